def matmul_kernel(
    a_ptr,
    b_ptr,
    c_ptr,
    M,
    N,
    K,
    stride_am,
    stride_ak,
    stride_bk,
    stride_bn,
    stride_cm,
    stride_cn,
    BLOCK_M: tl.constexpr,
    BLOCK_N: tl.constexpr,
    BLOCK_K: tl.constexpr,
    GROUP_M: tl.constexpr,
):
    pid = tl.program_id(axis=0)
    num_pid_m = tl.cdiv(M, BLOCK_M)
    num_pid_n = tl.cdiv(N, BLOCK_N)
    num_pid_in_group = GROUP_M * num_pid_n
    group_id = pid // num_pid_in_group
    first_pid_m = group_id * GROUP_M
    group_size_m = min(num_pid_m - first_pid_m, GROUP_M)
    pid_m = first_pid_m + ((pid % num_pid_in_group) % group_size_m)
    pid_n = (pid % num_pid_in_group) // group_size_m

    offs_am = (pid_m * BLOCK_M + tl.arange(0, BLOCK_M)) % M
    offs_bn = (pid_n * BLOCK_N + tl.arange(0, BLOCK_N)) % N
    offs_k = tl.arange(0, BLOCK_K)
    a_ptrs = a_ptr + offs_am[:, None] * stride_am + offs_k[None, :] * stride_ak
    b_ptrs = b_ptr + offs_k[:, None] * stride_bk + offs_bn[None, :] * stride_bn

    acc = tl.zeros((BLOCK_M, BLOCK_N), dtype=tl.float32)
    for kk in range(0, tl.cdiv(K, BLOCK_K)):
        a = tl.load(a_ptrs, mask=offs_k[None, :] < K - kk * BLOCK_K, other=0.0)
        b = tl.load(b_ptrs, mask=offs_k[:, None] < K - kk * BLOCK_K, other=0.0)
        acc = tl.dot(a, b, acc)
        a_ptrs += BLOCK_K * stride_ak
        b_ptrs += BLOCK_K * stride_bk

    c = acc.to(c_ptr.dtype.element_ty)
    offs_cm = pid_m * BLOCK_M + tl.arange(0, BLOCK_M)
    offs_cn = pid_n * BLOCK_N + tl.arange(0, BLOCK_N)
    c_ptrs = c_ptr + offs_cm[:, None] * stride_cm + offs_cn[None, :] * stride_cn
    mask = (offs_cm[:, None] < M) & (offs_cn[None, :] < N)
    tl.store(c_ptrs, c, mask=mask)

# config = {"BLOCK_K": 64, "BLOCK_M": 256, "BLOCK_N": 128, "GROUP_M": 8, "arch": "sm_100", "dtype": "fp32", "num_ctas": 2, "num_stages": 3, "num_warps": 4}
# arch = sm_100


// ===== COMPILED SASS (sm_100a) =====

	.target	sm_100a

	.elftype	@"ET_EXEC"


//--------------------- .note.nv.tkinfo           --------------------------
	.section	.note.nv.tkinfo,"",@"SHT_NOTE"
	.sectionflags	@"SHF_NOTE_NV_TKINFO"
	.tkinfo
        /*0018*/ 	.word	0x00000081
        /*0030*/ 	.string	""
        /*0030*/ 	.string	"ptxas-blackwell"
        /*0030*/ 	.string	"Cuda compilation tools, release 12.9, V12.9.86"
        /*0030*/ 	.string	"Build cuda_12.9.r12.9/compiler.36037853_0"
        /*0030*/ 	.string	"-v  -suppress-debug-info  -lineinfo  -arch sm_100a "



//--------------------- .note.nv.cuver            --------------------------
	.section	.note.nv.cuver,"",@"SHT_NOTE"
	.sectionflags	@"SHF_NOTE_NV_CUVER"
        /*0018*/ 	.short	0x0001
        /*001a*/ 	.short	0x0064
        /*001c*/ 	.short	0x0001
        /*001e*/ 	.short	0x0000
        /*0020*/ 	.short	0x0001
        /*0022*/ 	.short	0x0000


//--------------------- .nv.info                  --------------------------
	.section	.nv.info,"",@"SHT_CUDA_INFO"
	.align	4


	//----- nvinfo : EIATTR_REGCOUNT
	.align		4
        /*0000*/ 	.byte	0x04, 0x2f
        /*0002*/ 	.short	(.L_6 - .L_5)
	.align		4
.L_5:
        /*0004*/ 	.word	index@(matmul_kernel)
        /*0008*/ 	.word	0x000000ff


	//----- nvinfo : EIATTR_FRAME_SIZE
	.align		4
.L_6:
        /*000c*/ 	.byte	0x04, 0x11
        /*000e*/ 	.short	(.L_8 - .L_7)
	.align		4
.L_7:
        /*0010*/ 	.word	index@($__internal_2_$__cuda_sm10x_tcgen05_guardrail_trap_unallocated_columns_being_dealloced)
        /*0014*/ 	.word	0x000001d0


	//----- nvinfo : EIATTR_FRAME_SIZE
	.align		4
.L_8:
        /*0018*/ 	.byte	0x04, 0x11
        /*001a*/ 	.short	(.L_10 - .L_9)
	.align		4
.L_9:
        /*001c*/ 	.word	index@($__internal_1_$__cuda_sm10x_tcgen05_guardrail_trap_phase_invalid_during_alloc)
        /*0020*/ 	.word	0x000001d0


	//----- nvinfo : EIATTR_FRAME_SIZE
	.align		4
.L_10:
        /*0024*/ 	.byte	0x04, 0x11
        /*0026*/ 	.short	(.L_12 - .L_11)
	.align		4
.L_11:
        /*0028*/ 	.word	index@($__internal_0_$__cuda_sm10x_tcgen05_guardrail_trap_col_being_dealloced_not_returned_by_alloc)
        /*002c*/ 	.word	0x000001d0


	//----- nvinfo : EIATTR_FRAME_SIZE
	.align		4
.L_12:
        /*0030*/ 	.byte	0x04, 0x11
        /*0032*/ 	.short	(.L_14 - .L_13)
	.align		4
.L_13:
        /*0034*/ 	.word	index@(matmul_kernel)
        /*0038*/ 	.word	0x000001d0


	//----- nvinfo : EIATTR_MIN_STACK_SIZE
	.align		4
.L_14:
        /*003c*/ 	.byte	0x04, 0x12
        /*003e*/ 	.short	(.L_16 - .L_15)
	.align		4
.L_15:
        /*0040*/ 	.word	index@(matmul_kernel)
        /*0044*/ 	.word	0x000001d0
.L_16:


//--------------------- .nv.info.matmul_kernel    --------------------------
	.section	.nv.info.matmul_kernel,"",@"SHT_CUDA_INFO"
	.sectionflags	@""
	.align	4


	//----- nvinfo : EIATTR_CUDA_API_VERSION
	.align		4
        /*0000*/ 	.byte	0x04, 0x37
        /*0002*/ 	.short	(.L_18 - .L_17)
.L_17:
        /*0004*/ 	.word	0x00000081


	//----- nvinfo : EIATTR_KPARAM_INFO
	.align		4
.L_18:
        /*0008*/ 	.byte	0x04, 0x17
        /*000a*/ 	.short	(.L_20 - .L_19)
.L_19:
        /*000c*/ 	.word	0x00000000
        /*0010*/ 	.short	0x000d
        /*0012*/ 	.short	0x0048
        /*0014*/ 	.byte	0x00, 0xf4, 0x21, 0x00


	//----- nvinfo : EIATTR_KPARAM_INFO
	.align		4
.L_20:
        /*0018*/ 	.byte	0x04, 0x17
        /*001a*/ 	.short	(.L_22 - .L_21)
.L_21:
        /*001c*/ 	.word	0x00000000
        /*0020*/ 	.short	0x000c
        /*0022*/ 	.short	0x0040
        /*0024*/ 	.byte	0x00, 0xf4, 0x21, 0x00


	//----- nvinfo : EIATTR_KPARAM_INFO
	.align		4
.L_22:
        /*0028*/ 	.byte	0x04, 0x17
        /*002a*/ 	.short	(.L_24 - .L_23)
.L_23:
        /*002c*/ 	.word	0x00000000
        /*0030*/ 	.short	0x000b
        /*0032*/ 	.short	0x0038
        /*0034*/ 	.byte	0x00, 0xf0, 0x11, 0x00


	//----- nvinfo : EIATTR_KPARAM_INFO
	.align		4
.L_24:
        /*0038*/ 	.byte	0x04, 0x17
        /*003a*/ 	.short	(.L_26 - .L_25)
.L_25:
        /*003c*/ 	.word	0x00000000
        /*0040*/ 	.short	0x000a
        /*0042*/ 	.short	0x0034
        /*0044*/ 	.byte	0x00, 0xf0, 0x11, 0x00


	//----- nvinfo : EIATTR_KPARAM_INFO
	.align		4
.L_26:
        /*0048*/ 	.byte	0x04, 0x17
        /*004a*/ 	.short	(.L_28 - .L_27)
.L_27:
        /*004c*/ 	.word	0x00000000
        /*0050*/ 	.short	0x0009
        /*0052*/ 	.short	0x0030
        /*0054*/ 	.byte	0x00, 0xf0, 0x11, 0x00


	//----- nvinfo : EIATTR_KPARAM_INFO
	.align		4
.L_28:
        /*0058*/ 	.byte	0x04, 0x17
        /*005a*/ 	.short	(.L_30 - .L_29)
.L_29:
        /*005c*/ 	.word	0x00000000
        /*0060*/ 	.short	0x0008
        /*0062*/ 	.short	0x002c
        /*0064*/ 	.byte	0x00, 0xf0, 0x11, 0x00


	//----- nvinfo : EIATTR_KPARAM_INFO
	.align		4
.L_30:
        /*0068*/ 	.byte	0x04, 0x17
        /*006a*/ 	.short	(.L_32 - .L_31)
.L_31:
        /*006c*/ 	.word	0x00000000
        /*0070*/ 	.short	0x0007
        /*0072*/ 	.short	0x0028
        /*0074*/ 	.byte	0x00, 0xf0, 0x11, 0x00


	//----- nvinfo : EIATTR_KPARAM_INFO
	.align		4
.L_32:
        /*0078*/ 	.byte	0x04, 0x17
        /*007a*/ 	.short	(.L_34 - .L_33)
.L_33:
        /*007c*/ 	.word	0x00000000
        /*0080*/ 	.short	0x0006
        /*0082*/ 	.short	0x0024
        /*0084*/ 	.byte	0x00, 0xf0, 0x11, 0x00


	//----- nvinfo : EIATTR_KPARAM_INFO
	.align		4
.L_34:
        /*0088*/ 	.byte	0x04, 0x17
        /*008a*/ 	.short	(.L_36 - .L_35)
.L_35:
        /*008c*/ 	.word	0x00000000
        /*0090*/ 	.short	0x0005
        /*0092*/ 	.short	0x0020
        /*0094*/ 	.byte	0x00, 0xf0, 0x11, 0x00


	//----- nvinfo : EIATTR_KPARAM_INFO
	.align		4
.L_36:
        /*0098*/ 	.byte	0x04, 0x17
        /*009a*/ 	.short	(.L_38 - .L_37)
.L_37:
        /*009c*/ 	.word	0x00000000
        /*00a0*/ 	.short	0x0004
        /*00a2*/ 	.short	0x001c
        /*00a4*/ 	.byte	0x00, 0xf0, 0x11, 0x00


	//----- nvinfo : EIATTR_KPARAM_INFO
	.align		4
.L_38:
        /*00a8*/ 	.byte	0x04, 0x17
        /*00aa*/ 	.short	(.L_40 - .L_39)
.L_39:
        /*00ac*/ 	.word	0x00000000
        /*00b0*/ 	.short	0x0003
        /*00b2*/ 	.short	0x0018
        /*00b4*/ 	.byte	0x00, 0xf0, 0x11, 0x00


	//----- nvinfo : EIATTR_KPARAM_INFO
	.align		4
.L_40:
        /*00b8*/ 	.byte	0x04, 0x17
        /*00ba*/ 	.short	(.L_42 - .L_41)
.L_41:
        /*00bc*/ 	.word	0x00000000
        /*00c0*/ 	.short	0x0002
        /*00c2*/ 	.short	0x0010
        /*00c4*/ 	.byte	0x00, 0xf4, 0x21, 0x00


	//----- nvinfo : EIATTR_KPARAM_INFO
	.align		4
.L_42:
        /*00c8*/ 	.byte	0x04, 0x17
        /*00ca*/ 	.short	(.L_44 - .L_43)
.L_43:
        /*00cc*/ 	.word	0x00000000
        /*00d0*/ 	.short	0x0001
        /*00d2*/ 	.short	0x0008
        /*00d4*/ 	.byte	0x00, 0xf4, 0x21, 0x00


	//----- nvinfo : EIATTR_KPARAM_INFO
	.align		4
.L_44:
        /*00d8*/ 	.byte	0x04, 0x17
        /*00da*/ 	.short	(.L_46 - .L_45)
.L_45:
        /*00dc*/ 	.word	0x00000000
        /*00e0*/ 	.short	0x0000
        /*00e2*/ 	.short	0x0000
        /*00e4*/ 	.byte	0x00, 0xf4, 0x21, 0x00


	//----- nvinfo : EIATTR_EXPLICIT_CLUSTER
	.align		4
.L_46:
        /*00e8*/ 	.byte	0x01, 0x3e
	.zero		2


	//----- nvinfo : EIATTR_CTA_PER_CLUSTER
	.align		4
        /*00ec*/ 	.byte	0x04, 0x3d
        /*00ee*/ 	.short	(.L_48 - .L_47)
.L_47:
        /*00f0*/ 	.word	0x00000002
        /*00f4*/ 	.word	0x00000001
        /*00f8*/ 	.word	0x00000001


	//----- nvinfo : EIATTR_AT_ENTRY_FRAGMENTS
	.align		4
.L_48:
        /*00fc*/ 	.byte	0x04, 0x4f
        /*00fe*/ 	.short	(.L_50 - .L_49)


	//   ....[0]....
.L_49:
        /*0100*/ 	.word	0x00000004


	//   ....[1]....
        /*0104*/ 	.word	0x00000005


	//----- nvinfo : EIATTR_RESERVED_SMEM_USED
	.align		4
.L_50:
        /*0108*/ 	.byte	0x01, 0x41
	.zero		2


	//----- nvinfo : EIATTR_SPARSE_MMA_MASK
	.align		4
        /*010c*/ 	.byte	0x03, 0x50
        /*010e*/ 	.short	0x0000


	//----- nvinfo : EIATTR_TCGEN05_2CTA_USED
	.align		4
        /*0110*/ 	.byte	0x01, 0x52
	.zero		2


	//----- nvinfo : EIATTR_MAXREG_COUNT
	.align		4
        /*0114*/ 	.byte	0x03, 0x1b
        /*0116*/ 	.short	0x00ff


	//----- nvinfo : EIATTR_NUM_BARRIERS
	.align		4
        /*0118*/ 	.byte	0x02, 0x4c
        /*011a*/ 	.byte	0x01
	.zero		1


	//----- nvinfo : EIATTR_ANNOTATIONS
	.align		4
        /*011c*/ 	.byte	0x04, 0x55
        /*011e*/ 	.short	(.L_52 - .L_51)


	//   ....[0]....
.L_51:
        /*0120*/ 	.word	0x00000001
        /*0124*/ 	.byte	0x60, 0x12, 0x00, 0x00, 0x01, 0x00, 0x00, 0x00, 0x20, 0x1e, 0x00, 0x00, 0x01, 0x00, 0x00, 0x00
        /* <DEDUP_REMOVED lines=119> */
        /*08a4*/ 	.byte	0x60, 0xe1, 0x00, 0x00, 0x01, 0x00, 0x00, 0x00, 0xe0, 0xe3, 0x00, 0x00


	//----- nvinfo : EIATTR_INT_WARP_WIDE_INSTR_OFFSETS
	.align		4
.L_52:
        /*08b0*/ 	.byte	0x04, 0x31
        /*08b2*/ 	.short	(.L_54 - .L_53)


	//   ....[0]....
.L_53:
        /*08b4*/ 	.word	0x00003c10


	//   ....[1]....
        /*08b8*/ 	.word	0x00003c50


	//   ....[2]....
        /*08bc*/ 	.word	0x00003d50


	//   ....[3]....
        /*08c0*/ 	.word	0x00011d90


	//   ....[4]....
        /*08c4*/ 	.word	0x00011de0


	//----- nvinfo : EIATTR_COOP_GROUP_MASK_REGIDS
	.align		4
.L_54:
        /*08c8*/ 	.byte	0x04, 0x29
        /*08ca*/ 	.short	(.L_56 - .L_55)


	//   ....[0]....
.L_55:
        /*08cc*/ 	.word	0xffffffff


	//   ....[1]....
        /*08d0*/ 	.word	0xffffffff


	//   ....[2]....
        /*08d4*/ 	.word	0xffffffff


	//   ....[3]....
        /*08d8*/ 	.word	0xffffffff


	//----- nvinfo : EIATTR_COOP_GROUP_INSTR_OFFSETS
	.align		4
.L_56:
        /*08dc*/ 	.byte	0x04, 0x28
        /*08de*/ 	.short	(.L_58 - .L_57)


	//   ....[0]....
.L_57:
        /*08e0*/ 	.word	0x00000070


	//   ....[1]....
        /*08e4*/ 	.word	0x00000670


	//   ....[2]....
        /*08e8*/ 	.word	0x00011c20


	//   ....[3]....
        /*08ec*/ 	.word	0x00011e90


	//----- nvinfo : EIATTR_VRC_CTA_INIT_COUNT
	.align		4
.L_58:
        /*08f0*/ 	.byte	0x02, 0x4a
        /*08f2*/ 	.byte	0x80
	.zero		1


	//----- nvinfo : EIATTR_MBARRIER_INSTR_OFFSETS
	.align		4
        /*08f4*/ 	.byte	0x04, 0x39
        /*08f6*/ 	.short	(.L_60 - .L_59)


	//   ....[0]....
.L_59:
        /*08f8*/ 	.word	0x000002f0
        /*08fc*/ 	.word	0x00000009
        /*0900*/ 	.word	0x00000000
        /*0904*/ 	.short	0x010a
        /*0906*/ 	.byte	0xff
	.zero		1


	//   ....[1]....
        /*0908*/ 	.word	0x00000310
        /*090c*/ 	.word	0x00000009
        /*0910*/ 	.word	0x00000000
        /*0914*/ 	.short	0x010a
        /*0916*/ 	.byte	0xff
	.zero		1


	//   ....[2]....
        /*0918*/ 	.word	0x000004e0
        /*091c*/ 	.word	0x00000009
        /*0920*/ 	.word	0x00000000
        /*0924*/ 	.short	0x010a
        /*0926*/ 	.byte	0xff
	.zero		1


	//   ....[3]....
        /*0928*/ 	.word	0x00000500
        /*092c*/ 	.word	0x00000009
        /*0930*/ 	.word	0x00000000
        /*0934*/ 	.short	0x010a
        /*0936*/ 	.byte	0xff
	.zero		1


	//   ....[4]....
        /*0938*/ 	.word	0x000005f0
        /*093c*/ 	.word	0x00000005
        /*0940*/ 	.word	0x00000000
        /*0944*/ 	.short	0x0101
        /*0946*/ 	.byte	0xff
	.zero		1


	//   ....[5]....
        /*0948*/ 	.word	0x00003db0
        /*094c*/ 	.word	0x000000ff
        /*0950*/ 	.word	0x00000000
        /*0954*/ 	.short	0x0100
        /*0956*/ 	.byte	0x0b
	.zero		1


	//   ....[6]....
        /*0958*/ 	.word	0x00003dd0
        /*095c*/ 	.word	0x000000ff
        /*0960*/ 	.word	0x0001c008
        /*0964*/ 	.short	0x0100
        /*0966*/ 	.byte	0x09
	.zero		1


	//   ....[7]....
        /*0968*/ 	.word	0x0000b7c0
        /*096c*/ 	.word	0x000000ff
        /*0970*/ 	.word	0x00000000
        /*0974*/ 	.short	0x010a
        /*0976*/ 	.byte	0x0b
	.zero		1


	//   ....[8]....
        /*0978*/ 	.word	0x0000e580
        /*097c*/ 	.word	0x000000ff
        /*0980*/ 	.word	0x00000000
        /*0984*/ 	.short	0x010a
        /*0986*/ 	.byte	0x0b
	.zero		1


	//   ....[9]....
        /*0988*/ 	.word	0x0000e710
        /*098c*/ 	.word	0x000000ff
        /*0990*/ 	.word	0x0001c000
        /*0994*/ 	.short	0x0108
        /*0996*/ 	.byte	0x09
	.zero		1


	//   ....[10]....
        /*0998*/ 	.word	0x0000e7f0
        /*099c*/ 	.word	0x000000ff
        /*09a0*/ 	.word	0x0001c008
        /*09a4*/ 	.short	0x0108
        /*09a6*/ 	.byte	0x09
	.zero		1


	//   ....[11]....
        /*09a8*/ 	.word	0x00011ec0
        /*09ac*/ 	.word	0x00000009
        /*09b0*/ 	.word	0x00000000
        /*09b4*/ 	.short	0x010a
        /*09b6*/ 	.byte	0xff
	.zero		1


	//   ....[12]....
        /*09b8*/ 	.word	0x00011f20
        /*09bc*/ 	.word	0x00000009
        /*09c0*/ 	.word	0x00000000
        /*09c4*/ 	.short	0x010a
        /*09c6*/ 	.byte	0xff
	.zero		1


	//   ....[13]....
        /*09c8*/ 	.word	0x00011f70
        /*09cc*/ 	.word	0x000000ff
        /*09d0*/ 	.word	0x00000000
        /*09d4*/ 	.short	0x010a
        /*09d6*/ 	.byte	0x0b
	.zero		1


	//   ....[14]....
        /*09d8*/ 	.word	0x00011fa0
        /*09dc*/ 	.word	0x000000ff
        /*09e0*/ 	.word	0x00000000
        /*09e4*/ 	.short	0x010a
        /*09e6*/ 	.byte	0x0b
	.zero		1


	//----- nvinfo : EIATTR_NUM_MBARRIERS
	.align		4
.L_60:
        /*09e8*/ 	.byte	0x03, 0x38
        /*09ea*/ 	.short	0x0002


	//----- nvinfo : EIATTR_EXIT_INSTR_OFFSETS
	.align		4
        /*09ec*/ 	.byte	0x04, 0x1c
        /*09ee*/ 	.short	(.L_62 - .L_61)


	//   ....[0]....
.L_61:
        /*09f0*/ 	.word	0x00011ea0


	//----- nvinfo : EIATTR_REQNTID
	.align		4
.L_62:
        /*09f4*/ 	.byte	0x04, 0x10
        /*09f6*/ 	.short	(.L_64 - .L_63)
.L_63:
        /*09f8*/ 	.word	0x00000080
        /*09fc*/ 	.word	0x00000001
        /*0a00*/ 	.word	0x00000001


	//----- nvinfo : EIATTR_CRS_STACK_SIZE
	.align		4
.L_64:
        /*0a04*/ 	.byte	0x04, 0x1e
        /*0a06*/ 	.short	(.L_66 - .L_65)
.L_65:
        /*0a08*/ 	.word	0x00000000


	//----- nvinfo : EIATTR_CBANK_PARAM_SIZE
	.align		4
.L_66:
        /*0a0c*/ 	.byte	0x03, 0x19
        /*0a0e*/ 	.short	0x0050


	//----- nvinfo : EIATTR_PARAM_CBANK
	.align		4
        /*0a10*/ 	.byte	0x04, 0x0a
        /*0a12*/ 	.short	(.L_68 - .L_67)
	.align		4
.L_67:
        /*0a14*/ 	.word	index@(.nv.constant0.matmul_kernel)
        /*0a18*/ 	.short	0x0380
        /*0a1a*/ 	.short	0x0050


	//----- nvinfo : EIATTR_SW_WAR
	.align		4
.L_68:
        /*0a1c*/ 	.byte	0x04, 0x36
        /*0a1e*/ 	.short	(.L_70 - .L_69)
.L_69:
        /*0a20*/ 	.word	0x00000008
.L_70:


//--------------------- .nv.compat                --------------------------
	.section	.nv.compat,"",@"SHT_CUDA_COMPAT_INFO"
	.align	4
        /*0000*/ 	.byte	0x02, 0x02, 0x02, 0x00, 0x02, 0x05, 0x05, 0x00, 0x02, 0x03, 0x00, 0x00, 0x02, 0x06, 0x01, 0x00


//--------------------- .nv.callgraph             --------------------------
	.section	.nv.callgraph,"",@"SHT_CUDA_CALLGRAPH"
	.align	4
	.sectionentsize	8
	.align		4
        /*0000*/ 	.word	0x00000000
	.align		4
        /*0004*/ 	.word	0xffffffff
	.align		4
        /*0008*/ 	.word	0x00000000
	.align		4
        /*000c*/ 	.word	0xfffffffe
	.align		4
        /*0010*/ 	.word	0x00000000
	.align		4
        /*0014*/ 	.word	0xfffffffd
	.align		4
        /*0018*/ 	.word	0x00000000
	.align		4
        /*001c*/ 	.word	0xfffffffc


//--------------------- .text.matmul_kernel       --------------------------
	.section	.text.matmul_kernel,"ax",@progbits
	.align	128
        .global         matmul_kernel
        .type           matmul_kernel,@function
        .size           matmul_kernel,(.L_x_29 - matmul_kernel)
        .other          matmul_kernel,@"STO_CUDA_ENTRY STV_DEFAULT"
matmul_kernel:
.text.matmul_kernel:
[----:B------:R-:W1:Y:S01]  /*0000*/  LDC R1, c[0x0][0x37c] ;  /* 0x0000df00ff017b82 */ /* 0x000e620000000800 */
[----:B------:R-:W2:Y:S01]  /*0010*/  S2R R4, SR_TID.X ;  /* 0x0000000000047919 */ /* 0x000ea20000002100 */
[----:B-1----:R-:W-:Y:S01]  /*0020*/  VIADD R1, R1, 0xfffffe30 ;  /* 0xfffffe3001017836 */ /* 0x002fe20000000000 */
[----:B--2---:R-:W-:-:S13]  /*0030*/  ISETP.GE.U32.AND P0, PT, R4, 0x20, PT ;  /* 0x000000200400780c */ /* 0x004fda0003f06070 */
[----:B------:R-:W-:Y:S02]  /*0040*/  VOTEU.ANY UP0, P0 ;  /* 0x0000000000ff7886 */ /* 0x000fe40000000100 */
[----:B------:R-:W-:Y:S05]  /*0050*/  BRA.U UP0, `(.L_x_0) ;  /* 0x0000000500887547 */ /* 0x000fea000b800000 */
[----:B------:R-:W1:Y:S01]  /*0060*/  S2R R13, SR_CgaCtaId ;  /* 0x00000000000d7919 */ /* 0x000e620000008800 */
[----:B------:R-:W-:Y:S01]  /*0070*/  NOP ;  /* 0x0000000000007918 */ /* 0x000fe20000000000 */
[----:B------:R-:W-:-:S04]  /*0080*/  MOV R0, 0x40 ;  /* 0x0000004000007802 */ /* 0x000fc80000000f00 */
[----:B-1----:R-:W-:Y:S02]  /*0090*/  LEA R2, R13, R0, 0x18 ;  /* 0x000000000d027211 */ /* 0x002fe400078ec0ff */
[----:B------:R-:W-:-:S04]  /*00a0*/  MOV R0, 0x400 ;  /* 0x0000040000007802 */ /* 0x000fc80000000f00 */
[----:B------:R-:W1:Y:S01]  /*00b0*/  LDS.U8 R2, [R2] ;  /* 0x0000000002027984 */ /* 0x000e620000000000 */
[----:B------:R-:W-:Y:S02]  /*00c0*/  LEA R0, R13, R0, 0x18 ;  /* 0x000000000d007211 */ /* 0x000fe400078ec0ff */
[----:B-1----:R-:W-:-:S13]  /*00d0*/  ISETP.NE.AND P0, PT, R2, RZ, PT ;  /* 0x000000ff0200720c */ /* 0x002fda0003f05270 */
[----:B------:R-:W-:Y:S05]  /*00e0*/  @P0 BRA `(.L_x_1) ;  /* 0x00000004004c0947 */ /* 0x000fea0003800000 */
[C---:B------:R-:W-:Y:S02]  /*00f0*/  LOP3.LUT R2, R13.reuse, 0x1, RZ, 0xc0, !PT ;  /* 0x000000010d027812 */ /* 0x040fe400078ec0ff */
[----:B------:R-:W-:Y:S02]  /*0100*/  LOP3.LUT R5, R13, 0x1, RZ, 0x3c, !PT ;  /* 0x000000010d057812 */ /* 0x000fe400078e3cff */
[----:B------:R-:W-:-:S13]  /*0110*/  ISETP.NE.U32.AND P0, PT, R2, 0x1, PT ;  /* 0x000000010200780c */ /* 0x000fda0003f05070 */
[----:B------:R-:W-:Y:S05]  /*0120*/  @!P0 BRA `(.L_x_2) ;  /* 0x0000000000c08947 */ /* 0x000fea0003800000 */
[----:B------:R-:W-:Y:S01]  /*0130*/  ELECT P1, URZ, PT ;  /* 0x0000000000ff782f */ /* 0x000fe20003820000 */
[----:B------:R-:W-:-:S12]  /*0140*/  BSSY B0, `(.L_x_2) ;  /* 0x000002e000007945 */ /* 0x000fd80003800000 */
[----:B------:R-:W-:Y:S05]  /*0150*/  @!P1 BRA `(.L_x_3) ;  /* 0x0000000000b09947 */ /* 0x000fea0003800000 */
[----:B------:R-:W-:-:S05]  /*0160*/  UMOV UR4, 0x8 ;  /* 0x0000000800047882 */ /* 0x000fca0000000000 */
[----:B------:R-:W-:Y:S04]  /*0170*/  DEPBAR.LE SB1, 0x36 ;  /* 0x00009d800000791a */ /* 0x000fe80000000000 */
[----:B------:R-:W1:Y:S02]  /*0180*/  UTCATOMSWS.2CTA.FIND_AND_SET.ALIGN UP1, UR4, UR4 ;  /* 0x00000004000475e3 */ /* 0x000e640008220800 */
[----:B-1----:R-:W-:Y:S01]  /*0190*/  PLOP3.LUT P1, PT, PT, PT, UP1, 0x80, 0x8 ;  /* 0x000000000008781c */ /* 0x002fe20003f2f018 */
[----:B------:R-:W-:-:S03]  /*01a0*/  IMAD.U32 R6, RZ, RZ, UR4 ;  /* 0x00000004ff067e24 */ /* 0x000fc6000f8e00ff */
[----:B------:R-:W-:-:S04]  /*01b0*/  SEL R2, RZ, 0xffffffff, !P1 ;  /* 0xffffffffff027807 */ /* 0x000fc80004800000 */
[----:B------:R-:W-:-:S13]  /*01c0*/  ISETP.NE.AND P1, PT, R2, RZ, PT ;  /* 0x000000ff0200720c */ /* 0x000fda0003f25270 */
[----:B------:R-:W-:Y:S05]  /*01d0*/  @P1 BRA `(.L_x_4) ;  /* 0x0000000000241947 */ /* 0x000fea0003800000 */
.L_x_5:
[----:B------:R-:W-:Y:S05]  /*01e0*/  NANOSLEEP 0x64 ;  /* 0x000000640000795d */ /* 0x000fea0003800000 */
[----:B------:R-:W-:-:S05]  /*01f0*/  UMOV UR4, 0x8 ;  /* 0x0000000800047882 */ /* 0x000fca0000000000 */
[----:B------:R-:W-:Y:S04]  /*0200*/  DEPBAR.LE SB1, 0x36 ;  /* 0x00009d800000791a */ /* 0x000fe80000000000 */
[----:B------:R-:W1:Y:S02]  /*0210*/  UTCATOMSWS.2CTA.FIND_AND_SET.ALIGN UP1, UR4, UR4 ;  /* 0x00000004000475e3 */ /* 0x000e640008220800 */
[----:B-1----:R-:W-:Y:S01]  /*0220*/  PLOP3.LUT P1, PT, PT, PT, UP1, 0x80, 0x8 ;  /* 0x000000000008781c */ /* 0x002fe20003f2f018 */
[----:B------:R-:W-:-:S03]  /*0230*/  IMAD.U32 R6, RZ, RZ, UR4 ;  /* 0x00000004ff067e24 */ /* 0x000fc6000f8e00ff */
[----:B------:R-:W-:-:S04]  /*0240*/  SEL R2, RZ, 0xffffffff, !P1 ;  /* 0xffffffffff027807 */ /* 0x000fc80004800000 */
[----:B------:R-:W-:-:S13]  /*0250*/  ISETP.NE.AND P1, PT, R2, RZ, PT ;  /* 0x000000ff0200720c */ /* 0x000fda0003f25270 */
[----:B------:R-:W-:Y:S05]  /*0260*/  @!P1 BRA `(.L_x_5) ;  /* 0xfffffffc00dc9947 */ /* 0x000fea000383ffff */
.L_x_4:
[----:B------:R-:W-:Y:S01]  /*0270*/  MOV R2, 0x60 ;  /* 0x0000006000027802 */ /* 0x000fe20000000f00 */
[----:B------:R-:W-:Y:S01]  /*0280*/  IMAD.MOV.U32 R12, RZ, RZ, 0x4 ;  /* 0x00000004ff0c7424 */ /* 0x000fe200078e00ff */
[----:B------:R-:W-:Y:S01]  /*0290*/  MOV R3, 0x58 ;  /* 0x0000005800037802 */ /* 0x000fe20000000f00 */
[----:B------:R-:W-:Y:S01]  /*02a0*/  IMAD.MOV.U32 R11, RZ, RZ, 0xff ;  /* 0x000000ffff0b7424 */ /* 0x000fe200078e00ff */
[C---:B------:R-:W-:Y:S02]  /*02b0*/  LEA R7, R13.reuse, R2, 0x18 ;  /* 0x000000020d077211 */ /* 0x040fe400078ec0ff */
[----:B------:R-:W-:-:S03]  /*02c0*/  LEA R9, R13, R3, 0x18 ;  /* 0x000000030d097211 */ /* 0x000fc600078ec0ff */
[----:B------:R-:W1:Y:S02]  /*02d0*/  LDS R2, [R7] ;  /* 0x0000000007027984 */ /* 0x000e640000000800 */
[----:B-1----:R-:W-:-:S04]  /*02e0*/  IMAD.U32 R2, R2, -0x80000000, RZ ;  /* 0x8000000002027824 */ /* 0x002fc800078e00ff */
[----:B------:R-:W1:Y:S02]  /*02f0*/  SYNCS.PHASECHK.TRANS64.TRYWAIT P1, [R9+URZ], R2 ;  /* 0x00000002090075a7 */ /* 0x000e6400080211ff */
[----:B-1----:R-:W-:Y:S05]  /*0300*/  @P1 BRA `(.L_x_6) ;  /* 0x0000000000081947 */ /* 0x002fea0003800000 */
[----:B------:R-:W1:Y:S02]  /*0310*/  SYNCS.PHASECHK.TRANS64.TRYWAIT P1, [R9+URZ], R2 ;  /* 0x00000002090075a7 */ /* 0x000e6400080211ff */
[----:B-1----:R-:W-:Y:S05]  /*0320*/  @!P1 BRA `(.L_x_7) ;  /* 0x0000011800e09947 */ /* 0x002fea0003800000 */
.L_x_6:
[C---:B-1----:R-:W-:Y:S01]  /*0330*/  PRMT R9, R5.reuse, 0x654, R9 ;  /* 0x0000065405097816 */ /* 0x042fe20000000009 */
[C---:B------:R-:W-:Y:S01]  /*0340*/  IMAD.SHL.U32 R3, R6.reuse, 0x20, RZ ;  /* 0x0000002006037824 */ /* 0x040fe200078e00ff */
[----:B------:R-:W-:Y:S01]  /*0350*/  PRMT R8, R5, 0x654, R0 ;  /* 0x0000065405087816 */ /* 0x000fe20000000000 */
[----:B------:R-:W-:Y:S01]  /*0360*/  IMAD.MOV.U32 R14, RZ, RZ, 0x1 ;  /* 0x00000001ff0e7424 */ /* 0x000fe200078e00ff */
[----:B------:R1:W-:Y:S01]  /*0370*/  SYNCS.ARRIVE.TRANS64.RED RZ, [R9+URZ], R12 ;  /* 0x0000000c09ff79a7 */ /* 0x0003e200080004ff */
[----:B------:R-:W-:Y:S01]  /*0380*/  VIADD R10, R6, 0x10 ;  /* 0x00000010060a7836 */ /* 0x000fe20000000000 */
[----:B------:R1:W-:Y:S01]  /*0390*/  STS [R0], R3 ;  /* 0x0000000300007388 */ /* 0x0003e20000000800 */
[----:B------:R-:W-:-:S03]  /*03a0*/  SHF.L.U32 R2, R11, R6, RZ ;  /* 0x000000060b027219 */ /* 0x000fc600000006ff */
[----:B------:R-:W-:Y:S01]  /*03b0*/  SHF.L.U32 R11, R14, R10, RZ ;  /* 0x0000000a0e0b7219 */ /* 0x000fe200000006ff */
[----:B------:R1:W-:Y:S01]  /*03c0*/  STAS [R8.64], R6 ;  /* 0x0000000608007dbd */ /* 0x0003e2000c0008ff */
[----:B------:R-:W-:Y:S02]  /*03d0*/  MOV R10, 0x50 ;  /* 0x00000050000a7802 */ /* 0x000fe40000000f00 */
[----:B------:R-:W-:Y:S02]  /*03e0*/  LOP3.LUT R2, R11, R2, RZ, 0xfc, !PT ;  /* 0x000000020b027212 */ /* 0x000fe400078efcff */
[----:B------:R-:W-:-:S05]  /*03f0*/  LEA R11, R13, R10, 0x18 ;  /* 0x0000000a0d0b7211 */ /* 0x000fca00078ec0ff */
[----:B------:R1:W-:Y:S04]  /*0400*/  ATOMS.OR RZ, [R11], R2 ;  /* 0x000000020bff738c */ /* 0x0003e80003000000 */
[----:B------:R1:W-:Y:S02]  /*0410*/  ATOMS.XOR RZ, [R7], R14 ;  /* 0x0000000e07ff738c */ /* 0x0003e40003800000 */
.L_x_3:
[----:B------:R-:W-:Y:S05]  /*0420*/  BSYNC B0 ;  /* 0x0000000000007941 */ /* 0x000fea0003800000 */
.L_x_2:
[----:B------:R-:W-:Y:S05]  /*0430*/  @P0 BRA `(.L_x_8) ;  /* 0x0000000000880947 */ /* 0x000fea0003800000 */
[----:B------:R-:W-:Y:S05]  /*0440*/  WARPSYNC.ALL ;  /* 0x0000000000007948 */ /* 0x000fea0003800000 */
[----:B------:R-:W-:Y:S01]  /*0450*/  NOP ;  /* 0x0000000000007918 */ /* 0x000fe20000000000 */
[----:B------:R-:W-:-:S13]  /*0460*/  ELECT P0, URZ, PT ;  /* 0x0000000000ff782f */ /* 0x000fda0003800000 */
[----:B------:R-:W-:Y:S05]  /*0470*/  @!P0 BRA `(.L_x_8) ;  /* 0x0000000000788947 */ /* 0x000fea0003800000 */
[----:B-1----:R-:W-:Y:S02]  /*0480*/  MOV R2, 0x60 ;  /* 0x0000006000027802 */ /* 0x002fe40000000f00 */
[----:B------:R-:W-:Y:S02]  /*0490*/  MOV R6, 0x58 ;  /* 0x0000005800067802 */ /* 0x000fe40000000f00 */
        /* <DEDUP_REMOVED lines=8> */
.L_x_9:
[----:B------:R-:W2:Y:S01]  /*0520*/  LDS R2, [R0] ;  /* 0x0000000000027984 */ /* 0x000ea20000000800 */
[----:B------:R-:W-:Y:S01]  /*0530*/  IMAD.MOV.U32 R7, RZ, RZ, 0xff ;  /* 0x000000ffff077424 */ /* 0x000fe200078e00ff */
[----:B------:R-:W-:Y:S01]  /*0540*/  PRMT R5, R5, 0x654, R9 ;  /* 0x0000065405057816 */ /* 0x000fe20000000009 */
[----:B------:R-:W-:Y:S02]  /*0550*/  IMAD.MOV.U32 R11, RZ, RZ, 0x1 ;  /* 0x00000001ff0b7424 */ /* 0x000fe400078e00ff */
[C---:B-12---:R-:W-:Y:S02]  /*0560*/  IMAD.SHL.U32 R3, R2.reuse, 0x20, RZ ;  /* 0x0000002002037824 */ /* 0x046fe400078e00ff */
[----:B------:R-:W-:Y:S01]  /*0570*/  VIADD R6, R2, 0x10 ;  /* 0x0000001002067836 */ /* 0x000fe20000000000 */
[----:B------:R-:W-:Y:S02]  /*0580*/  SHF.L.U32 R2, R7, R2, RZ ;  /* 0x0000000207027219 */ /* 0x000fe400000006ff */
[----:B------:R2:W-:Y:S02]  /*0590*/  STS [R0], R3 ;  /* 0x0000000300007388 */ /* 0x0005e40000000800 */
[----:B------:R-:W-:-:S02]  /*05a0*/  SHF.L.U32 R7, R11, R6, RZ ;  /* 0x000000060b077219 */ /* 0x000fc400000006ff */
[----:B------:R-:W-:Y:S02]  /*05b0*/  MOV R6, 0x50 ;  /* 0x0000005000067802 */ /* 0x000fe40000000f00 */
[----:B------:R-:W-:Y:S02]  /*05c0*/  LOP3.LUT R2, R7, R2, RZ, 0xfc, !PT ;  /* 0x0000000207027212 */ /* 0x000fe400078efcff */
[----:B------:R-:W-:-:S05]  /*05d0*/  LEA R13, R13, R6, 0x18 ;  /* 0x000000060d0d7211 */ /* 0x000fca00078ec0ff */
[----:B------:R2:W-:Y:S01]  /*05e0*/  ATOMS.OR RZ, [R13], R2 ;  /* 0x000000020dff738c */ /* 0x0005e20003000000 */
[----:B------:R2:W-:Y:S03]  /*05f0*/  SYNCS.ARRIVE.TRANS64.RED.A1T0 RZ, [R5+URZ], RZ ;  /* 0x000000ff05ff79a7 */ /* 0x0005e600081004ff */
[----:B------:R2:W-:Y:S01]  /*0600*/  ATOMS.XOR RZ, [R8], R11 ;  /* 0x0000000b08ff738c */ /* 0x0005e20003800000 */
[----:B------:R-:W-:Y:S05]  /*0610*/  BRA `(.L_x_8) ;  /* 0x0000000000107947 */ /* 0x000fea0003800000 */
.L_x_1:
[----:B------:R-:W-:Y:S01]  /*0620*/  IMAD.MOV.U32 R3, RZ, RZ, -0x1 ;  /* 0xffffffffff037424 */ /* 0x000fe200078e00ff */
[----:B------:R-:W-:-:S04]  /*0630*/  MOV R2, 0x660 ;  /* 0x0000066000027802 */ /* 0x000fc80000000f00 */
[----:B------:R1:W-:Y:S03]  /*0640*/  STS [R0], R3 ;  /* 0x0000000300007388 */ /* 0x0003e60000000800 */
[----:B-1----:R-:W-:Y:S05]  /*0650*/  CALL.REL.NOINC `($__internal_1_$__cuda_sm10x_tcgen05_guardrail_trap_phase_invalid_during_alloc) ;  /* 0x0000011800687944 */ /* 0x002fea0003c00000 */
.L_x_8:
[----:B------:R-:W-:Y:S05]  /*0660*/  WARPSYNC.ALL ;  /* 0x0000000000007948 */ /* 0x000fea0003800000 */
[----:B------:R-:W-:Y:S01]  /*0670*/  NOP ;  /* 0x0000000000007918 */ /* 0x000fe20000000000 */
.L_x_0:
[----:B------:R-:W3:Y:S08]  /*0680*/  LDC.64 R18, c[0x0][0x398] ;  /* 0x0000e600ff127b82 */ /* 0x000ef00000000a00 */
[----:B------:R-:W4:Y:S02]  /*0690*/  S2UR UR5, SR_CgaSize ;  /* 0x00000000000579c3 */ /* 0x000f240000008a00 */
[----:B----4-:R-:W-:-:S12]  /*06a0*/  UIMAD UR5, UR5, -0xa0, URZ ;  /* 0xffffff60050578a4 */ /* 0x010fd8000f8e02ff */
[----:B------:R-:W4:Y:S01]  /*06b0*/  LDCU UR5, c[0x0][UR5+0x2b0] ;  /* 0x00005600050577ac */ /* 0x000f220008000800 */
[----:B------:R-:W-:Y:S02]  /*06c0*/  SHF.R.U32.HI R32, RZ, 0x5, R4 ;  /* 0x00000005ff207819 */ /* 0x000fe40000011604 */
[----:B------:R-:W-:Y:S01]  /*06d0*/  LOP3.LUT R146, R4, 0x3f, RZ, 0xc0, !PT ;  /* 0x0000003f04927812 */ /* 0x000fe200078ec0ff */
[----:B------:R-:W-:Y:S01]  /*06e0*/  UMOV UR9, 0x400 ;  /* 0x0000040000097882 */ /* 0x000fe20000000000 */
[----:B------:R-:W5:Y:S01]  /*06f0*/  LDCU.128 UR12, c[0x0][0x380] ;  /* 0x00007000ff0c77ac */ /* 0x000f620008000c00 */
[----:B------:R-:W1:Y:S01]  /*0700*/  S2UR UR4, SR_CTAID.X ;  /* 0x00000000000479c3 */ /* 0x000e620000002500 */
[----:B------:R-:W2:Y:S07]  /*0710*/  LDCU.64 UR28, c[0x0][0x358] ;  /* 0x00006b00ff1c77ac */ /* 0x000eae0008000a00 */
[----:B------:R-:W2:Y:S02]  /*0720*/  S2UR UR16, SR_CgaCtaId ;  /* 0x00000000001079c3 */ /* 0x000ea40000008800 */
[----:B-123--:R-:W-:Y:S01]  /*0730*/  VIADD R0, R19, 0x7f ;  /* 0x0000007f13007836 */ /* 0x00efe20000000000 */
[----:B------:R-:W-:-:S05]  /*0740*/  IABS R11, R18 ;  /* 0x00000012000b7213 */ /* 0x000fca0000000000 */
[----:B------:R-:W1:Y:S01]  /*0750*/  LDC.64 R70, c[0x0][0x3a8] ;  /* 0x0000ea00ff467b82 */ /* 0x000e620000000a00 */
[----:B------:R-:W-:Y:S02]  /*0760*/  ISETP.NE.AND P5, PT, R18, RZ, PT ;  /* 0x000000ff1200720c */ /* 0x000fe40003fa5270 */
[----:B------:R-:W-:Y:S02]  /*0770*/  SHF.R.S32.HI R3, RZ, 0x1f, R0 ;  /* 0x0000001fff037819 */ /* 0x000fe40000011400 */
[----:B------:R-:W-:Y:S02]  /*0780*/  I2FP.F32.U32 R6, UR4 ;  /* 0x0000000400067c45 */ /* 0x000fe40008201000 */
[----:B------:R-:W-:Y:S01]  /*0790*/  LEA.HI R3, R3, R0, RZ, 0x7 ;  /* 0x0000000003037211 */ /* 0x000fe200078f38ff */
[----:B------:R-:W2:Y:S02]  /*07a0*/  LDC R251, c[0x0][0x3a0] ;  /* 0x0000e800fffb7b82 */ /* 0x000ea40000000800 */
[----:B----4-:R-:W-:Y:S01]  /*07b0*/  FMUL R6, R6, UR5 ;  /* 0x0000000506067c20 */ /* 0x010fe20008400000 */
[----:B------:R-:W-:Y:S01]  /*07c0*/  SHF.R.S32.HI R3, RZ, 0x7, R3 ;  /* 0x00000007ff037819 */ /* 0x000fe20000011403 */
[----:B------:R-:W-:Y:S01]  /*07d0*/  UMOV UR5, 0x1 ;  /* 0x0000000100057882 */ /* 0x000fe20000000000 */
[----:B------:R-:W-:-:S02]  /*07e0*/  USHF.L.U32 UR4, UR16, 0x7, URZ ;  /* 0x0000000710047899 */ /* 0x000fc400080006ff */
[----:B------:R-:W-:Y:S01]  /*07f0*/  ULEA UR9, UR16, UR9, 0x18 ;  /* 0x0000000910097291 */ /* 0x000fe2000f8ec0ff */
[----:B------:R-:W-:Y:S01]  /*0800*/  IMAD.SHL.U32 R5, R3, 0x8, RZ ;  /* 0x0000000803057824 */ /* 0x000fe200078e00ff */
[----:B------:R-:W-:Y:S01]  /*0810*/  F2I.U32.TRUNC.NTZ R6, R6 ;  /* 0x0000000600067305 */ /* 0x000fe2000020f000 */
[----:B------:R-:W-:-:S03]  /*0820*/  ULOP3.LUT UR4, UR4, 0x80, URZ, 0xc0, !UPT ;  /* 0x0000008004047892 */ /* 0x000fc6000f8ec0ff */
[----:B------:R-:W-:Y:S01]  /*0830*/  IABS R7, R5 ;  /* 0x0000000500077213 */ /* 0x000fe20000000000 */
[----:B-1----:R-:W-:-:S03]  /*0840*/  IMAD R250, R146, R71, RZ ;  /* 0x0000004792fa7224 */ /* 0x002fc600078e02ff */
[----:B------:R-:W1:Y:S01]  /*0850*/  I2F.RP R0, R7 ;  /* 0x0000000700007306 */ /* 0x000e620000209400 */
[C---:B------:R-:W-:Y:S02]  /*0860*/  IMAD.SHL.U32 R140, R70.reuse, 0x4, RZ ;  /* 0x00000004468c7824 */ /* 0x040fe400078e00ff */
[C---:B------:R-:W-:Y:S02]  /*0870*/  IMAD.SHL.U32 R144, R70.reuse, 0x2, RZ ;  /* 0x0000000246907824 */ /* 0x040fe400078e00ff */
[C---:B------:R-:W-:Y:S02]  /*0880*/  IMAD R142, R70.reuse, 0x3, RZ ;  /* 0x00000003468e7824 */ /* 0x040fe400078e02ff */
[C---:B------:R-:W-:Y:S02]  /*0890*/  IMAD R138, R70.reuse, 0x5, RZ ;  /* 0x00000005468a7824 */ /* 0x040fe400078e02ff */
[C---:B------:R-:W-:Y:S02]  /*08a0*/  IMAD R92, R70.reuse, 0x1c, RZ ;  /* 0x0000001c465c7824 */ /* 0x040fe400078e02ff */
[----:B------:R-:W-:-:S02]  /*08b0*/  IMAD R108, R70, 0x24, RZ ;  /* 0x00000024466c7824 */ /* 0x000fc400078e02ff */
[C---:B------:R-:W-:Y:S01]  /*08c0*/  IMAD R116, R70.reuse, 0x28, RZ ;  /* 0x0000002846747824 */ /* 0x040fe200078e02ff */
[----:B-1----:R-:W1:Y:S01]  /*08d0*/  MUFU.RCP R0, R0 ;  /* 0x0000000000007308 */ /* 0x002e620000001000 */
[C---:B------:R-:W-:Y:S02]  /*08e0*/  IMAD R124, R70.reuse, 0x2c, RZ ;  /* 0x0000002c467c7824 */ /* 0x040fe400078e02ff */
[C---:B------:R-:W-:Y:S02]  /*08f0*/  IMAD R132, R70.reuse, 0x30, RZ ;  /* 0x0000003046847824 */ /* 0x040fe400078e02ff */
[C---:B------:R-:W-:Y:S02]  /*0900*/  IMAD R95, R70.reuse, 0x12, RZ ;  /* 0x00000012465f7824 */ /* 0x040fe400078e02ff */
[C---:B------:R-:W-:Y:S02]  /*0910*/  IMAD R73, R70.reuse, 0x58, RZ ;  /* 0x0000005846497824 */ /* 0x040fe400078e02ff */
[----:B------:R-:W-:-:S02]  /*0920*/  IMAD R77, R70, 0x5c, RZ ;  /* 0x0000005c464d7824 */ /* 0x000fc400078e02ff */
[C---:B------:R-:W-:Y:S02]  /*0930*/  IMAD R79, R70.reuse, 0x60, RZ ;  /* 0x00000060464f7824 */ /* 0x040fe400078e02ff */
[C---:B------:R-:W-:Y:S02]  /*0940*/  IMAD R81, R70.reuse, 0x64, RZ ;  /* 0x0000006446517824 */ /* 0x040fe400078e02ff */
[----:B------:R-:W-:Y:S02]  /*0950*/  IMAD R83, R70, 0x68, RZ ;  /* 0x0000006846537824 */ /* 0x000fe400078e02ff */
[----:B-1----:R-:W-:Y:S01]  /*0960*/  VIADD R2, R0, 0xffffffe ;  /* 0x0ffffffe00027836 */ /* 0x002fe20000000000 */
[----:B------:R-:W-:Y:S01]  /*0970*/  IABS R0, R6 ;  /* 0x0000000600007213 */ /* 0x000fe20000000000 */
[C---:B------:R-:W-:Y:S02]  /*0980*/  IMAD R85, R70.reuse, 0x6c, RZ ;  /* 0x0000006c46557824 */ /* 0x040fe400078e02ff */
[----:B------:R1:W3:Y:S01]  /*0990*/  F2I.FTZ.U32.TRUNC.NTZ R3, R2 ;  /* 0x0000000200037305 */ /* 0x0002e2000021f000 */
[----:B------:R-:W-:-:S02]  /*09a0*/  IMAD R88, R70, 0x1a, RZ ;  /* 0x0000001a46587824 */ /* 0x000fc400078e02ff */
[C---:B------:R-:W-:Y:S02]  /*09b0*/  IMAD R90, R70.reuse, 0x1b, RZ ;  /* 0x0000001b465a7824 */ /* 0x040fe400078e02ff */
[C---:B------:R-:W-:Y:S02]  /*09c0*/  IMAD R87, R70.reuse, 0x70, RZ ;  /* 0x0000007046577824 */ /* 0x040fe400078e02ff */
[C---:B------:R-:W-:Y:S02]  /*09d0*/  IMAD R89, R70.reuse, 0x74, RZ ;  /* 0x0000007446597824 */ /* 0x040fe400078e02ff */
[----:B-1----:R-:W-:Y:S02]  /*09e0*/  IMAD.MOV.U32 R2, RZ, RZ, RZ ;  /* 0x000000ffff027224 */ /* 0x002fe400078e00ff */
[C---:B------:R-:W-:Y:S02]  /*09f0*/  IMAD R91, R70.reuse, 0x78, RZ ;  /* 0x00000078465b7824 */ /* 0x040fe400078e02ff */
[----:B------:R-:W-:-:S02]  /*0a00*/  IMAD R94, R70, 0x1d, RZ ;  /* 0x0000001d465e7824 */ /* 0x000fc400078e02ff */
[--C-:B---3--:R-:W-:Y:S02]  /*0a10*/  IMAD.MOV R8, RZ, RZ, -R3.reuse ;  /* 0x000000ffff087224 */ /* 0x108fe400078e0a03 */
[----:B------:R-:W-:Y:S02]  /*0a20*/  IMAD R96, R70, 0x1e, RZ ;  /* 0x0000001e46607824 */ /* 0x000fe400078e02ff */
[----:B------:R-:W-:Y:S01]  /*0a30*/  IMAD R9, R8, R7, RZ ;  /* 0x0000000708097224 */ /* 0x000fe200078e02ff */
[----:B------:R-:W-:Y:S01]  /*0a40*/  IABS R8, R5 ;  /* 0x0000000500087213 */ /* 0x000fe20000000000 */
[----:B------:R-:W-:Y:S02]  /*0a50*/  IMAD R93, R70, 0x7c, RZ ;  /* 0x0000007c465d7824 */ /* 0x000fe400078e02ff */
[----:B------:R-:W-:-:S04]  /*0a60*/  IMAD.HI.U32 R3, R3, R9, R2 ;  /* 0x0000000903037227 */ /* 0x000fc800078e0002 */
[----:B------:R-:W-:Y:S02]  /*0a70*/  IMAD.MOV R2, RZ, RZ, -R8 ;  /* 0x000000ffff027224 */ /* 0x000fe400078e0a08 */
[----:B------:R-:W-:-:S04]  /*0a80*/  IMAD.HI.U32 R3, R3, R0, RZ ;  /* 0x0000000003037227 */ /* 0x000fc800078e00ff */
[----:B------:R-:W-:Y:S02]  /*0a90*/  IMAD R0, R3, R2, R0 ;  /* 0x0000000203007224 */ /* 0x000fe400078e0200 */
[C---:B------:R-:W-:Y:S02]  /*0aa0*/  IMAD R97, R70.reuse, 0x84, RZ ;  /* 0x0000008446617824 */ /* 0x040fe400078e02ff */
[C---:B------:R-:W-:Y:S01]  /*0ab0*/  IMAD R98, R70.reuse, 0x1f, RZ ;  /* 0x0000001f46627824 */ /* 0x040fe200078e02ff */
[----:B------:R-:W-:Y:S01]  /*0ac0*/  ISETP.GT.U32.AND P1, PT, R7, R0, PT ;  /* 0x000000000700720c */ /* 0x000fe20003f24070 */
[C---:B------:R-:W-:Y:S02]  /*0ad0*/  IMAD.SHL.U32 R100, R70.reuse, 0x20, RZ ;  /* 0x0000002046647824 */ /* 0x040fe400078e00ff */
[C---:B------:R-:W-:Y:S02]  /*0ae0*/  IMAD R102, R70.reuse, 0x21, RZ ;  /* 0x0000002146667824 */ /* 0x040fe400078e02ff */
[----:B------:R-:W-:-:S02]  /*0af0*/  IMAD R99, R70, 0x88, RZ ;  /* 0x0000008846637824 */ /* 0x000fc400078e02ff */
[C---:B------:R-:W-:Y:S02]  /*0b00*/  IMAD R101, R70.reuse, 0x8c, RZ ;  /* 0x0000008c46657824 */ /* 0x040fe400078e02ff */
[C---:B------:R-:W-:Y:S02]  /*0b10*/  IMAD R103, R70.reuse, 0x90, RZ ;  /* 0x0000009046677824 */ /* 0x040fe400078e02ff */
[----:B------:R-:W-:Y:S02]  /*0b20*/  IMAD R104, R70, 0x22, RZ ;  /* 0x0000002246687824 */ /* 0x000fe400078e02ff */
[----:B------:R-:W-:Y:S02]  /*0b30*/  @!P1 IMAD.IADD R0, R0, 0x1, -R7 ;  /* 0x0000000100009824 */ /* 0x000fe400078e0a07 */
[----:B------:R-:W-:Y:S01]  /*0b40*/  @!P1 VIADD R3, R3, 0x1 ;  /* 0x0000000103039836 */ /* 0x000fe20000000000 */
[----:B------:R-:W-:Y:S01]  /*0b50*/  ISETP.NE.AND P1, PT, R5, RZ, PT ;  /* 0x000000ff0500720c */ /* 0x000fe20003f25270 */
[----:B------:R-:W-:Y:S01]  /*0b60*/  IMAD R106, R70, 0x23, RZ ;  /* 0x00000023466a7824 */ /* 0x000fe200078e02ff */
[----:B------:R-:W-:Y:S01]  /*0b70*/  ISETP.GE.U32.AND P0, PT, R0, R7, PT ;  /* 0x000000070000720c */ /* 0x000fe20003f06070 */
[----:B------:R-:W-:Y:S01]  /*0b80*/  IMAD R105, R70, 0x94, RZ ;  /* 0x0000009446697824 */ /* 0x000fe200078e02ff */
[----:B------:R-:W-:Y:S01]  /*0b90*/  LOP3.LUT R0, R6, R5, RZ, 0x3c, !PT ;  /* 0x0000000506007212 */ /* 0x000fe200078e3cff */
[----:B------:R-:W-:-:S02]  /*0ba0*/  IMAD R107, R70, 0x98, RZ ;  /* 0x00000098466b7824 */ /* 0x000fc400078e02ff */
[----:B------:R-:W-:Y:S01]  /*0bb0*/  IMAD R109, R70, 0x9c, RZ ;  /* 0x0000009c466d7824 */ /* 0x000fe200078e02ff */
[----:B------:R-:W-:Y:S01]  /*0bc0*/  ISETP.GE.AND P2, PT, R0, RZ, PT ;  /* 0x000000ff0000720c */ /* 0x000fe20003f46270 */
[----:B------:R-:W-:Y:S02]  /*0bd0*/  VIADD R0, R18, 0xff ;  /* 0x000000ff12007836 */ /* 0x000fe40000000000 */
[C---:B------:R-:W-:Y:S02]  /*0be0*/  IMAD R110, R70.reuse, 0x25, RZ ;  /* 0x00000025466e7824 */ /* 0x040fe400078e02ff */
[C---:B------:R-:W-:Y:S02]  /*0bf0*/  IMAD R112, R70.reuse, 0x26, RZ ;  /* 0x0000002646707824 */ /* 0x040fe400078e02ff */
[----:B------:R-:W-:Y:S02]  /*0c00*/  @P0 VIADD R3, R3, 0x1 ;  /* 0x0000000103030836 */ /* 0x000fe40000000000 */
[----:B------:R-:W-:-:S02]  /*0c10*/  IMAD R114, R70, 0x27, RZ ;  /* 0x0000002746727824 */ /* 0x000fc400078e02ff */
[----:B------:R-:W-:Y:S01]  /*0c20*/  IMAD.MOV.U32 R2, RZ, RZ, R3 ;  /* 0x000000ffff027224 */ /* 0x000fe200078e0003 */
[----:B------:R-:W-:Y:S01]  /*0c30*/  SHF.R.S32.HI R3, RZ, 0x1f, R0 ;  /* 0x0000001fff037819 */ /* 0x000fe20000011400 */
[C---:B------:R-:W-:Y:S02]  /*0c40*/  IMAD R111, R70.reuse, 0xa0, RZ ;  /* 0x000000a0466f7824 */ /* 0x040fe400078e02ff */
[----:B------:R-:W-:Y:S01]  /*0c50*/  @!P2 IMAD.MOV R2, RZ, RZ, -R2 ;  /* 0x000000ffff02a224 */ /* 0x000fe200078e0a02 */
[----:B------:R-:W-:Y:S01]  /*0c60*/  @!P1 LOP3.LUT R2, RZ, R5, RZ, 0x33, !PT ;  /* 0x00000005ff029212 */ /* 0x000fe200078e33ff */
[C---:B------:R-:W-:Y:S01]  /*0c70*/  IMAD R113, R70.reuse, 0xa4, RZ ;  /* 0x000000a446717824 */ /* 0x040fe200078e02ff */
[----:B------:R-:W-:Y:S01]  /*0c80*/  LEA.HI R3, R3, R0, RZ, 0x8 ;  /* 0x0000000003037211 */ /* 0x000fe200078f40ff */
[----:B------:R-:W-:Y:S02]  /*0c90*/  IMAD R115, R70, 0xa8, RZ ;  /* 0x000000a846737824 */ /* 0x000fe400078e02ff */
[----:B------:R-:W-:-:S02]  /*0ca0*/  IMAD.SHL.U32 R10, R2, 0x8, RZ ;  /* 0x00000008020a7824 */ /* 0x000fc400078e00ff */
[----:B------:R-:W-:Y:S02]  /*0cb0*/  IMAD.MOV R2, RZ, RZ, -R2 ;  /* 0x000000ffff027224 */ /* 0x000fe400078e0a02 */
[C---:B------:R-:W-:Y:S01]  /*0cc0*/  IMAD R118, R70.reuse, 0x29, RZ ;  /* 0x0000002946767824 */ /* 0x040fe200078e02ff */
[----:B------:R-:W-:Y:S01]  /*0cd0*/  LEA.HI.SX32 R3, R3, -R10, 0x18 ;  /* 0x8000000a03037211 */ /* 0x000fe200078fc2ff */
[----:B------:R-:W-:Y:S02]  /*0ce0*/  IMAD R12, R5, R2, R6 ;  /* 0x00000002050c7224 */ /* 0x000fe400078e0206 */
[C---:B------:R-:W-:Y:S01]  /*0cf0*/  IMAD R120, R70.reuse, 0x2a, RZ ;  /* 0x0000002a46787824 */ /* 0x040fe200078e02ff */
[----:B------:R-:W-:Y:S01]  /*0d00*/  VIMNMX R13, PT, PT, R3, 0x8, PT ;  /* 0x00000008030d7848 */ /* 0x000fe20003fe0100 */
[C---:B------:R-:W-:Y:S01]  /*0d10*/  IMAD R117, R70.reuse, 0xac, RZ ;  /* 0x000000ac46757824 */ /* 0x040fe200078e02ff */
[----:B------:R-:W-:Y:S01]  /*0d20*/  IABS R9, R12 ;  /* 0x0000000c00097213 */ /* 0x000fe20000000000 */
[C---:B------:R-:W-:Y:S01]  /*0d30*/  IMAD R119, R70.reuse, 0xb0, RZ ;  /* 0x000000b046777824 */ /* 0x040fe200078e02ff */
[-C--:B------:R-:W-:Y:S01]  /*0d40*/  IABS R7, R13.reuse ;  /* 0x0000000d00077213 */ /* 0x080fe20000000000 */
[C---:B------:R-:W-:Y:S01]  /*0d50*/  IMAD R121, R70.reuse, 0xb4, RZ ;  /* 0x000000b446797824 */ /* 0x040fe200078e02ff */
[----:B------:R-:W-:Y:S01]  /*0d60*/  IABS R6, R13 ;  /* 0x0000000d00067213 */ /* 0x000fe20000000000 */
[C---:B------:R-:W-:Y:S01]  /*0d70*/  IMAD R122, R70.reuse, 0x2b, RZ ;  /* 0x0000002b467a7824 */ /* 0x040fe200078e02ff */
[----:B------:R-:W1:Y:S01]  /*0d80*/  I2F.RP R0, R7 ;  /* 0x0000000700007306 */ /* 0x000e620000209400 */
[----:B------:R-:W-:-:S02]  /*0d90*/  IMAD R126, R70, 0x2d, RZ ;  /* 0x0000002d467e7824 */ /* 0x000fc400078e02ff */
[C---:B------:R-:W-:Y:S02]  /*0da0*/  IMAD R123, R70.reuse, 0xb8, RZ ;  /* 0x000000b8467b7824 */ /* 0x040fe400078e02ff */
[C---:B------:R-:W-:Y:S02]  /*0db0*/  IMAD R125, R70.reuse, 0xbc, RZ ;  /* 0x000000bc467d7824 */ /* 0x040fe400078e02ff */
[C---:B------:R-:W-:Y:S02]  /*0dc0*/  IMAD R127, R70.reuse, 0xc0, RZ ;  /* 0x000000c0467f7824 */ /* 0x040fe400078e02ff */
[C---:B------:R-:W-:Y:S02]  /*0dd0*/  IMAD R128, R70.reuse, 0x2e, RZ ;  /* 0x0000002e46807824 */ /* 0x040fe400078e02ff */
[C---:B------:R-:W-:Y:S02]  /*0de0*/  IMAD R130, R70.reuse, 0x2f, RZ ;  /* 0x0000002f46827824 */ /* 0x040fe400078e02ff */
[C---:B------:R-:W-:Y:S01]  /*0df0*/  IMAD R131, R70.reuse, 0xc8, RZ ;  /* 0x000000c846837824 */ /* 0x040fe200078e02ff */
[----:B-1----:R-:W1:Y:S01]  /*0e00*/  MUFU.RCP R0, R0 ;  /* 0x0000000000007308 */ /* 0x002e620000001000 */
[----:B------:R-:W-:-:S02]  /*0e10*/  IMAD R133, R70, 0xcc, RZ ;  /* 0x000000cc46857824 */ /* 0x000fc400078e02ff */
[C---:B------:R-:W-:Y:S02]  /*0e20*/  IMAD R136, R70.reuse, 0x32, RZ ;  /* 0x0000003246887824 */ /* 0x040fe400078e02ff */
[C---:B------:R-:W-:Y:S02]  /*0e30*/  IMAD R69, R70.reuse, 0x33, RZ ;  /* 0x0000003346457824 */ /* 0x040fe400078e02ff */
[C---:B------:R-:W-:Y:S02]  /*0e40*/  IMAD R139, R70.reuse, 0xd8, RZ ;  /* 0x000000d8468b7824 */ /* 0x040fe400078e02ff */
[C---:B------:R-:W-:Y:S02]  /*0e50*/  IMAD R141, R70.reuse, 0xdc, RZ ;  /* 0x000000dc468d7824 */ /* 0x040fe400078e02ff */
[C---:B------:R-:W-:Y:S02]  /*0e60*/  IMAD R134, R70.reuse, 0x31, RZ ;  /* 0x0000003146867824 */ /* 0x040fe400078e02ff */
[----:B------:R-:W-:-:S02]  /*0e70*/  IMAD R67, R70, 0x35, RZ ;  /* 0x0000003546437824 */ /* 0x000fc400078e02ff */
[----:B------:R-:W-:Y:S02]  /*0e80*/  IMAD R65, R70, 0x37, RZ ;  /* 0x0000003746417824 */ /* 0x000fe400078e02ff */
[----:B-1----:R-:W-:Y:S02]  /*0e90*/  VIADD R3, R0, 0xffffffe ;  /* 0x0ffffffe00037836 */ /* 0x002fe40000000000 */
[----:B------:R-:W-:Y:S02]  /*0ea0*/  IMAD.MOV R0, RZ, RZ, -R6 ;  /* 0x000000ffff007224 */ /* 0x000fe400078e0a06 */
[C---:B------:R-:W-:Y:S02]  /*0eb0*/  IMAD R147, R70.reuse, 0xe8, RZ ;  /* 0x000000e846937824 */ /* 0x040fe400078e02ff */
[----:B------:R-:W1:Y:S01]  /*0ec0*/  F2I.FTZ.U32.TRUNC.NTZ R3, R3 ;  /* 0x0000000300037305 */ /* 0x000e62000021f000 */
[C---:B------:R-:W-:Y:S02]  /*0ed0*/  IMAD R149, R70.reuse, 0xec, RZ ;  /* 0x000000ec46957824 */ /* 0x040fe400078e02ff */
[----:B------:R-:W-:-:S02]  /*0ee0*/  IMAD R63, R70, 0x39, RZ ;  /* 0x00000039463f7824 */ /* 0x000fc400078e02ff */
[C---:B------:R-:W-:Y:S02]  /*0ef0*/  IMAD R61, R70.reuse, 0x3b, RZ ;  /* 0x0000003b463d7824 */ /* 0x040fe400078e02ff */
[C---:B------:R-:W-:Y:S02]  /*0f00*/  IMAD R129, R70.reuse, 0xc4, RZ ;  /* 0x000000c446817824 */ /* 0x040fe400078e02ff */
[C---:B------:R-:W-:Y:S02]  /*0f10*/  IMAD R135, R70.reuse, 0xd0, RZ ;  /* 0x000000d046877824 */ /* 0x040fe400078e02ff */
[C---:B------:R-:W-:Y:S02]  /*0f20*/  IMAD R137, R70.reuse, 0xd4, RZ ;  /* 0x000000d446897824 */ /* 0x040fe400078e02ff */
[----:B------:R-:W-:Y:S02]  /*0f30*/  IMAD R143, R70, 0xe0, RZ ;  /* 0x000000e0468f7824 */ /* 0x000fe400078e02ff */
[----:B-1----:R-:W-:-:S02]  /*0f40*/  IMAD.MOV R8, RZ, RZ, -R3 ;  /* 0x000000ffff087224 */ /* 0x002fc400078e0a03 */
[C---:B------:R-:W-:Y:S02]  /*0f50*/  IMAD R145, R70.reuse, 0xe4, RZ ;  /* 0x000000e446917824 */ /* 0x040fe400078e02ff */
[----:B------:R-:W-:Y:S02]  /*0f60*/  IMAD.MOV.U32 R2, RZ, RZ, R8 ;  /* 0x000000ffff027224 */ /* 0x000fe400078e0008 */
[----:B------:R-:W-:Y:S02]  /*0f70*/  IMAD R213, R70, 0xf0, RZ ;  /* 0x000000f046d57824 */ /* 0x000fe400078e02ff */
[----:B------:R-:W-:Y:S02]  /*0f80*/  IMAD R5, R2, R7, RZ ;  /* 0x0000000702057224 */ /* 0x000fe400078e02ff */
[----:B------:R-:W-:Y:S02]  /*0f90*/  IMAD.MOV.U32 R2, RZ, RZ, RZ ;  /* 0x000000ffff027224 */ /* 0x000fe400078e00ff */
[----:B------:R-:W-:-:S02]  /*0fa0*/  IMAD R215, R70, 0xf4, RZ ;  /* 0x000000f446d77824 */ /* 0x000fc400078e02ff */
[----:B------:R-:W-:Y:S01]  /*0fb0*/  IMAD.HI.U32 R2, R3, R5, R2 ;  /* 0x0000000503027227 */ /* 0x000fe200078e0002 */
[----:B------:R-:W-:Y:S01]  /*0fc0*/  IABS R5, R19 ;  /* 0x0000001300057213 */ /* 0x000fe20000000000 */
[----:B------:R-:W1:Y:S02]  /*0fd0*/  I2F.RP R3, R11 ;  /* 0x0000000b00037306 */ /* 0x000e640000209400 */
[----:B------:R-:W-:Y:S02]  /*0fe0*/  IMAD R217, R70, 0xf8, RZ ;  /* 0x000000f846d97824 */ /* 0x000fe400078e02ff */
[----:B------:R-:W-:-:S04]  /*0ff0*/  IMAD.HI.U32 R2, R2, R9, RZ ;  /* 0x0000000902027227 */ /* 0x000fc800078e00ff */
[----:B------:R-:W-:Y:S01]  /*1000*/  IMAD R0, R2, R0, R9 ;  /* 0x0000000002007224 */ /* 0x000fe200078e0209 */
[----:B------:R-:W3:Y:S01]  /*1010*/  I2F.RP R8, R5 ;  /* 0x0000000500087306 */ /* 0x000ee20000209400 */
[----:B------:R-:W-:Y:S01]  /*1020*/  IMAD R219, R70, 0xfc, RZ ;  /* 0x000000fc46db7824 */ /* 0x000fe200078e02ff */
[----:B------:R-:W-:Y:S02]  /*1030*/  BAR.SYNC.DEFER_BLOCKING 0x0 ;  /* 0x0000000000007b1d */ /* 0x000fe40000010000 */
[----:B------:R-:W-:-:S04]  /*1040*/  ISETP.GT.U32.AND P1, PT, R7, R0, PT ;  /* 0x000000000700720c */ /* 0x000fc80003f24070 */
[----:B-1----:R-:W1:Y:S08]  /*1050*/  MUFU.RCP R3, R3 ;  /* 0x0000000300037308 */ /* 0x002e700000001000 */
[----:B---3--:R-:W3:Y:S01]  /*1060*/  MUFU.RCP R8, R8 ;  /* 0x0000000800087308 */ /* 0x008ee20000001000 */
[----:B------:R-:W-:Y:S02]  /*1070*/  @!P1 IMAD.IADD R0, R0, 0x1, -R7 ;  /* 0x0000000100009824 */ /* 0x000fe400078e0a07 */
[----:B------:R-:W-:Y:S01]  /*1080*/  @!P1 VIADD R2, R2, 0x1 ;  /* 0x0000000102029836 */ /* 0x000fe20000000000 */
[----:B------:R-:W-:-:S02]  /*1090*/  ISETP.NE.AND P1, PT, R13, RZ, PT ;  /* 0x000000ff0d00720c */ /* 0x000fc40003f25270 */
[----:B------:R-:W-:Y:S02]  /*10a0*/  ISETP.GE.U32.AND P0, PT, R0, R7, PT ;  /* 0x000000070000720c */ /* 0x000fe40003f06070 */
[----:B------:R-:W-:Y:S01]  /*10b0*/  LOP3.LUT R0, R12, R13, RZ, 0x3c, !PT ;  /* 0x0000000d0c007212 */ /* 0x000fe200078e3cff */
[----:B-1----:R-:W-:-:S03]  /*10c0*/  VIADD R6, R3, 0xffffffe ;  /* 0x0ffffffe03067836 */ /* 0x002fc60000000000 */
[----:B------:R-:W-:Y:S01]  /*10d0*/  ISETP.GE.AND P2, PT, R0, RZ, PT ;  /* 0x000000ff0000720c */ /* 0x000fe20003f46270 */
[----:B------:R1:W4:Y:S01]  /*10e0*/  F2I.FTZ.U32.TRUNC.NTZ R7, R6 ;  /* 0x0000000600077305 */ /* 0x000322000021f000 */
[----:B---3--:R-:W-:-:S05]  /*10f0*/  VIADD R9, R8, 0xffffffe ;  /* 0x0ffffffe08097836 */ /* 0x008fca0000000000 */
[----:B------:R-:W-:Y:S02]  /*1100*/  @P0 VIADD R2, R2, 0x1 ;  /* 0x0000000102020836 */ /* 0x000fe40000000000 */
[----:B-1----:R-:W-:Y:S01]  /*1110*/  IMAD.MOV.U32 R6, RZ, RZ, RZ ;  /* 0x000000ffff067224 */ /* 0x002fe200078e00ff */
[----:B------:R-:W1:Y:S01]  /*1120*/  F2I.FTZ.U32.TRUNC.NTZ R9, R9 ;  /* 0x0000000900097305 */ /* 0x000e62000021f000 */
[----:B------:R-:W-:Y:S01]  /*1130*/  IMAD.MOV.U32 R14, RZ, RZ, R2 ;  /* 0x000000ffff0e7224 */ /* 0x000fe200078e0002 */
[----:B------:R-:W-:-:S03]  /*1140*/  LOP3.LUT R2, R4, 0x7f, RZ, 0xc0, !PT ;  /* 0x0000007f04027812 */ /* 0x000fc600078ec0ff */
[----:B------:R-:W-:Y:S01]  /*1150*/  @!P2 IMAD.MOV R14, RZ, RZ, -R14 ;  /* 0x000000ffff0ea224 */ /* 0x000fe200078e0a0e */
[----:B------:R-:W-:Y:S01]  /*1160*/  @!P1 LOP3.LUT R14, RZ, R13, RZ, 0x33, !PT ;  /* 0x0000000dff0e9212 */ /* 0x000fe200078e33ff */
[----:B----4-:R-:W-:-:S04]  /*1170*/  IMAD.MOV R8, RZ, RZ, -R7 ;  /* 0x000000ffff087224 */ /* 0x010fc800078e0a07 */
[----:B------:R-:W-:-:S04]  /*1180*/  IMAD.MOV R0, RZ, RZ, -R14 ;  /* 0x000000ffff007224 */ /* 0x000fc800078e0a0e */
[----:B------:R-:W-:-:S04]  /*1190*/  IMAD R0, R13, R0, R12 ;  /* 0x000000000d007224 */ /* 0x000fc800078e020c */
[----:B------:R-:W-:Y:S01]  /*11a0*/  IMAD.IADD R0, R10, 0x1, R0 ;  /* 0x000000010a007824 */ /* 0x000fe200078e0200 */
[----:B------:R-:W-:-:S04]  /*11b0*/  SHF.R.S32.HI R10, RZ, 0x6, R4 ;  /* 0x00000006ff0a7819 */ /* 0x000fc80000011404 */
[----:B------:R-:W-:Y:S01]  /*11c0*/  LEA R3, R0, UR4, 0x8 ;  /* 0x0000000400037c11 */ /* 0x000fe2000f8e40ff */
[----:B------:R-:W-:Y:S01]  /*11d0*/  IMAD.MOV.U32 R0, RZ, RZ, R8 ;  /* 0x000000ffff007224 */ /* 0x000fe200078e0008 */
[----:B------:R-:W-:Y:S01]  /*11e0*/  USHF.L.U32 UR4, UR16, 0x6, URZ ;  /* 0x0000000610047899 */ /* 0x000fe200080006ff */
[----:B------:R-:W-:Y:S02]  /*11f0*/  IMAD.MOV.U32 R8, RZ, RZ, RZ ;  /* 0x000000ffff087224 */ /* 0x000fe400078e00ff */
[----:B------:R-:W-:Y:S02]  /*1200*/  IMAD.IADD R20, R2, 0x1, R3 ;  /* 0x0000000102147824 */ /* 0x000fe400078e0203 */
[----:B------:R-:W-:Y:S02]  /*1210*/  IMAD R3, R0, R11, RZ ;  /* 0x0000000b00037224 */ /* 0x000fe400078e02ff */
[----:B-1----:R-:W-:Y:S01]  /*1220*/  IMAD.MOV R0, RZ, RZ, -R9 ;  /* 0x000000ffff007224 */ /* 0x002fe200078e0a09 */
[----:B------:R-:W-:Y:S01]  /*1230*/  IABS R248, R20 ;  /* 0x0000001400f87213 */ /* 0x000fe20000000000 */
[----:B------:R-:W-:Y:S01]  /*1240*/  IMAD.HI.U32 R6, R7, R3, R6 ;  /* 0x0000000307067227 */ /* 0x000fe200078e0006 */
[----:B------:R-:W-:Y:S01]  /*1250*/  LEA.HI R3, R4, UR4, RZ, 0x1a ;  /* 0x0000000404037c11 */ /* 0x000fe2000f8fd0ff */
[----:B------:R1:W-:Y:S01]  /*1260*/  STL [R1+0xd4], R20 ;  /* 0x0000d41401007387 */ /* 0x0003e20000100800 */
[----:B------:R-:W3:Y:S01]  /*1270*/  LDCU UR4, c[0x0][0x3a4] ;  /* 0x00007480ff0477ac */ /* 0x000ee20008000800 */
[----:B------:R-:W-:-:S02]  /*1280*/  IMAD R13, R0, R5, RZ ;  /* 0x00000005000d7224 */ /* 0x000fc400078e02ff */
[----:B------:R-:W-:-:S04]  /*1290*/  IMAD.HI.U32 R6, R6, R248, RZ ;  /* 0x000000f806067227 */ /* 0x000fc800078e00ff */
[----:B------:R-:W-:Y:S02]  /*12a0*/  IMAD.SHL.U32 R0, R14, 0x80, RZ ;  /* 0x000000800e007824 */ /* 0x000fe400078e00ff */
[----:B------:R-:W-:Y:S02]  /*12b0*/  IMAD.MOV R7, RZ, RZ, -R6 ;  /* 0x000000ffff077224 */ /* 0x000fe400078e0a06 */
[----:B------:R-:W-:Y:S01]  /*12c0*/  IMAD.HI.U32 R8, R9, R13, R8 ;  /* 0x0000000d09087227 */ /* 0x000fe200078e0008 */
[----:B------:R-:W-:Y:S02]  /*12d0*/  LOP3.LUT R6, R0, 0x41, R3, 0xf8, !PT ;  /* 0x0000004100067812 */ /* 0x000fe400078ef803 */
[----:B------:R-:W-:Y:S01]  /*12e0*/  SGXT R3, R10, 0x1 ;  /* 0x000000010a03781a */ /* 0x000fe20000000200 */
[----:B------:R-:W-:Y:S01]  /*12f0*/  IMAD R248, R11, R7, R248 ;  /* 0x000000070bf87224 */ /* 0x000fe200078e02f8 */
[----:B------:R-:W-:Y:S01]  /*1300*/  IABS R12, R6 ;  /* 0x00000006000c7213 */ /* 0x000fe20000000000 */
[----:B------:R-:W-:Y:S01]  /*1310*/  IMAD.SHL.U32 R7, R4, 0x4, RZ ;  /* 0x0000000404077824 */ /* 0x000fe200078e00ff */
[----:B------:R-:W-:Y:S01]  /*1320*/  LOP3.LUT R10, R3, 0x90, RZ, 0xc0, !PT ;  /* 0x00000090030a7812 */ /* 0x000fe200078ec0ff */
[----:B------:R-:W-:Y:S01]  /*1330*/  IMAD.SHL.U32 R3, R32, 0x200000, RZ ;  /* 0x0020000020037824 */ /* 0x000fe200078e00ff */
[----:B------:R-:W-:Y:S01]  /*1340*/  LOP3.LUT R15, R6, 0x2, RZ, 0xfc, !PT ;  /* 0x00000002060f7812 */ /* 0x000fe200078efcff */
[----:B------:R-:W-:Y:S01]  /*1350*/  IMAD.SHL.U32 R9, R4, 0x100, RZ ;  /* 0x0000010004097824 */ /* 0x000fe200078e00ff */
[----:B------:R-:W-:Y:S01]  /*1360*/  LOP3.LUT R10, R10, 0x7c, R7, 0x78, !PT ;  /* 0x0000007c0a0a7812 */ /* 0x000fe200078e7807 */
[----:B------:R-:W-:Y:S01]  /*1370*/  IMAD.HI.U32 R7, R8, R12, RZ ;  /* 0x0000000c08077227 */ /* 0x000fe200078e00ff */
[----:B------:R-:W-:-:S02]  /*1380*/  LOP3.LUT R3, R3, 0x600000, RZ, 0xc0, !PT ;  /* 0x0060000003037812 */ /* 0x000fc400078ec0ff */
[----:B------:R-:W-:Y:S01]  /*1390*/  ISETP.GT.U32.AND P0, PT, R11, R248, PT ;  /* 0x000000f80b00720c */ /* 0x000fe20003f04070 */
[----:B------:R-:W-:Y:S01]  /*13a0*/  IMAD.MOV R7, RZ, RZ, -R7 ;  /* 0x000000ffff077224 */ /* 0x000fe200078e0a07 */
[----:B------:R-:W-:Y:S01]  /*13b0*/  R2UR UR10, R3 ;  /* 0x00000000030a72ca */ /* 0x000fe200000e0000 */
[----:B--2---:R-:W-:Y:S01]  /*13c0*/  VIADD R4, R251, 0xffffffff ;  /* 0xfffffffffb047836 */ /* 0x004fe20000000000 */
[----:B------:R-:W-:Y:S01]  /*13d0*/  LOP3.LUT R3, R10, 0x2000, R9, 0xf8, !PT ;  /* 0x000020000a037812 */ /* 0x000fe200078ef809 */
[C---:B------:R-:W-:Y:S01]  /*13e0*/  IMAD R10, R5.reuse, R7, R12 ;  /* 0x00000007050a7224 */ /* 0x040fe200078e020c */
[----:B------:R-:W-:Y:S02]  /*13f0*/  IABS R13, R15 ;  /* 0x0000000f000d7213 */ /* 0x000fe40000000000 */
[----:B------:R-:W-:Y:S02]  /*1400*/  LOP3.LUT R9, R6, 0x4, RZ, 0xfc, !PT ;  /* 0x0000000406097812 */ /* 0x000fe400078efcff */
[----:B------:R-:W-:Y:S01]  /*1410*/  ISETP.GT.U32.AND P3, PT, R5, R10, PT ;  /* 0x0000000a0500720c */ /* 0x000fe20003f64070 */
[----:B------:R-:W-:Y:S01]  /*1420*/  IMAD.HI.U32 R7, R8, R13, RZ ;  /* 0x0000000d08077227 */ /* 0x000fe200078e00ff */
[----:B------:R-:W-:-:S02]  /*1430*/  LOP3.LUT R17, R6, 0x6, RZ, 0xfc, !PT ;  /* 0x0000000606117812 */ /* 0x000fc400078efcff */
[----:B------:R-:W-:Y:S01]  /*1440*/  IABS R14, R9 ;  /* 0x00000009000e7213 */ /* 0x000fe20000000000 */
[----:B------:R-:W-:Y:S01]  /*1450*/  IMAD.MOV R12, RZ, RZ, -R7 ;  /* 0x000000ffff0c7224 */ /* 0x000fe200078e0a07 */
[----:B------:R-:W-:Y:S01]  /*1460*/  IABS R16, R17 ;  /* 0x0000001100107213 */ /* 0x000fe20000000000 */
[----:B------:R-:W-:Y:S01]  /*1470*/  @!P0 IMAD.IADD R248, R248, 0x1, -R11 ;  /* 0x00000001f8f88824 */ /* 0x000fe200078e0a0b */
[----:B------:R-:W-:Y:S01]  /*1480*/  ISETP.GE.AND P0, PT, R20, RZ, PT ;  /* 0x000000ff1400720c */ /* 0x000fe20003f06270 */
[----:B------:R-:W-:Y:S01]  /*1490*/  IMAD R12, R5, R12, R13 ;  /* 0x0000000c050c7224 */ /* 0x000fe200078e020d */
[----:B------:R-:W-:Y:S01]  /*14a0*/  ISETP.GE.AND P2, PT, R9, RZ, PT ;  /* 0x000000ff0900720c */ /* 0x000fe20003f46270 */
[----:B------:R-:W-:Y:S01]  /*14b0*/  IMAD.HI.U32 R7, R8, R14, RZ ;  /* 0x0000000e08077227 */ /* 0x000fe200078e00ff */
[----:B------:R-:W-:Y:S02]  /*14c0*/  ISETP.GT.U32.AND P1, PT, R11, R248, PT ;  /* 0x000000f80b00720c */ /* 0x000fe40003f24070 */
[----:B------:R-:W-:Y:S01]  /*14d0*/  ISETP.GE.AND P4, PT, R15, RZ, PT ;  /* 0x000000ff0f00720c */ /* 0x000fe20003f86270 */
[----:B------:R-:W-:Y:S01]  /*14e0*/  @!P3 IMAD.IADD R10, R10, 0x1, -R5 ;  /* 0x000000010a0ab824 */ /* 0x000fe200078e0a05 */
[----:B------:R-:W-:Y:S01]  /*14f0*/  ISETP.GT.U32.AND P3, PT, R5, R12, PT ;  /* 0x0000000c0500720c */ /* 0x000fe20003f64070 */
[----:B------:R-:W-:Y:S01]  /*1500*/  IMAD.HI.U32 R9, R8, R16, RZ ;  /* 0x0000001008097227 */ /* 0x000fe200078e00ff */
[----:B------:R-:W-:-:S02]  /*1510*/  LOP3.LUT R13, R6, 0x12, RZ, 0xfc, !PT ;  /* 0x00000012060d7812 */ /* 0x000fc400078efcff */
[C---:B------:R-:W-:Y:S01]  /*1520*/  ISETP.GT.U32.AND P6, PT, R5.reuse, R10, PT ;  /* 0x0000000a0500720c */ /* 0x040fe20003fc4070 */
[----:B------:R-:W-:Y:S01]  /*1530*/  IMAD.MOV R7, RZ, RZ, -R7 ;  /* 0x000000ffff077224 */ /* 0x000fe200078e0a07 */
[----:B------:R-:W-:Y:S01]  /*1540*/  IABS R28, R13 ;  /* 0x0000000d001c7213 */ /* 0x000fe20000000000 */
[----:B------:R-:W-:Y:S01]  /*1550*/  IMAD.MOV R9, RZ, RZ, -R9 ;  /* 0x000000ffff097224 */ /* 0x000fe200078e0a09 */
[----:B------:R-:W-:Y:S01]  /*1560*/  LOP3.LUT R15, R6, 0x16, RZ, 0xfc, !PT ;  /* 0x00000016060f7812 */ /* 0x000fe200078efcff */
[----:B------:R-:W-:Y:S01]  /*1570*/  @!P1 IMAD.IADD R248, R248, 0x1, -R11 ;  /* 0x00000001f8f89824 */ /* 0x000fe200078e0a0b */
[C---:B------:R-:W-:Y:S01]  /*1580*/  LOP3.LUT R11, R6.reuse, 0xa, RZ, 0xfc, !PT ;  /* 0x0000000a060b7812 */ /* 0x040fe200078efcff */
[C---:B------:R-:W-:Y:S01]  /*1590*/  IMAD R14, R5.reuse, R7, R14 ;  /* 0x00000007050e7224 */ /* 0x040fe200078e020e */
[----:B------:R-:W-:Y:S01]  /*15a0*/  IABS R36, R15 ;  /* 0x0000000f00247213 */ /* 0x000fe20000000000 */
[C---:B------:R-:W-:Y:S01]  /*15b0*/  IMAD R16, R5.reuse, R9, R16 ;  /* 0x0000000905107224 */ /* 0x040fe200078e0210 */
[----:B------:R-:W-:Y:S01]  /*15c0*/  LOP3.LUT R9, R6, 0x8, RZ, 0xfc, !PT ;  /* 0x0000000806097812 */ /* 0x000fe200078efcff */
[--C-:B------:R-:W-:Y:S01]  /*15d0*/  @!P3 IMAD.IADD R12, R12, 0x1, -R5.reuse ;  /* 0x000000010c0cb824 */ /* 0x100fe200078e0a05 */
[----:B------:R-:W-:Y:S01]  /*15e0*/  ISETP.GT.U32.AND P1, PT, R5, R14, PT ;  /* 0x0000000e0500720c */ /* 0x000fe20003f24070 */
[----:B------:R-:W-:Y:S01]  /*15f0*/  @!P0 IMAD.MOV R248, RZ, RZ, -R248 ;  /* 0x000000fffff88224 */ /* 0x000fe200078e0af8 */
[----:B------:R-:W-:Y:S01]  /*1600*/  @!P5 LOP3.LUT R248, RZ, R18, RZ, 0x33, !PT ;  /* 0x00000012fff8d212 */ /* 0x000fe200078e33ff */
[----:B------:R-:W-:Y:S01]  /*1610*/  @!P6 IMAD.IADD R10, R10, 0x1, -R5 ;  /* 0x000000010a0ae824 */ /* 0x000fe200078e0a05 */
[----:B------:R-:W-:-:S02]  /*1620*/  IABS R18, R9 ;  /* 0x0000000900127213 */ /* 0x000fc40000000000 */
[C---:B------:R-:W-:Y:S01]  /*1630*/  ISETP.GT.U32.AND P6, PT, R5.reuse, R12, PT ;  /* 0x0000000c0500720c */ /* 0x040fe20003fc4070 */
[----:B---3--:R-:W-:Y:S01]  /*1640*/  IMAD R248, R248, UR4, RZ ;  /* 0x00000004f8f87c24 */ /* 0x008fe2000f8e02ff */
[----:B------:R-:W-:Y:S01]  /*1650*/  ISETP.GT.U32.AND P5, PT, R5, R16, PT ;  /* 0x000000100500720c */ /* 0x000fe20003fa4070 */
[----:B------:R-:W-:Y:S01]  /*1660*/  IMAD.HI.U32 R7, R8, R18, RZ ;  /* 0x0000001208077227 */ /* 0x000fe200078e00ff */
[----:B------:R-:W-:Y:S02]  /*1670*/  ISETP.GE.AND P0, PT, R6, RZ, PT ;  /* 0x000000ff0600720c */ /* 0x000fe40003f06270 */
[----:B-1----:R-:W-:Y:S01]  /*1680*/  IABS R20, R11 ;  /* 0x0000000b00147213 */ /* 0x002fe20000000000 */
[----:B------:R-:W-:Y:S01]  /*1690*/  IMAD.MOV R7, RZ, RZ, -R7 ;  /* 0x000000ffff077224 */ /* 0x000fe200078e0a07 */
[----:B------:R-:W-:Y:S01]  /*16a0*/  ISETP.GE.AND P3, PT, R17, RZ, PT ;  /* 0x000000ff1100720c */ /* 0x000fe20003f66270 */
[--C-:B------:R-:W-:Y:S01]  /*16b0*/  @!P1 IMAD.IADD R14, R14, 0x1, -R5.reuse ;  /* 0x000000010e0e9824 */ /* 0x100fe200078e0a05 */
[----:B------:R-:W-:Y:S01]  /*16c0*/  ISETP.GE.AND P1, PT, R9, RZ, PT ;  /* 0x000000ff0900720c */ /* 0x000fe20003f26270 */
[----:B------:R-:W-:Y:S01]  /*16d0*/  IMAD R18, R5, R7, R18 ;  /* 0x0000000705127224 */ /* 0x000fe200078e0212 */
[----:B------:R-:W-:Y:S01]  /*16e0*/  LOP3.LUT R7, R6, 0xc, RZ, 0xfc, !PT ;  /* 0x0000000c06077812 */ /* 0x000fe200078efcff */
[--C-:B------:R-:W-:Y:S01]  /*16f0*/  @!P6 IMAD.IADD R12, R12, 0x1, -R5.reuse ;  /* 0x000000010c0ce824 */ /* 0x100fe200078e0a05 */
[----:B------:R-:W-:Y:S01]  /*1700*/  ISETP.GE.AND P6, PT, R11, RZ, PT ;  /* 0x000000ff0b00720c */ /* 0x000fe20003fc6270 */
[----:B------:R-:W-:Y:S01]  /*1710*/  @!P5 IMAD.IADD R16, R16, 0x1, -R5 ;  /* 0x000000011010d824 */ /* 0x000fe200078e0a05 */
[C---:B------:R-:W-:Y:S01]  /*1720*/  ISETP.GT.U32.AND P5, PT, R5.reuse, R14, PT ;  /* 0x0000000e0500720c */ /* 0x040fe20003fa4070 */
[----:B------:R-:W-:Y:S01]  /*1730*/  @!P4 IMAD.MOV R12, RZ, RZ, -R12 ;  /* 0x000000ffff0cc224 */ /* 0x000fe200078e0a0c */
[----:B------:R-:W-:Y:S01]  /*1740*/  ISETP.GT.U32.AND P4, PT, R5, R18, PT ;  /* 0x000000120500720c */ /* 0x000fe20003f84070 */
[----:B------:R-:W-:Y:S01]  /*1750*/  IMAD.HI.U32 R9, R8, R20, RZ ;  /* 0x0000001408097227 */ /* 0x000fe200078e00ff */
[----:B------:R-:W-:-:S02]  /*1760*/  IABS R22, R7 ;  /* 0x0000000700167213 */ /* 0x000fc40000000000 */
[C---:B------:R-:W-:Y:S01]  /*1770*/  LOP3.LUT R11, R6.reuse, 0x10, RZ, 0xfc, !PT ;  /* 0x00000010060b7812 */ /* 0x040fe200078efcff */
[----:B------:R-:W-:Y:S01]  /*1780*/  IMAD.MOV R9, RZ, RZ, -R9 ;  /* 0x000000ffff097224 */ /* 0x000fe200078e0a09 */
[C---:B------:R-:W-:Y:S01]  /*1790*/  LOP3.LUT R17, R6.reuse, 0x18, RZ, 0xfc, !PT ;  /* 0x0000001806117812 */ /* 0x040fe200078efcff */
[----:B------:R-:W-:Y:S01]  /*17a0*/  @!P0 IMAD.MOV R10, RZ, RZ, -R10 ;  /* 0x000000ffff0a8224 */ /* 0x000fe200078e0a0a */
[C---:B------:R-:W-:Y:S01]  /*17b0*/  ISETP.GT.U32.AND P0, PT, R5.reuse, R16, PT ;  /* 0x000000100500720c */ /* 0x040fe20003f04070 */
[----:B------:R-:W-:Y:S01]  /*17c0*/  IMAD R20, R5, R9, R20 ;  /* 0x0000000905147224 */ /* 0x000fe200078e0214 */
[----:B------:R-:W-:Y:S01]  /*17d0*/  LOP3.LUT R9, R6, 0xe, RZ, 0xfc, !PT ;  /* 0x0000000e06097812 */ /* 0x000fe200078efcff */
[--C-:B------:R-:W-:Y:S01]  /*17e0*/  @!P5 IMAD.IADD R14, R14, 0x1, -R5.reuse ;  /* 0x000000010e0ed824 */ /* 0x100fe200078e0a05 */
[----:B------:R-:W-:Y:S01]  /*17f0*/  ISETP.GE.AND P5, PT, R7, RZ, PT ;  /* 0x000000ff0700720c */ /* 0x000fe20003fa6270 */
[----:B------:R-:W-:Y:S01]  /*1800*/  @!P4 IMAD.IADD R18, R18, 0x1, -R5 ;  /* 0x000000011212c824 */ /* 0x000fe200078e0a05 */
[C---:B------:R-:W-:Y:S01]  /*1810*/  ISETP.GT.U32.AND P4, PT, R5.reuse, R20, PT ;  /* 0x000000140500720c */ /* 0x040fe20003f84070 */
[----:B------:R-:W-:Y:S01]  /*1820*/  @!P2 IMAD.MOV R14, RZ, RZ, -R14 ;  /* 0x000000ffff0ea224 */ /* 0x000fe200078e0a0e */
[----:B------:R-:W-:Y:S01]  /*1830*/  IABS R24, R9 ;  /* 0x0000000900187213 */ /* 0x000fe20000000000 */
[----:B------:R-:W-:Y:S01]  /*1840*/  IMAD.HI.U32 R7, R8, R22, RZ ;  /* 0x0000001608077227 */ /* 0x000fe200078e00ff */
[----:B------:R-:W-:-:S02]  /*1850*/  ISETP.GT.U32.AND P2, PT, R5, R18, PT ;  /* 0x000000120500720c */ /* 0x000fc40003f44070 */
[----:B------:R-:W-:Y:S01]  /*1860*/  IABS R26, R11 ;  /* 0x0000000b001a7213 */ /* 0x000fe20000000000 */
[----:B------:R-:W-:Y:S01]  /*1870*/  @!P0 IMAD.IADD R16, R16, 0x1, -R5 ;  /* 0x0000000110108824 */ /* 0x000fe200078e0a05 */
[----:B------:R-:W-:Y:S01]  /*1880*/  ISETP.GE.AND P0, PT, R9, RZ, PT ;  /* 0x000000ff0900720c */ /* 0x000fe20003f06270 */
[----:B------:R-:W-:Y:S01]  /*1890*/  IMAD.MOV R7, RZ, RZ, -R7 ;  /* 0x000000ffff077224 */ /* 0x000fe200078e0a07 */
[----:B------:R-:W-:Y:S01]  /*18a0*/  IABS R38, R17 ;  /* 0x0000001100267213 */ /* 0x000fe20000000000 */
[----:B------:R-:W-:Y:S01]  /*18b0*/  IMAD.HI.U32 R9, R8, R24, RZ ;  /* 0x0000001808097227 */ /* 0x000fe200078e00ff */
[C---:B------:R-:W-:Y:S02]  /*18c0*/  LOP3.LUT R25, R6.reuse, 0x26, RZ, 0xfc, !PT ;  /* 0x0000002606197812 */ /* 0x040fe400078efcff */
[----:B------:R-:W-:Y:S01]  /*18d0*/  LOP3.LUT R21, R6, 0x22, RZ, 0xfc, !PT ;  /* 0x0000002206157812 */ /* 0x000fe200078efcff */
[C---:B------:R-:W-:Y:S01]  /*18e0*/  IMAD R22, R5.reuse, R7, R22 ;  /* 0x0000000705167224 */ /* 0x040fe200078e0216 */
[----:B------:R-:W-:Y:S01]  /*18f0*/  IABS R52, R25 ;  /* 0x0000001900347213 */ /* 0x000fe20000000000 */
[----:B------:R-:W-:Y:S01]  /*1900*/  @!P4 IMAD.IADD R20, R20, 0x1, -R5 ;  /* 0x000000011414c824 */ /* 0x000fe200078e0a05 */
[----:B------:R-:W-:Y:S01]  /*1910*/  IABS R48, R21 ;  /* 0x0000001500307213 */ /* 0x000fe20000000000 */
[----:B------:R-:W-:Y:S01]  /*1920*/  IMAD.MOV R9, RZ, RZ, -R9 ;  /* 0x000000ffff097224 */ /* 0x000fe200078e0a09 */
[----:B------:R-:W-:Y:S01]  /*1930*/  LOP3.LUT R23, R6, 0x24, RZ, 0xfc, !PT ;  /* 0x0000002406177812 */ /* 0x000fe200078efcff */
[----:B------:R-:W-:Y:S01]  /*1940*/  @!P2 IMAD.IADD R18, R18, 0x1, -R5 ;  /* 0x000000011212a824 */ /* 0x000fe200078e0a05 */
[C---:B------:R-:W-:Y:S01]  /*1950*/  ISETP.GT.U32.AND P2, PT, R5.reuse, R22, PT ;  /* 0x000000160500720c */ /* 0x040fe20003f44070 */
[C---:B------:R-:W-:Y:S01]  /*1960*/  IMAD R24, R5.reuse, R9, R24 ;  /* 0x0000000905187224 */ /* 0x040fe200078e0218 */
[C---:B------:R-:W-:Y:S01]  /*1970*/  ISETP.GT.U32.AND P4, PT, R5.reuse, R20, PT ;  /* 0x000000140500720c */ /* 0x040fe20003f84070 */
[----:B------:R-:W-:Y:S01]  /*1980*/  @!P1 IMAD.MOV R18, RZ, RZ, -R18 ;  /* 0x000000ffff129224 */ /* 0x000fe200078e0a12 */
[----:B------:R-:W-:Y:S01]  /*1990*/  IABS R50, R23 ;  /* 0x0000001700327213 */ /* 0x000fe20000000000 */
[----:B------:R-:W-:Y:S01]  /*19a0*/  IMAD.HI.U32 R9, R8, R28, RZ ;  /* 0x0000001c08097227 */ /* 0x000fe200078e00ff */
[----:B------:R-:W-:-:S02]  /*19b0*/  ISETP.GT.U32.AND P1, PT, R5, R24, PT ;  /* 0x000000180500720c */ /* 0x000fc40003f24070 */
[C---:B------:R-:W-:Y:S01]  /*19c0*/  LOP3.LUT R27, R6.reuse, 0x28, RZ, 0xfc, !PT ;  /* 0x00000028061b7812 */ /* 0x040fe200078efcff */
[----:B------:R-:W-:Y:S01]  /*19d0*/  IMAD.MOV R9, RZ, RZ, -R9 ;  /* 0x000000ffff097224 */ /* 0x000fe200078e0a09 */
[C---:B------:R-:W-:Y:S01]  /*19e0*/  LOP3.LUT R29, R6.reuse, 0x2a, RZ, 0xfc, !PT ;  /* 0x0000002a061d7812 */ /* 0x040fe200078efcff */
[----:B------:R-:W-:Y:S01]  /*19f0*/  @!P3 IMAD.MOV R16, RZ, RZ, -R16 ;  /* 0x000000ffff10b224 */ /* 0x000fe200078e0a10 */
[----:B------:R-:W-:Y:S01]  /*1a00*/  ISETP.GE.AND P3, PT, R11, RZ, PT ;  /* 0x000000ff0b00720c */ /* 0x000fe20003f66270 */
[C---:B------:R-:W-:Y:S01]  /*1a10*/  IMAD R28, R5.reuse, R9, R28 ;  /* 0x00000009051c7224 */ /* 0x040fe200078e021c */
[----:B------:R-:W-:Y:S01]  /*1a20*/  LOP3.LUT R11, R6, 0x14, RZ, 0xfc, !PT ;  /* 0x00000014060b7812 */ /* 0x000fe200078efcff */
[--C-:B------:R-:W-:Y:S01]  /*1a30*/  @!P2 IMAD.IADD R22, R22, 0x1, -R5.reuse ;  /* 0x000000011616a824 */ /* 0x100fe200078e0a05 */
[----:B------:R-:W-:Y:S01]  /*1a40*/  LOP3.LUT R31, R6, 0x2c, RZ, 0xfc, !PT ;  /* 0x0000002c061f7812 */ /* 0x000fe200078efcff */
[----:B------:R-:W-:Y:S01]  /*1a50*/  @!P4 IMAD.IADD R20, R20, 0x1, -R5 ;  /* 0x000000011414c824 */ /* 0x000fe200078e0a05 */
[----:B------:R-:W-:Y:S01]  /*1a60*/  IABS R30, R11 ;  /* 0x0000000b001e7213 */ /* 0x000fe20000000000 */
[----:B------:R-:W-:Y:S01]  /*1a70*/  IMAD.HI.U32 R7, R8, R26, RZ ;  /* 0x0000001a08077227 */ /* 0x000fe200078e00ff */
[----:B------:R-:W-:-:S02]  /*1a80*/  ISETP.GT.U32.AND P2, PT, R5, R22, PT ;  /* 0x000000160500720c */ /* 0x000fc40003f44070 */
[----:B------:R-:W-:Y:S01]  /*1a90*/  LOP3.LUT R33, R6, 0x34, RZ, 0xfc, !PT ;  /* 0x0000003406217812 */ /* 0x000fe200078efcff */
[----:B------:R-:W-:Y:S01]  /*1aa0*/  @!P6 IMAD.MOV R20, RZ, RZ, -R20 ;  /* 0x000000ffff14e224 */ /* 0x000fe200078e0a14 */
[C---:B------:R-:W-:Y:S01]  /*1ab0*/  ISETP.GT.U32.AND P6, PT, R5.reuse, R28, PT ;  /* 0x0000001c0500720c */ /* 0x040fe20003fc4070 */
[----:B------:R-:W-:Y:S01]  /*1ac0*/  @!P1 IMAD.IADD R24, R24, 0x1, -R5 ;  /* 0x0000000118189824 */ /* 0x000fe200078e0a05 */
[----:B------:R-:W-:Y:S01]  /*1ad0*/  IABS R76, R33 ;  /* 0x00000021004c7213 */ /* 0x000fe20000000000 */
[----:B------:R-:W-:Y:S01]  /*1ae0*/  IMAD.MOV R7, RZ, RZ, -R7 ;  /* 0x000000ffff077224 */ /* 0x000fe200078e0a07 */
[----:B------:R-:W-:Y:S01]  /*1af0*/  LOP3.LUT R35, R6, 0x3a, RZ, 0xfc, !PT ;  /* 0x0000003a06237812 */ /* 0x000fe200078efcff */
[----:B------:R-:W-:Y:S01]  /*1b00*/  IMAD.HI.U32 R9, R8, R38, RZ ;  /* 0x0000002608097227 */ /* 0x000fe200078e00ff */
[C---:B------:R-:W-:Y:S02]  /*1b10*/  ISETP.GT.U32.AND P1, PT, R5.reuse, R24, PT ;  /* 0x000000180500720c */ /* 0x040fe40003f24070 */
[----:B------:R-:W-:Y:S01]  /*1b20*/  LOP3.LUT R37, R6, 0x3c, RZ, 0xfc, !PT ;  /* 0x0000003c06257812 */ /* 0x000fe200078efcff */
[----:B------:R-:W-:Y:S01]  /*1b30*/  IMAD R26, R5, R7, R26 ;  /* 0x00000007051a7224 */ /* 0x000fe200078e021a */
[----:B------:R-:W-:Y:S01]  /*1b40*/  IABS R82, R35 ;  /* 0x0000002300527213 */ /* 0x000fe20000000000 */
[----:B------:R-:W-:Y:S01]  /*1b50*/  IMAD.HI.U32 R7, R8, R30, RZ ;  /* 0x0000001e08077227 */ /* 0x000fe200078e00ff */
[----:B------:R-:W-:-:S02]  /*1b60*/  IABS R84, R37 ;  /* 0x0000002500547213 */ /* 0x000fc40000000000 */
[----:B------:R-:W-:Y:S01]  /*1b70*/  ISETP.GT.U32.AND P4, PT, R5, R26, PT ;  /* 0x0000001a0500720c */ /* 0x000fe20003f84070 */
[----:B------:R-:W-:Y:S02]  /*1b80*/  IMAD.MOV R7, RZ, RZ, -R7 ;  /* 0x000000ffff077224 */ /* 0x000fe400078e0a07 */
[--C-:B------:R-:W-:Y:S01]  /*1b90*/  @!P2 IMAD.IADD R22, R22, 0x1, -R5.reuse ;  /* 0x000000011616a824 */ /* 0x100fe200078e0a05 */
[----:B------:R-:W-:Y:S01]  /*1ba0*/  ISETP.GE.AND P2, PT, R13, RZ, PT ;  /* 0x000000ff0d00720c */ /* 0x000fe20003f46270 */
[--C-:B------:R-:W-:Y:S01]  /*1bb0*/  @!P6 IMAD.IADD R28, R28, 0x1, -R5.reuse ;  /* 0x000000011c1ce824 */ /* 0x100fe200078e0a05 */
[----:B------:R-:W-:Y:S01]  /*1bc0*/  ISETP.GE.AND P6, PT, R11, RZ, PT ;  /* 0x000000ff0b00720c */ /* 0x000fe20003fc6270 */
[C---:B------:R-:W-:Y:S01]  /*1bd0*/  IMAD R30, R5.reuse, R7, R30 ;  /* 0x00000007051e7224 */ /* 0x040fe200078e021e */
[----:B------:R-:W-:Y:S01]  /*1be0*/  LOP3.LUT R11, R6, 0x1c, RZ, 0xfc, !PT ;  /* 0x0000001c060b7812 */ /* 0x000fe200078efcff */
[----:B------:R-:W-:Y:S01]  /*1bf0*/  @!P5 IMAD.MOV R22, RZ, RZ, -R22 ;  /* 0x000000ffff16d224 */ /* 0x000fe200078e0a16 */
[C---:B------:R-:W-:Y:S01]  /*1c00*/  ISETP.GT.U32.AND P5, PT, R5.reuse, R28, PT ;  /* 0x0000001c0500720c */ /* 0x040fe20003fa4070 */
[----:B------:R-:W-:Y:S01]  /*1c10*/  @!P1 IMAD.IADD R24, R24, 0x1, -R5 ;  /* 0x0000000118189824 */ /* 0x000fe200078e0a05 */
[----:B------:R-:W-:Y:S01]  /*1c20*/  ISETP.GT.U32.AND P1, PT, R5, R30, PT ;  /* 0x0000001e0500720c */ /* 0x000fe20003f24070 */
[----:B------:R-:W-:Y:S01]  /*1c30*/  IMAD.HI.U32 R7, R8, R36, RZ ;  /* 0x0000002408077227 */ /* 0x000fe200078e00ff */
[----:B------:R-:W-:-:S02]  /*1c40*/  IABS R42, R11 ;  /* 0x0000000b002a7213 */ /* 0x000fc40000000000 */
[----:B------:R-:W-:Y:S01]  /*1c50*/  LOP3.LUT R13, R6, 0x1e, RZ, 0xfc, !PT ;  /* 0x0000001e060d7812 */ /* 0x000fe200078efcff */
[----:B------:R-:W-:Y:S02]  /*1c60*/  IMAD.MOV R7, RZ, RZ, -R7 ;  /* 0x000000ffff077224 */ /* 0x000fe400078e0a07 */
[--C-:B------:R-:W-:Y:S01]  /*1c70*/  @!P4 IMAD.IADD R26, R26, 0x1, -R5.reuse ;  /* 0x000000011a1ac824 */ /* 0x100fe200078e0a05 */
[----:B------:R-:W-:Y:S01]  /*1c80*/  IABS R44, R13 ;  /* 0x0000000d002c7213 */ /* 0x000fe20000000000 */
[C---:B------:R-:W-:Y:S01]  /*1c90*/  IMAD R36, R5.reuse, R7, R36 ;  /* 0x0000000705247224 */ /* 0x040fe200078e0224 */
[----:B------:R-:W-:Y:S01]  /*1ca0*/  LOP3.LUT R7, R6, 0x1a, RZ, 0xfc, !PT ;  /* 0x0000001a06077812 */ /* 0x000fe200078efcff */
[--C-:B------:R-:W-:Y:S01]  /*1cb0*/  @!P5 IMAD.IADD R28, R28, 0x1, -R5.reuse ;  /* 0x000000011c1cd824 */ /* 0x100fe200078e0a05 */
[C---:B------:R-:W-:Y:S01]  /*1cc0*/  ISETP.GT.U32.AND P4, PT, R5.reuse, R26, PT ;  /* 0x0000001a0500720c */ /* 0x040fe20003f84070 */
[----:B------:R-:W-:Y:S01]  /*1cd0*/  @!P1 IMAD.IADD R30, R30, 0x1, -R5 ;  /* 0x000000011e1e9824 */ /* 0x000fe200078e0a05 */
[----:B------:R-:W-:Y:S01]  /*1ce0*/  ISETP.GT.U32.AND P5, PT, R5, R36, PT ;  /* 0x000000240500720c */ /* 0x000fe20003fa4070 */
[----:B------:R-:W-:-:S02]  /*1cf0*/  IMAD.MOV R9, RZ, RZ, -R9 ;  /* 0x000000ffff097224 */ /* 0x000fc400078e0a09 */
[----:B------:R-:W-:Y:S01]  /*1d00*/  @!P0 IMAD.MOV R24, RZ, RZ, -R24 ;  /* 0x000000ffff188224 */ /* 0x000fe200078e0a18 */
[C---:B------:R-:W-:Y:S01]  /*1d10*/  ISETP.GT.U32.AND P1, PT, R5.reuse, R30, PT ;  /* 0x0000001e0500720c */ /* 0x040fe20003f24070 */
[----:B------:R-:W-:Y:S01]  /*1d20*/  IMAD R38, R5, R9, R38 ;  /* 0x0000000905267224 */ /* 0x000fe200078e0226 */
[----:B------:R-:W-:Y:S01]  /*1d30*/  IABS R9, R7 ;  /* 0x0000000700097213 */ /* 0x000fe20000000000 */
[----:B------:R-:W-:Y:S01]  /*1d40*/  @!P2 IMAD.MOV R28, RZ, RZ, -R28 ;  /* 0x000000ffff1ca224 */ /* 0x000fe200078e0a1c */
[----:B------:R-:W-:Y:S01]  /*1d50*/  ISETP.GE.AND P0, PT, R15, RZ, PT ;  /* 0x000000ff0f00720c */ /* 0x000fe20003f06270 */
[----:B------:R-:W-:Y:S01]  /*1d60*/  IMAD.SHL.U32 R59, R248, 0x4, RZ ;  /* 0x00000004f83b7824 */ /* 0x000fe200078e00ff */
[----:B------:R-:W-:Y:S01]  /*1d70*/  LOP3.LUT R15, R6, 0x20, RZ, 0xfc, !PT ;  /* 0x00000020060f7812 */ /* 0x000fe200078efcff */
[--C-:B------:R-:W-:Y:S01]  /*1d80*/  @!P4 IMAD.IADD R26, R26, 0x1, -R5.reuse ;  /* 0x000000011a1ac824 */ /* 0x100fe200078e0a05 */
[----:B------:R-:W-:Y:S01]  /*1d90*/  ISETP.GE.AND P2, PT, R11, RZ, PT ;  /* 0x000000ff0b00720c */ /* 0x000fe20003f46270 */
[--C-:B------:R-:W-:Y:S01]  /*1da0*/  @!P5 IMAD.IADD R36, R36, 0x1, -R5.reuse ;  /* 0x000000012424d824 */ /* 0x100fe200078e0a05 */
[----:B------:R-:W-:Y:S01]  /*1db0*/  IABS R46, R15 ;  /* 0x0000000f002e7213 */ /* 0x000fe20000000000 */
[----:B------:R-:W-:Y:S01]  /*1dc0*/  @!P3 IMAD.MOV R26, RZ, RZ, -R26 ;  /* 0x000000ffff1ab224 */ /* 0x000fe200078e0a1a */
[----:B------:R-:W-:Y:S01]  /*1dd0*/  ISETP.GE.AND P3, PT, R7, RZ, PT ;  /* 0x000000ff0700720c */ /* 0x000fe20003f66270 */
[----:B------:R-:W-:Y:S01]  /*1de0*/  @!P1 IMAD.IADD R30, R30, 0x1, -R5 ;  /* 0x000000011e1e9824 */ /* 0x000fe200078e0a05 */
[----:B------:R-:W-:Y:S01]  /*1df0*/  ISETP.GT.U32.AND P5, PT, R5, R36, PT ;  /* 0x000000240500720c */ /* 0x000fe20003fa4070 */
[----:B------:R-:W-:Y:S01]  /*1e00*/  IMAD.HI.U32 R7, R8, R9, RZ ;  /* 0x0000000908077227 */ /* 0x000fe200078e00ff */
[----:B------:R-:W-:Y:S01]  /*1e10*/  ISETP.GE.AND P4, PT, R17, RZ, PT ;  /* 0x000000ff1100720c */ /* 0x000fe20003f86270 */
[----:B------:R-:W-:Y:S01]  /*1e20*/  STL [R1+0x4c], R59 ;  /* 0x00004c3b01007387 */ /* 0x000fe20000100800 */
[----:B------:R-:W-:Y:S01]  /*1e30*/  ISETP.GE.AND P1, PT, R13, RZ, PT ;  /* 0x000000ff0d00720c */ /* 0x000fe20003f26270 */
[----:B------:R-:W-:Y:S01]  /*1e40*/  IMAD.MOV.U32 R34, RZ, RZ, R30 ;  /* 0x000000ffff227224 */ /* 0x000fe200078e001e */
[----:B------:R-:W-:Y:S01]  /*1e50*/  IABS R17, R31 ;  /* 0x0000001f00117213 */ /* 0x000fe20000000000 */
[----:B------:R-:W-:Y:S01]  /*1e60*/  IMAD.MOV R30, RZ, RZ, -R7 ;  /* 0x000000ffff1e7224 */ /* 0x000fe200078e0a07 */
[----:B------:R-:W-:Y:S01]  /*1e70*/  STL [R1+0x188], R140 ;  /* 0x0001888c01007387 */ /* 0x000fe20000100800 */
[----:B------:R-:W-:Y:S01]  /*1e80*/  @!P6 IMAD.MOV R34, RZ, RZ, -R34 ;  /* 0x000000ffff22e224 */ /* 0x000fe200078e0a22 */
[C---:B------:R-:W-:Y:S01]  /*1e90*/  ISETP.GT.U32.AND P6, PT, R5.reuse, R38, PT ;  /* 0x000000260500720c */ /* 0x040fe20003fc4070 */
[----:B------:R-:W-:Y:S01]  /*1ea0*/  IMAD R30, R5, R30, R9 ;  /* 0x0000001e051e7224 */ /* 0x000fe200078e0209 */
[----:B------:R-:W-:Y:S01]  /*1eb0*/  STL [R1+0x1c8], R144 ;  /* 0x0001c89001007387 */ /* 0x000fe20000100800 */
[----:B------:R-:W-:-:S02]  /*1ec0*/  @!P5 IMAD.IADD R36, R36, 0x1, -R5 ;  /* 0x000000012424d824 */ /* 0x000fc400078e0a05 */
[C---:B------:R-:W-:Y:S01]  /*1ed0*/  IMAD.HI.U32 R11, R8.reuse, R46, RZ ;  /* 0x0000002e080b7227 */ /* 0x040fe200078e00ff */
[----:B------:R-:W-:Y:S01]  /*1ee0*/  ISETP.GT.U32.AND P5, PT, R5, R30, PT ;  /* 0x0000001e0500720c */ /* 0x000fe20003fa4070 */
[----:B------:R-:W-:Y:S02]  /*1ef0*/  STL [R1+0x1c4], R142 ;  /* 0x0001c48e01007387 */ /* 0x000fe40000100800 */
[----:B------:R-:W-:Y:S02]  /*1f00*/  IMAD.MOV R11, RZ, RZ, -R11 ;  /* 0x000000ffff0b7224 */ /* 0x000fe400078e0a0b */
[----:B------:R-:W-:-:S04]  /*1f10*/  IMAD.HI.U32 R7, R8, R42, RZ ;  /* 0x0000002a08077227 */ /* 0x000fc800078e00ff */
[--C-:B------:R-:W-:Y:S02]  /*1f20*/  @!P6 IMAD.IADD R38, R38, 0x1, -R5.reuse ;  /* 0x000000012626e824 */ /* 0x100fe400078e0a05 */
[C---:B------:R-:W-:Y:S02]  /*1f30*/  IMAD R46, R5.reuse, R11, R46 ;  /* 0x0000000b052e7224 */ /* 0x040fe400078e022e */
[----:B------:R-:W-:Y:S01]  /*1f40*/  @!P5 IMAD.IADD R30, R30, 0x1, -R5 ;  /* 0x000000011e1ed824 */ /* 0x000fe200078e0a05 */
[----:B------:R-:W-:Y:S01]  /*1f50*/  ISETP.GT.U32.AND P6, PT, R5, R38, PT ;  /* 0x000000260500720c */ /* 0x000fe20003fc4070 */
[----:B------:R-:W-:-:S03]  /*1f60*/  IMAD.HI.U32 R9, R8, R44, RZ ;  /* 0x0000002c08097227 */ /* 0x000fc600078e00ff */
[C---:B------:R-:W-:Y:S01]  /*1f70*/  ISETP.GT.U32.AND P5, PT, R5.reuse, R30, PT ;  /* 0x0000001e0500720c */ /* 0x040fe20003fa4070 */
[----:B------:R-:W-:Y:S02]  /*1f80*/  IMAD.MOV R7, RZ, RZ, -R7 ;  /* 0x000000ffff077224 */ /* 0x000fe400078e0a07 */
[----:B------:R-:W-:Y:S02]  /*1f90*/  IMAD.MOV R9, RZ, RZ, -R9 ;  /* 0x000000ffff097224 */ /* 0x000fe400078e0a09 */
[C---:B------:R-:W-:Y:S02]  /*1fa0*/  IMAD R42, R5.reuse, R7, R42 ;  /* 0x00000007052a7224 */ /* 0x040fe400078e022a */
[C---:B------:R-:W-:Y:S02]  /*1fb0*/  IMAD R44, R5.reuse, R9, R44 ;  /* 0x00000009052c7224 */ /* 0x040fe400078e022c */
[----:B------:R-:W-:Y:S01]  /*1fc0*/  @!P6 IMAD.IADD R38, R38, 0x1, -R5 ;  /* 0x000000012626e824 */ /* 0x000fe200078e0a05 */
[----:B------:R-:W-:Y:S01]  /*1fd0*/  ISETP.GT.U32.AND P6, PT, R5, R42, PT ;  /* 0x0000002a0500720c */ /* 0x000fe20003fc4070 */
[----:B------:R-:W-:-:S04]  /*1fe0*/  IMAD.HI.U32 R9, R8, R52, RZ ;  /* 0x0000003408097227 */ /* 0x000fc800078e00ff */
[----:B------:R-:W-:Y:S01]  /*1ff0*/  @!P5 IMAD.IADD R30, R30, 0x1, -R5 ;  /* 0x000000011e1ed824 */ /* 0x000fe200078e0a05 */
[C---:B------:R-:W-:Y:S01]  /*2000*/  ISETP.GT.U32.AND P5, PT, R5.reuse, R46, PT ;  /* 0x0000002e0500720c */ /* 0x040fe20003fa4070 */
[----:B------:R-:W-:Y:S01]  /*2010*/  @!P4 IMAD.MOV R38, RZ, RZ, -R38 ;  /* 0x000000ffff26c224 */ /* 0x000fe200078e0a26 */
[----:B------:R-:W-:Y:S01]  /*2020*/  ISETP.GT.U32.AND P4, PT, R5, R44, PT ;  /* 0x0000002c0500720c */ /* 0x000fe20003f84070 */
[----:B------:R-:W-:Y:S02]  /*2030*/  IMAD.MOV R9, RZ, RZ, -R9 ;  /* 0x000000ffff097224 */ /* 0x000fe400078e0a09 */
[----:B------:R-:W-:-:S04]  /*2040*/  IMAD.HI.U32 R13, R8, R48, RZ ;  /* 0x00000030080d7227 */ /* 0x000fc800078e00ff */
[C---:B------:R-:W-:Y:S02]  /*2050*/  IMAD R52, R5.reuse, R9, R52 ;  /* 0x0000000905347224 */ /* 0x040fe400078e0234 */
[--C-:B------:R-:W-:Y:S02]  /*2060*/  @!P6 IMAD.IADD R42, R42, 0x1, -R5.reuse ;  /* 0x000000012a2ae824 */ /* 0x100fe400078e0a05 */
[--C-:B------:R-:W-:Y:S02]  /*2070*/  @!P5 IMAD.IADD R46, R46, 0x1, -R5.reuse ;  /* 0x000000012e2ed824 */ /* 0x100fe400078e0a05 */
[----:B------:R-:W-:Y:S01]  /*2080*/  @!P4 IMAD.IADD R44, R44, 0x1, -R5 ;  /* 0x000000012c2cc824 */ /* 0x000fe200078e0a05 */
[C---:B------:R-:W-:Y:S01]  /*2090*/  ISETP.GT.U32.AND P6, PT, R5.reuse, R42, PT ;  /* 0x0000002a0500720c */ /* 0x040fe20003fc4070 */
[----:B------:R-:W-:Y:S01]  /*20a0*/  IMAD.MOV R13, RZ, RZ, -R13 ;  /* 0x000000ffff0d7224 */ /* 0x000fe200078e0a0d */
[C---:B------:R-:W-:Y:S01]  /*20b0*/  ISETP.GT.U32.AND P5, PT, R5.reuse, R46, PT ;  /* 0x0000002e0500720c */ /* 0x040fe20003fa4070 */
[----:B------:R-:W-:Y:S01]  /*20c0*/  IMAD.HI.U32 R7, R8, R50, RZ ;  /* 0x0000003208077227 */ /* 0x000fe200078e00ff */
[----:B------:R-:W-:-:S03]  /*20d0*/  ISETP.GT.U32.AND P4, PT, R5, R44, PT ;  /* 0x0000002c0500720c */ /* 0x000fc60003f84070 */
[----:B------:R-:W-:Y:S01]  /*20e0*/  @!P0 IMAD.MOV R36, RZ, RZ, -R36 ;  /* 0x000000ffff248224 */ /* 0x000fe200078e0a24 */
[----:B------:R-:W-:Y:S01]  /*20f0*/  ISETP.GE.AND P0, PT, R15, RZ, PT ;  /* 0x000000ff0f00720c */ /* 0x000fe20003f06270 */
[C---:B------:R-:W-:Y:S01]  /*2100*/  IMAD R48, R5.reuse, R13, R48 ;  /* 0x0000000d05307224 */ /* 0x040fe200078e0230 */
[----:B------:R-:W-:Y:S01]  /*2110*/  IABS R13, R27 ;  /* 0x0000001b000d7213 */ /* 0x000fe20000000000 */
[----:B------:R-:W-:Y:S01]  /*2120*/  IMAD.MOV R7, RZ, RZ, -R7 ;  /* 0x000000ffff077224 */ /* 0x000fe200078e0a07 */
[----:B------:R-:W-:Y:S01]  /*2130*/  IABS R15, R29 ;  /* 0x0000001d000f7213 */ /* 0x000fe20000000000 */
[--C-:B------:R-:W-:Y:S01]  /*2140*/  @!P6 IMAD.IADD R42, R42, 0x1, -R5.reuse ;  /* 0x000000012a2ae824 */ /* 0x100fe200078e0a05 */
[C---:B------:R-:W-:Y:S01]  /*2150*/  ISETP.GT.U32.AND P6, PT, R5.reuse, R48, PT ;  /* 0x000000300500720c */ /* 0x040fe20003fc4070 */
[----:B------:R-:W-:Y:S01]  /*2160*/  @!P5 IMAD.IADD R46, R46, 0x1, -R5 ;  /* 0x000000012e2ed824 */ /* 0x000fe200078e0a05 */
[C---:B------:R-:W-:Y:S01]  /*2170*/  ISETP.GT.U32.AND P5, PT, R5.reuse, R52, PT ;  /* 0x000000340500720c */ /* 0x040fe20003fa4070 */
[----:B------:R-:W-:-:S02]  /*2180*/  IMAD R50, R5, R7, R50 ;  /* 0x0000000705327224 */ /* 0x000fc400078e0232 */
[----:B------:R-:W-:-:S04]  /*2190*/  IMAD.HI.U32 R7, R8, R13, RZ ;  /* 0x0000000d08077227 */ /* 0x000fc800078e00ff */
[----:B------:R-:W-:-:S04]  /*21a0*/  IMAD.HI.U32 R9, R8, R15, RZ ;  /* 0x0000000f08097227 */ /* 0x000fc800078e00ff */
[--C-:B------:R-:W-:Y:S01]  /*21b0*/  @!P4 IMAD.IADD R44, R44, 0x1, -R5.reuse ;  /* 0x000000012c2cc824 */ /* 0x100fe200078e0a05 */
[C---:B------:R-:W-:Y:S01]  /*21c0*/  ISETP.GT.U32.AND P4, PT, R5.reuse, R50, PT ;  /* 0x000000320500720c */ /* 0x040fe20003f84070 */
[----:B------:R-:W-:Y:S02]  /*21d0*/  @!P5 IMAD.IADD R52, R52, 0x1, -R5 ;  /* 0x000000013434d824 */ /* 0x000fe400078e0a05 */
[----:B------:R-:W-:Y:S02]  /*21e0*/  IMAD.MOV R54, RZ, RZ, -R7 ;  /* 0x000000ffff367224 */ /* 0x000fe400078e0a07 */
[----:B------:R-:W-:Y:S01]  /*21f0*/  IMAD.HI.U32 R11, R8, R17, RZ ;  /* 0x00000011080b7227 */ /* 0x000fe200078e00ff */
[----:B------:R-:W-:-:S03]  /*2200*/  ISETP.GT.U32.AND P5, PT, R5, R52, PT ;  /* 0x000000340500720c */ /* 0x000fc60003fa4070 */
[----:B------:R-:W-:Y:S02]  /*2210*/  IMAD.MOV R56, RZ, RZ, -R9 ;  /* 0x000000ffff387224 */ /* 0x000fe400078e0a09 */
[----:B------:R-:W-:Y:S02]  /*2220*/  IMAD.MOV.U32 R40, RZ, RZ, R30 ;  /* 0x000000ffff287224 */ /* 0x000fe400078e001e */
[C---:B------:R-:W-:Y:S02]  /*2230*/  IMAD R30, R5.reuse, R54, R13 ;  /* 0x00000036051e7224 */ /* 0x040fe400078e020d */
[----:B------:R-:W-:Y:S02]  /*2240*/  IMAD.MOV R58, RZ, RZ, -R11 ;  /* 0x000000ffff3a7224 */ /* 0x000fe400078e0a0b */
[C---:B------:R-:W-:Y:S01]  /*2250*/  IMAD R54, R5.reuse, R56, R15 ;  /* 0x0000003805367224 */ /* 0x040fe200078e020f */
[C---:B------:R-:W-:Y:S01]  /*2260*/  LOP3.LUT R15, R6.reuse, 0x2e, RZ, 0xfc, !PT ;  /* 0x0000002e060f7812 */ /* 0x040fe200078efcff */
[C---:B------:R-:W-:Y:S01]  /*2270*/  IMAD R56, R5.reuse, R58, R17 ;  /* 0x0000003a05387224 */ /* 0x040fe200078e0211 */
[----:B------:R-:W-:Y:S01]  /*2280*/  LOP3.LUT R17, R6, 0x30, RZ, 0xfc, !PT ;  /* 0x0000003006117812 */ /* 0x000fe200078efcff */
[--C-:B------:R-:W-:Y:S01]  /*2290*/  @!P6 IMAD.IADD R48, R48, 0x1, -R5.reuse ;  /* 0x000000013030e824 */ /* 0x100fe200078e0a05 */
[----:B------:R-:W-:Y:S01]  /*22a0*/  IABS R68, R15 ;  /* 0x0000000f00447213 */ /* 0x000fe20000000000 */
[--C-:B------:R-:W-:Y:S01]  /*22b0*/  @!P4 IMAD.IADD R50, R50, 0x1, -R5.reuse ;  /* 0x000000013232c824 */ /* 0x100fe200078e0a05 */
[----:B------:R-:W-:Y:S01]  /*22c0*/  IABS R72, R17 ;  /* 0x0000001100487213 */ /* 0x000fe20000000000 */
[----:B------:R-:W-:Y:S01]  /*22d0*/  @!P5 IMAD.IADD R52, R52, 0x1, -R5 ;  /* 0x000000013434d824 */ /* 0x000fe200078e0a05 */
[C---:B------:R-:W-:Y:S01]  /*22e0*/  ISETP.GT.U32.AND P5, PT, R5.reuse, R56, PT ;  /* 0x000000380500720c */ /* 0x040fe20003fa4070 */
[----:B------:R-:W-:Y:S01]  /*22f0*/  IMAD.HI.U32 R7, R8, R68, RZ ;  /* 0x0000004408077227 */ /* 0x000fe200078e00ff */
[----:B------:R-:W-:-:S02]  /*2300*/  ISETP.GT.U32.AND P6, PT, R5, R48, PT ;  /* 0x000000300500720c */ /* 0x000fc40003fc4070 */
[----:B------:R-:W-:Y:S01]  /*2310*/  ISETP.GT.U32.AND P4, PT, R5, R50, PT ;  /* 0x000000320500720c */ /* 0x000fe20003f84070 */
[----:B------:R-:W-:Y:S02]  /*2320*/  IMAD.MOV R13, RZ, RZ, -R7 ;  /* 0x000000ffff0d7224 */ /* 0x000fe400078e0a07 */
[----:B------:R-:W-:-:S04]  /*2330*/  IMAD.HI.U32 R9, R8, R72, RZ ;  /* 0x0000004808097227 */ /* 0x000fc800078e00ff */
[C---:B------:R-:W-:Y:S01]  /*2340*/  IMAD R68, R5.reuse, R13, R68 ;  /* 0x0000000d05447224 */ /* 0x040fe200078e0244 */
[----:B------:R-:W-:Y:S01]  /*2350*/  LOP3.LUT R13, R6, 0x3e, RZ, 0xfc, !PT ;  /* 0x0000003e060d7812 */ /* 0x000fe200078efcff */
[--C-:B------:R-:W-:Y:S02]  /*2360*/  @!P5 IMAD.IADD R56, R56, 0x1, -R5.reuse ;  /* 0x000000013838d824 */ /* 0x100fe400078e0a05 */
[--C-:B------:R-:W-:Y:S01]  /*2370*/  @!P6 IMAD.IADD R48, R48, 0x1, -R5.reuse ;  /* 0x000000013030e824 */ /* 0x100fe200078e0a05 */
[C---:B------:R-:W-:Y:S01]  /*2380*/  ISETP.GT.U32.AND P5, PT, R5.reuse, R68, PT ;  /* 0x000000440500720c */ /* 0x040fe20003fa4070 */
[----:B------:R-:W-:Y:S01]  /*2390*/  @!P4 IMAD.IADD R50, R50, 0x1, -R5 ;  /* 0x000000013232c824 */ /* 0x000fe200078e0a05 */
[C---:B------:R-:W-:Y:S01]  /*23a0*/  ISETP.GT.U32.AND P6, PT, R5.reuse, R30, PT ;  /* 0x0000001e0500720c */ /* 0x040fe20003fc4070 */
[----:B------:R-:W-:Y:S01]  /*23b0*/  @!P3 IMAD.MOV R40, RZ, RZ, -R40 ;  /* 0x000000ffff28b224 */ /* 0x000fe200078e0a28 */
[----:B------:R-:W-:Y:S01]  /*23c0*/  ISETP.GT.U32.AND P4, PT, R5, R54, PT ;  /* 0x000000360500720c */ /* 0x000fe20003f84070 */
[----:B------:R-:W-:Y:S01]  /*23d0*/  IMAD.MOV R9, RZ, RZ, -R9 ;  /* 0x000000ffff097224 */ /* 0x000fe200078e0a09 */
[----:B------:R-:W-:Y:S01]  /*23e0*/  ISETP.GE.AND P3, PT, R21, RZ, PT ;  /* 0x000000ff1500720c */ /* 0x000fe20003f66270 */
[----:B------:R-:W-:Y:S01]  /*23f0*/  IMAD.HI.U32 R7, R8, R76, RZ ;  /* 0x0000004c08077227 */ /* 0x000fe200078e00ff */
[----:B------:R-:W-:-:S02]  /*2400*/  LOP3.LUT R21, R6, 0x32, RZ, 0xfc, !PT ;  /* 0x0000003206157812 */ /* 0x000fc400078efcff */
[----:B------:R-:W-:Y:S01]  /*2410*/  IABS R86, R13 ;  /* 0x0000000d00567213 */ /* 0x000fe20000000000 */
[C---:B------:R-:W-:Y:S01]  /*2420*/  IMAD R72, R5.reuse, R9, R72 ;  /* 0x0000000905487224 */ /* 0x040fe200078e0248 */
[----:B------:R-:W-:Y:S01]  /*2430*/  IABS R74, R21 ;  /* 0x00000015004a7213 */ /* 0x000fe20000000000 */
[--C-:B------:R-:W-:Y:S02]  /*2440*/  @!P5 IMAD.IADD R68, R68, 0x1, -R5.reuse ;  /* 0x000000014444d824 */ /* 0x100fe400078e0a05 */
[--C-:B------:R-:W-:Y:S01]  /*2450*/  @!P6 IMAD.IADD R30, R30, 0x1, -R5.reuse ;  /* 0x000000011e1ee824 */ /* 0x100fe200078e0a05 */
[----:B------:R-:W-:Y:S01]  /*2460*/  ISETP.GT.U32.AND P5, PT, R5, R72, PT ;  /* 0x000000480500720c */ /* 0x000fe20003fa4070 */
[----:B------:R-:W-:Y:S01]  /*2470*/  IMAD.HI.U32 R11, R8, R74, RZ ;  /* 0x0000004a080b7227 */ /* 0x000fe200078e00ff */
[----:B------:R-:W-:Y:S02]  /*2480*/  ISETP.GE.AND P6, PT, R23, RZ, PT ;  /* 0x000000ff1700720c */ /* 0x000fe40003fc6270 */
[----:B------:R-:W-:Y:S01]  /*2490*/  LOP3.LUT R23, R6, 0x36, RZ, 0xfc, !PT ;  /* 0x0000003606177812 */ /* 0x000fe200078efcff */
[----:B------:R-:W-:Y:S01]  /*24a0*/  @!P4 IMAD.IADD R54, R54, 0x1, -R5 ;  /* 0x000000013636c824 */ /* 0x000fe200078e0a05 */
[----:B------:R-:W-:Y:S01]  /*24b0*/  ISETP.GE.AND P4, PT, R25, RZ, PT ;  /* 0x000000ff1900720c */ /* 0x000fe20003f86270 */
[----:B------:R-:W-:Y:S01]  /*24c0*/  IMAD.MOV R11, RZ, RZ, -R11 ;  /* 0x000000ffff0b7224 */ /* 0x000fe200078e0a0b */
[----:B------:R-:W-:Y:S01]  /*24d0*/  LOP3.LUT R25, R6, 0x38, RZ, 0xfc, !PT ;  /* 0x0000003806197812 */ /* 0x000fe200078efcff */
[----:B------:R-:W-:Y:S01]  /*24e0*/  IMAD.MOV R7, RZ, RZ, -R7 ;  /* 0x000000ffff077224 */ /* 0x000fe200078e0a07 */
[----:B------:R-:W-:Y:S01]  /*24f0*/  IABS R78, R23 ;  /* 0x00000017004e7213 */ /* 0x000fe20000000000 */
[C---:B------:R-:W-:Y:S01]  /*2500*/  IMAD R74, R5.reuse, R11, R74 ;  /* 0x0000000b054a7224 */ /* 0x040fe200078e024a */
[----:B------:R-:W-:Y:S01]  /*2510*/  IABS R80, R25 ;  /* 0x0000001900507213 */ /* 0x000fe20000000000 */
[----:B------:R-:W-:-:S02]  /*2520*/  IMAD R76, R5, R7, R76 ;  /* 0x00000007054c7224 */ /* 0x000fc400078e024c */
[----:B------:R-:W-:-:S04]  /*2530*/  IMAD.HI.U32 R6, R8, R78, RZ ;  /* 0x0000004e08067227 */ /* 0x000fc800078e00ff */
[----:B------:R-:W-:-:S04]  /*2540*/  IMAD.HI.U32 R7, R8, R80, RZ ;  /* 0x0000005008077227 */ /* 0x000fc800078e00ff */
[----:B------:R-:W-:-:S04]  /*2550*/  IMAD.HI.U32 R9, R8, R82, RZ ;  /* 0x0000005208097227 */ /* 0x000fc800078e00ff */
[----:B------:R-:W-:-:S04]  /*2560*/  IMAD.HI.U32 R11, R8, R84, RZ ;  /* 0x00000054080b7227 */ /* 0x000fc800078e00ff */
[----:B------:R-:W-:Y:S01]  /*2570*/  @!P5 IMAD.IADD R72, R72, 0x1, -R5 ;  /* 0x000000014848d824 */ /* 0x000fe200078e0a05 */
[----:B------:R-:W-:Y:S01]  /*2580*/  ISETP.GT.U32.AND P5, PT, R5, R74, PT ;  /* 0x0000004a0500720c */ /* 0x000fe20003fa4070 */
[----:B------:R-:W-:-:S04]  /*2590*/  IMAD.HI.U32 R8, R8, R86, RZ ;  /* 0x0000005608087227 */ /* 0x000fc800078e00ff */
[----:B------:R-:W-:Y:S01]  /*25a0*/  @!P2 IMAD.MOV R42, RZ, RZ, -R42 ;  /* 0x000000ffff2aa224 */ /* 0x000fe200078e0a2a */
[C---:B------:R-:W-:Y:S01]  /*25b0*/  ISETP.GT.U32.AND P2, PT, R5.reuse, R30, PT ;  /* 0x0000001e0500720c */ /* 0x040fe20003f44070 */
[----:B------:R-:W-:Y:S01]  /*25c0*/  @!P1 IMAD.MOV R44, RZ, RZ, -R44 ;  /* 0x000000ffff2c9224 */ /* 0x000fe200078e0a2c */
[C---:B------:R-:W-:Y:S01]  /*25d0*/  ISETP.GT.U32.AND P1, PT, R5.reuse, R54, PT ;  /* 0x000000360500720c */ /* 0x040fe20003f24070 */
[----:B------:R-:W-:Y:S02]  /*25e0*/  IMAD.MOV R6, RZ, RZ, -R6 ;  /* 0x000000ffff067224 */ /* 0x000fe400078e0a06 */
[----:B------:R-:W-:Y:S02]  /*25f0*/  IMAD.MOV R8, RZ, RZ, -R8 ;  /* 0x000000ffff087224 */ /* 0x000fe400078e0a08 */
[C---:B------:R-:W-:Y:S02]  /*2600*/  IMAD R78, R5.reuse, R6, R78 ;  /* 0x00000006054e7224 */ /* 0x040fe400078e024e */
[----:B------:R-:W-:-:S02]  /*2610*/  IMAD R86, R5, R8, R86 ;  /* 0x0000000805567224 */ /* 0x000fc400078e0256 */
[----:B------:R-:W-:Y:S02]  /*2620*/  IMAD.MOV R7, RZ, RZ, -R7 ;  /* 0x000000ffff077224 */ /* 0x000fe400078e0a07 */
[----:B------:R-:W-:Y:S02]  /*2630*/  IMAD.MOV.U32 R6, RZ, RZ, R46 ;  /* 0x000000ffff067224 */ /* 0x000fe400078e002e */
[----:B------:R-:W-:Y:S02]  /*2640*/  IMAD.MOV.U32 R8, RZ, RZ, R48 ;  /* 0x000000ffff087224 */ /* 0x000fe400078e0030 */
[C---:B------:R-:W-:Y:S02]  /*2650*/  IMAD R80, R5.reuse, R7, R80 ;  /* 0x0000000705507224 */ /* 0x040fe400078e0250 */
[----:B------:R-:W-:Y:S01]  /*2660*/  @!P5 IMAD.IADD R74, R74, 0x1, -R5 ;  /* 0x000000014a4ad824 */ /* 0x000fe200078e0a05 */
[C---:B------:R-:W-:Y:S01]  /*2670*/  ISETP.GT.U32.AND P5, PT, R5.reuse, R72, PT ;  /* 0x000000480500720c */ /* 0x040fe20003fa4070 */
[----:B------:R-:W-:Y:S01]  /*2680*/  @!P0 IMAD.MOV R6, RZ, RZ, -R6 ;  /* 0x000000ffff068224 */ /* 0x000fe200078e0a06 */
[C---:B------:R-:W-:Y:S01]  /*2690*/  ISETP.GT.U32.AND P0, PT, R5.reuse, R56, PT ;  /* 0x000000380500720c */ /* 0x040fe20003f04070 */
[----:B------:R-:W-:Y:S01]  /*26a0*/  IMAD.MOV.U32 R58, RZ, RZ, R50 ;  /* 0x000000ffff3a7224 */ /* 0x000fe200078e0032 */
[----:B------:R-:W1:Y:S01]  /*26b0*/  LDS R7, [UR9] ;  /* 0x00000009ff077984 */ /* 0x000e620008000800 */
[----:B------:R-:W-:Y:S01]  /*26c0*/  @!P3 IMAD.MOV R8, RZ, RZ, -R8 ;  /* 0x000000ffff08b224 */ /* 0x000fe200078e0a08 */
[----:B------:R-:W-:Y:S01]  /*26d0*/  ISETP.GT.U32.AND P3, PT, R5, R68, PT ;  /* 0x000000440500720c */ /* 0x000fe20003f64070 */
[----:B------:R-:W-:-:S02]  /*26e0*/  IMAD.MOV.U32 R60, RZ, RZ, R52 ;  /* 0x000000ffff3c7224 */ /* 0x000fc400078e0034 */
[----:B------:R-:W-:Y:S01]  /*26f0*/  @!P6 IMAD.MOV R58, RZ, RZ, -R58 ;  /* 0x000000ffff3ae224 */ /* 0x000fe200078e0a3a */
[C---:B------:R-:W-:Y:S01]  /*2700*/  ISETP.GT.U32.AND P6, PT, R5.reuse, R74, PT ;  /* 0x0000004a0500720c */ /* 0x040fe20003fc4070 */
[----:B------:R-:W-:Y:S01]  /*2710*/  @!P4 IMAD.MOV R60, RZ, RZ, -R60 ;  /* 0x000000ffff3cc224 */ /* 0x000fe200078e0a3c */
[C---:B------:R-:W-:Y:S01]  /*2720*/  ISETP.GT.U32.AND P4, PT, R5.reuse, R76, PT ;  /* 0x0000004c0500720c */ /* 0x040fe20003f84070 */
[--C-:B------:R-:W-:Y:S01]  /*2730*/  @!P2 IMAD.IADD R30, R30, 0x1, -R5.reuse ;  /* 0x000000011e1ea824 */ /* 0x100fe200078e0a05 */
[C---:B------:R-:W-:Y:S01]  /*2740*/  ISETP.GT.U32.AND P2, PT, R5.reuse, R78, PT ;  /* 0x0000004e0500720c */ /* 0x040fe20003f44070 */
[----:B------:R-:W-:Y:S01]  /*2750*/  @!P1 IMAD.IADD R54, R54, 0x1, -R5 ;  /* 0x0000000136369824 */ /* 0x000fe200078e0a05 */
[----:B------:R-:W-:Y:S01]  /*2760*/  ISETP.GT.U32.AND P1, PT, R5, R80, PT ;  /* 0x000000500500720c */ /* 0x000fe20003f24070 */
[----:B------:R-:W-:Y:S02]  /*2770*/  IMAD.MOV R9, RZ, RZ, -R9 ;  /* 0x000000ffff097224 */ /* 0x000fe400078e0a09 */
[----:B------:R-:W-:-:S02]  /*2780*/  IMAD.MOV R11, RZ, RZ, -R11 ;  /* 0x000000ffff0b7224 */ /* 0x000fc400078e0a0b */
[C---:B------:R-:W-:Y:S02]  /*2790*/  IMAD R82, R5.reuse, R9, R82 ;  /* 0x0000000905527224 */ /* 0x040fe400078e0252 */
[C---:B------:R-:W-:Y:S02]  /*27a0*/  IMAD R84, R5.reuse, R11, R84 ;  /* 0x0000000b05547224 */ /* 0x040fe400078e0254 */
[--C-:B------:R-:W-:Y:S01]  /*27b0*/  @!P0 IMAD.IADD R56, R56, 0x1, -R5.reuse ;  /* 0x0000000138388824 */ /* 0x100fe200078e0a05 */
[C---:B------:R-:W-:Y:S01]  /*27c0*/  ISETP.GT.U32.AND P0, PT, R5.reuse, R82, PT ;  /* 0x000000520500720c */ /* 0x040fe20003f04070 */
[--C-:B------:R-:W-:Y:S01]  /*27d0*/  @!P3 IMAD.IADD R68, R68, 0x1, -R5.reuse ;  /* 0x000000014444b824 */ /* 0x100fe200078e0a05 */
[----:B------:R-:W-:Y:S01]  /*27e0*/  ISETP.GT.U32.AND P3, PT, R5, R84, PT ;  /* 0x000000540500720c */ /* 0x000fe20003f64070 */
[--C-:B------:R-:W-:Y:S01]  /*27f0*/  @!P5 IMAD.IADD R72, R72, 0x1, -R5.reuse ;  /* 0x000000014848d824 */ /* 0x100fe200078e0a05 */
[----:B------:R-:W-:Y:S01]  /*2800*/  ISETP.GE.AND P5, PT, R27, RZ, PT ;  /* 0x000000ff1b00720c */ /* 0x000fe20003fa6270 */
[--C-:B------:R-:W-:Y:S01]  /*2810*/  @!P6 IMAD.IADD R74, R74, 0x1, -R5.reuse ;  /* 0x000000014a4ae824 */ /* 0x100fe200078e0a05 */
[----:B------:R-:W-:Y:S01]  /*2820*/  ISETP.GT.U32.AND P6, PT, R5, R86, PT ;  /* 0x000000560500720c */ /* 0x000fe20003fc4070 */
[--C-:B------:R-:W-:Y:S01]  /*2830*/  @!P4 IMAD.IADD R76, R76, 0x1, -R5.reuse ;  /* 0x000000014c4cc824 */ /* 0x100fe200078e0a05 */
[----:B------:R-:W-:Y:S01]  /*2840*/  ISETP.GE.AND P4, PT, R29, RZ, PT ;  /* 0x000000ff1d00720c */ /* 0x000fe20003f86270 */
[--C-:B------:R-:W-:Y:S01]  /*2850*/  @!P2 IMAD.IADD R78, R78, 0x1, -R5.reuse ;  /* 0x000000014e4ea824 */ /* 0x100fe200078e0a05 */
[----:B------:R-:W-:Y:S01]  /*2860*/  ISETP.GE.AND P2, PT, R31, RZ, PT ;  /* 0x000000ff1f00720c */ /* 0x000fe20003f46270 */
[--C-:B------:R-:W-:Y:S01]  /*2870*/  @!P1 IMAD.IADD R80, R80, 0x1, -R5.reuse ;  /* 0x0000000150509824 */ /* 0x100fe200078e0a05 */
[----:B------:R-:W-:Y:S01]  /*2880*/  ISETP.GE.AND P1, PT, R15, RZ, PT ;  /* 0x000000ff0f00720c */ /* 0x000fe20003f26270 */
[--C-:B------:R-:W-:Y:S01]  /*2890*/  @!P0 IMAD.IADD R82, R82, 0x1, -R5.reuse ;  /* 0x0000000152528824 */ /* 0x100fe200078e0a05 */
[----:B------:R-:W-:Y:S01]  /*28a0*/  ISETP.GE.AND P0, PT, R17, RZ, PT ;  /* 0x000000ff1100720c */ /* 0x000fe20003f06270 */
[----:B------:R-:W-:Y:S01]  /*28b0*/  @!P3 IMAD.IADD R84, R84, 0x1, -R5 ;  /* 0x000000015454b824 */ /* 0x000fe200078e0a05 */
[----:B------:R-:W-:Y:S01]  /*28c0*/  ISETP.GE.AND P3, PT, R21, RZ, PT ;  /* 0x000000ff1500720c */ /* 0x000fe20003f66270 */
[----:B------:R-:W-:Y:S01]  /*28d0*/  IMAD.MOV.U32 R62, RZ, RZ, R30 ;  /* 0x000000ffff3e7224 */ /* 0x000fe200078e001e */
[----:B-1----:R-:W-:Y:S01]  /*28e0*/  R2UR UR8, R7 ;  /* 0x00000000070872ca */ /* 0x002fe200000e0000 */
[----:B------:R-:W-:-:S02]  /*28f0*/  IMAD.MOV.U32 R64, RZ, RZ, R54 ;  /* 0x000000ffff407224 */ /* 0x000fc400078e0036 */
[----:B------:R-:W-:Y:S02]  /*2900*/  IMAD.MOV.U32 R66, RZ, RZ, R56 ;  /* 0x000000ffff427224 */ /* 0x000fe400078e0038 */
[--C-:B------:R-:W-:Y:S01]  /*2910*/  @!P6 IMAD.IADD R86, R86, 0x1, -R5.reuse ;  /* 0x000000015656e824 */ /* 0x100fe200078e0a05 */
[C---:B------:R-:W-:Y:S01]  /*2920*/  ISETP.GT.U32.AND P6, PT, R5.reuse, R84, PT ;  /* 0x000000540500720c */ /* 0x040fe20003fc4070 */
[----:B------:R-:W-:Y:S01]  /*2930*/  @!P5 IMAD.MOV R62, RZ, RZ, -R62 ;  /* 0x000000ffff3ed224 */ /* 0x000fe200078e0a3e */
        /* <DEDUP_REMOVED lines=8> */
[----:B------:R-:W-:Y:S01]  /*29c0*/  ISETP.GT.U32.AND P0, PT, R5, R86, PT ;  /* 0x000000560500720c */ /* 0x000fe20003f04070 */
[----:B------:R-:W-:Y:S01]  /*29d0*/  @!P3 IMAD.MOV R74, RZ, RZ, -R74 ;  /* 0x000000ffff4ab224 */ /* 0x000fe200078e0a4a */
[----:B------:R-:W-:Y:S01]  /*29e0*/  ISETP.GE.AND P3, PT, R33, RZ, PT ;  /* 0x000000ff2100720c */ /* 0x000fe20003f66270 */
        /* <DEDUP_REMOVED lines=11> */
[----:B------:R-:W-:Y:S01]  /*2aa0*/  ISETP.NE.AND P0, PT, R19, RZ, PT ;  /* 0x000000ff1300720c */ /* 0x000fe20003f05270 */
[----:B------:R-:W-:Y:S01]  /*2ab0*/  @!P3 IMAD.MOV R76, RZ, RZ, -R76 ;  /* 0x000000ffff4cb224 */ /* 0x000fe200078e0a4c */
[----:B------:R-:W-:Y:S01]  /*2ac0*/  LOP3.LUT R5, RZ, R19, RZ, 0x33, !PT ;  /* 0x00000013ff057212 */ /* 0x000fe200078e33ff */
[----:B------:R-:W-:-:S02]  /*2ad0*/  @!P6 IMAD.MOV R86, RZ, RZ, -R86 ;  /* 0x000000ffff56e224 */ /* 0x000fc400078e0a56 */
[----:B------:R-:W-:Y:S01]  /*2ae0*/  @!P5 IMAD.MOV R78, RZ, RZ, -R78 ;  /* 0x000000ffff4ed224 */ /* 0x000fe200078e0a4e */
[C---:B------:R-:W-:Y:S01]  /*2af0*/  SEL R51, R5.reuse, R26, !P0 ;  /* 0x0000001a05337207 */ /* 0x040fe20004000000 */
[----:B------:R-:W-:Y:S01]  /*2b00*/  @!P4 IMAD.MOV R80, RZ, RZ, -R80 ;  /* 0x000000ffff50c224 */ /* 0x000fe200078e0a50 */
[C---:B------:R-:W-:Y:S01]  /*2b10*/  SEL R50, R5.reuse, R28, !P0 ;  /* 0x0000001c05327207 */ /* 0x040fe20004000000 */
[----:B------:R-:W-:Y:S01]  /*2b20*/  @!P2 IMAD.MOV R82, RZ, RZ, -R82 ;  /* 0x000000ffff52a224 */ /* 0x000fe200078e0a52 */
[C---:B------:R-:W-:Y:S01]  /*2b30*/  SEL R29, R5.reuse, R24, !P0 ;  /* 0x00000018051d7207 */ /* 0x040fe20004000000 */
[----:B------:R-:W-:Y:S01]  /*2b40*/  @!P1 IMAD.MOV R84, RZ, RZ, -R84 ;  /* 0x000000ffff549224 */ /* 0x000fe200078e0a54 */
[----:B------:R-:W-:Y:S01]  /*2b50*/  SEL R49, R5, R34, !P0 ;  /* 0x0000002205317207 */ /* 0x000fe20004000000 */
[----:B------:R-:W-:Y:S01]  /*2b60*/  VIADD R33, R251, 0xffffffc0 ;  /* 0xffffffc0fb217836 */ /* 0x000fe20000000000 */
[C---:B------:R-:W-:Y:S01]  /*2b70*/  SEL R28, R5.reuse, R36, !P0 ;  /* 0x00000024051c7207 */ /* 0x040fe20004000000 */
[C---:B------:R-:W-:Y:S01]  /*2b80*/  IMAD R15, R70.reuse, 0xc, RZ ;  /* 0x0000000c460f7824 */ /* 0x040fe200078e02ff */
[C---:B------:R-:W-:Y:S01]  /*2b90*/  SEL R48, R5.reuse, R38, !P0 ;  /* 0x0000002605307207 */ /* 0x040fe20004000000 */
[C---:B------:R-:W-:Y:S01]  /*2ba0*/  IMAD R21, R70.reuse, 0x6, RZ ;  /* 0x0000000646157824 */ /* 0x040fe200078e02ff */
[C---:B------:R-:W-:Y:S01]  /*2bb0*/  SEL R47, R5.reuse, R40, !P0 ;  /* 0x00000028052f7207 */ /* 0x040fe20004000000 */
[C---:B------:R-:W-:Y:S01]  /*2bc0*/  IMAD.SHL.U32 R19, R70.reuse, 0x8, RZ ;  /* 0x0000000846137824 */ /* 0x040fe200078e00ff */
[C---:B------:R-:W-:Y:S01]  /*2bd0*/  SEL R46, R5.reuse, R42, !P0 ;  /* 0x0000002a052e7207 */ /* 0x040fe20004000000 */
[----:B------:R-:W-:Y:S01]  /*2be0*/  STL [R1+0x16c], R15 ;  /* 0x00016c0f01007387 */ /* 0x000fe20000100800 */
[C---:B------:R-:W-:Y:S01]  /*2bf0*/  SEL R26, R5.reuse, R44, !P0 ;  /* 0x0000002c051a7207 */ /* 0x040fe20004000000 */
[C---:B------:R-:W-:Y:S01]  /*2c00*/  IMAD R17, R70.reuse, 0xa, RZ ;  /* 0x0000000a46117824 */ /* 0x040fe200078e02ff */
        /* <DEDUP_REMOVED lines=19> */
[C---:B------:R-:W-:Y:S01]  /*2d40*/  IMAD.SHL.U32 R8, R70.reuse, 0x10, RZ ;  /* 0x0000001046087824 */ /* 0x040fe200078e00ff */
[----:B------:R-:W-:Y:S01]  /*2d50*/  SEL R25, R5, R60, !P0 ;  /* 0x0000003c05197207 */ /* 0x000fe20004000000 */
[----:B------:R-:W-:Y:S01]  /*2d60*/  VIADD R60, R251, 0x3f ;  /* 0x0000003ffb3c7836 */ /* 0x000fe20000000000 */
        /* <DEDUP_REMOVED lines=19> */
[----:B------:R-:W-:Y:S01]  /*2ea0*/  STL [R1+0x150], R76 ;  /* 0x0001504c01007387 */ /* 0x000fe20000100800 */
[C---:B------:R-:W-:Y:S01]  /*2eb0*/  SEL R34, R5.reuse, R84, !P0 ;  /* 0x0000005405227207 */ /* 0x040fe20004000000 */
[----:B------:R-:W-:Y:S01]  /*2ec0*/  IMAD R84, R70, 0x18, RZ ;  /* 0x0000001846547824 */ /* 0x000fe200078e02ff */
[----:B------:R-:W-:Y:S01]  /*2ed0*/  SEL R252, R5, R86, !P0 ;  /* 0x0000005605fc7207 */ /* 0x000fe20004000000 */
[----:B------:R1:W-:Y:S01]  /*2ee0*/  STL [R1+0x1b8], R20 ;  /* 0x0001b81401007387 */ /* 0x0003e20000100800 */
[----:B-----5:R-:W-:Y:S01]  /*2ef0*/  IADD3 R74, P0, PT, R59, UR12, RZ ;  /* 0x0000000c3b4a7c10 */ /* 0x020fe2000ff1e0ff */
[----:B------:R-:W-:Y:S01]  /*2f00*/  VIADD R5, R251, 0xfffffffe ;  /* 0xfffffffefb057836 */ /* 0x000fe20000000000 */
[----:B------:R-:W-:Y:S01]  /*2f10*/  LEA R220, P1, R250, UR14, 0x2 ;  /* 0x0000000efadc7c11 */ /* 0x000fe2000f8210ff */
[----:B------:R-:W-:Y:S01]  /*2f20*/  STL [R1+0x144], R84 ;  /* 0x0001445401007387 */ /* 0x000fe20000100800 */
[----:B------:R-:W-:Y:S01]  /*2f30*/  LEA.HI.X.SX32 R75, R248, UR13, 0x2, P0 ;  /* 0x0000000df84b7c11 */ /* 0x000fe200080f16ff */
[----:B------:R-:W-:Y:S01]  /*2f40*/  IMAD R59, R70, 0x3c, RZ ;  /* 0x0000003c463b7824 */ /* 0x000fe200078e02ff */
[----:B------:R-:W-:Y:S01]  /*2f50*/  ISETP.GE.AND P2, PT, R146, R33, PT ;  /* 0x000000219200720c */ /* 0x000fe20003f46270 */
[----:B------:R-:W-:Y:S01]  /*2f60*/  STL [R1+0x1b4], R19 ;  /* 0x0001b41301007387 */ /* 0x000fe20000100800 */
[----:B------:R-:W-:Y:S01]  /*2f70*/  ISETP.GT.AND P0, PT, R60, 0x3f, PT ;  /* 0x0000003f3c00780c */ /* 0x000fe20003f04270 */
[----:B------:R-:W-:Y:S01]  /*2f80*/  IMAD R80, R70, 0x16, RZ ;  /* 0x0000001646507824 */ /* 0x000fe200078e02ff */
[----:B------:R-:W-:Y:S01]  /*2f90*/  LEA.HI.X.SX32 R22, R250, UR15, 0x2, P1 ;  /* 0x0000000ffa167c11 */ /* 0x000fe200088f16ff */
[----:B------:R-:W-:Y:S01]  /*2fa0*/  STL [R1+0x134], R92 ;  /* 0x0001345c01007387 */ /* 0x000fe20000100800 */
[----:B------:R-:W-:Y:S01]  /*2fb0*/  SEL R27, RZ, 0x4, P2 ;  /* 0x00000004ff1b7807 */ /* 0x000fe20001000000 */
[----:B------:R-:W-:Y:S01]  /*2fc0*/  IMAD R82, R70, 0x17, RZ ;  /* 0x0000001746527824 */ /* 0x000fe200078e02ff */
[----:B------:R-:W-:Y:S01]  /*2fd0*/  ISETP.GE.AND P1, PT, R146, R251, PT ;  /* 0x000000fb9200720c */ /* 0x000fe20003f26270 */
[----:B------:R2:W-:Y:S01]  /*2fe0*/  STL [R1+0x1b0], R18 ;  /* 0x0001b01201007387 */ /* 0x0005e20000100800 */
[----:B------:R-:W-:Y:S01]  /*2ff0*/  SEL R31, RZ, 0x4, !P0 ;  /* 0x00000004ff1f7807 */ /* 0x000fe20004000000 */
[----:B------:R-:W-:Y:S01]  /*3000*/  IMAD R86, R70, 0x19, RZ ;  /* 0x0000001946567824 */ /* 0x000fe200078e02ff */
[-C--:B------:R-:W-:Y:S01]  /*3010*/  IADD3 R222, P2, PT, R140, R74.reuse, RZ ;  /* 0x0000004a8cde7210 */ /* 0x080fe20007f5e0ff */
[----:B------:R-:W-:Y:S01]  /*3020*/  STL [R1+0x11c], R108 ;  /* 0x00011c6c01007387 */ /* 0x000fe20000100800 */
[CC--:B------:R-:W-:Y:S01]  /*3030*/  LEA R224, P4, R70.reuse, R74.reuse, 0x3 ;  /* 0x0000004a46e07211 */ /* 0x0c0fe200078818ff */
[C---:B------:R-:W-:Y:S01]  /*3040*/  IMAD R66, R70.reuse, 0x36, RZ ;  /* 0x0000003646427824 */ /* 0x040fe200078e02ff */
[----:B------:R-:W-:Y:S01]  /*3050*/  SEL R31, R31, RZ, !P1 ;  /* 0x000000ff1f1f7207 */ /* 0x000fe20004800000 */
[----:B------:R-:W-:Y:S01]  /*3060*/  STL [R1+0x1ac], R17 ;  /* 0x0001ac1101007387 */ /* 0x000fe20000100800 */
[CC--:B------:R-:W-:Y:S01]  /*3070*/  LEA.HI.X.SX32 R223, R70.reuse, R75.reuse, 0x2, P2 ;  /* 0x0000004b46df7211 */ /* 0x0c0fe200010f16ff */
[----:B------:R-:W-:Y:S01]  /*3080*/  IMAD R62, R70, 0x3a, RZ ;  /* 0x0000003a463e7824 */ /* 0x000fe200078e02ff */
[----:B------:R-:W-:Y:S01]  /*3090*/  LEA.HI.X.SX32 R225, R144, R75, 0x2, P4 ;  /* 0x0000004b90e17211 */ /* 0x000fe200020f16ff */
[----:B------:R3:W-:Y:S01]  /*30a0*/  STL [R1+0x1a8], R16 ;  /* 0x0001a81001007387 */ /* 0x0007e20000100800 */
[-C--:B------:R-:W-:Y:S01]  /*30b0*/  IADD3 R226, P1, PT, R15, R74.reuse, RZ ;  /* 0x0000004a0fe27210 */ /* 0x080fe20007f3e0ff */
[----:B------:R-:W-:Y:S01]  /*30c0*/  VIADD R58, R251, 0xfffffffd ;  /* 0xfffffffdfb3a7836 */ /* 0x000fe20000000000 */
[----:B------:R-:W-:Y:S01]  /*30d0*/  BAR.SYNC.DEFER_BLOCKING 0x0 ;  /* 0x0000000000007b1d */ /* 0x000fe20000010000 */
[----:B------:R-:W-:-:S02]  /*30e0*/  LEA R228, P6, R70, R74, 0x4 ;  /* 0x0000004a46e47211 */ /* 0x000fc400078c20ff */
[-C--:B------:R-:W-:Y:S02]  /*30f0*/  IADD3 R230, P2, PT, R76, R74.reuse, RZ ;  /* 0x0000004a4ce67210 */ /* 0x080fe40007f5e0ff */
[----:B------:R-:W-:Y:S02]  /*3100*/  IADD3 R232, P4, PT, R84, R74, RZ ;  /* 0x0000004a54e87210 */ /* 0x000fe40007f9e0ff */
[-C--:B------:R-:W-:Y:S01]  /*3110*/  LEA.HI.X.SX32 R227, R142, R75.reuse, 0x2, P1 ;  /* 0x0000004b8ee37211 */ /* 0x080fe200008f16ff */
[----:B------:R-:W-:Y:S01]  /*3120*/  STL [R1+0x10c], R116 ;  /* 0x00010c7401007387 */ /* 0x000fe20000100800 */
[-C--:B------:R-:W-:Y:S02]  /*3130*/  LEA.HI.X.SX32 R229, R140, R75.reuse, 0x2, P6 ;  /* 0x0000004b8ce57211 */ /* 0x080fe400030f16ff */
[-C--:B------:R-:W-:Y:S01]  /*3140*/  LEA.HI.X.SX32 R231, R138, R75.reuse, 0x2, P2 ;  /* 0x0000004b8ae77211 */ /* 0x080fe200010f16ff */
[----:B------:R-:W-:Y:S01]  /*3150*/  STL [R1+0xfc], R124 ;  /* 0x0000fc7c01007387 */ /* 0x000fe20000100800 */
[----:B------:R-:W-:-:S02]  /*3160*/  LEA.HI.X.SX32 R233, R21, R75, 0x2, P4 ;  /* 0x0000004b15e97211 */ /* 0x000fc400020f16ff */
[-C--:B------:R-:W-:Y:S01]  /*3170*/  IADD3 R234, P1, PT, R92, R74.reuse, RZ ;  /* 0x0000004a5cea7210 */ /* 0x080fe20007f3e0ff */
[----:B------:R4:W-:Y:S01]  /*3180*/  STL [R1+0x1a4], R14 ;  /* 0x0001a40e01007387 */ /* 0x0009e20000100800 */
[-C--:B------:R-:W-:Y:S02]  /*3190*/  LEA R236, P6, R70, R74.reuse, 0x5 ;  /* 0x0000004a46ec7211 */ /* 0x080fe400078c28ff */
[-C--:B------:R-:W-:Y:S01]  /*31a0*/  IADD3 R238, P2, PT, R108, R74.reuse, RZ ;  /* 0x0000004a6cee7210 */ /* 0x080fe20007f5e0ff */
[----:B------:R-:W-:Y:S01]  /*31b0*/  STL [R1+0xec], R132 ;  /* 0x0000ec8401007387 */ /* 0x000fe20000100800 */
[----:B------:R-:W-:Y:S02]  /*31c0*/  IADD3 R240, P4, PT, R116, R74, RZ ;  /* 0x0000004a74f07210 */ /* 0x000fe40007f9e0ff */
[-C--:B------:R-:W-:Y:S01]  /*31d0*/  LEA.HI.X.SX32 R235, R20, R75.reuse, 0x2, P1 ;  /* 0x0000004b14eb7211 */ /* 0x080fe200008f16ff */
[----:B------:R5:W-:Y:S01]  /*31e0*/  STL [R1+0x1a0], R12 ;  /* 0x0001a00c01007387 */ /* 0x000be20000100800 */
[----:B------:R-:W-:-:S02]  /*31f0*/  LEA.HI.X.SX32 R237, R19, R75, 0x2, P6 ;  /* 0x0000004b13ed7211 */ /* 0x000fc400030f16ff */
[-C--:B------:R-:W-:Y:S01]  /*3200*/  LEA.HI.X.SX32 R239, R18, R75.reuse, 0x2, P2 ;  /* 0x0000004b12ef7211 */ /* 0x080fe200010f16ff */
[----:B------:R-:W-:Y:S01]  /*3210*/  STL [R1+0xe0], R68 ;  /* 0x0000e04401007387 */ /* 0x000fe20000100800 */
[----:B------:R-:W-:Y:S02]  /*3220*/  LEA.HI.X.SX32 R241, R17, R75, 0x2, P4 ;  /* 0x0000004b11f17211 */ /* 0x000fe400020f16ff */
[-C--:B------:R-:W-:Y:S01]  /*3230*/  IADD3 R242, P1, PT, R124, R74.reuse, RZ ;  /* 0x0000004a7cf27210 */ /* 0x080fe20007f3e0ff */
[----:B------:R3:W-:Y:S01]  /*3240*/  STL [R1+0x19c], R10 ;  /* 0x00019c0a01007387 */ /* 0x0007e20000100800 */
[-C--:B------:R-:W-:Y:S02]  /*3250*/  IADD3 R244, P6, PT, R132, R74.reuse, RZ ;  /* 0x0000004a84f47210 */ /* 0x080fe40007fde0ff */
[-C--:B-1----:R-:W-:Y:S01]  /*3260*/  IADD3 R20, P2, PT, R68, R74.reuse, RZ ;  /* 0x0000004a44147210 */ /* 0x082fe20007f5e0ff */
[----:B------:R-:W-:Y:S01]  /*3270*/  STL [R1+0xdc], R64 ;  /* 0x0000dc4001007387 */ /* 0x000fe20000100800 */
[----:B--2---:R-:W-:-:S02]  /*3280*/  IADD3 R18, P4, PT, R64, R74, RZ ;  /* 0x0000004a40127210 */ /* 0x004fc40007f9e0ff */
[-C--:B------:R-:W-:Y:S01]  /*3290*/  LEA.HI.X.SX32 R243, R16, R75.reuse, 0x2, P1 ;  /* 0x0000004b10f37211 */ /* 0x080fe200008f16ff */
[----:B------:R1:W-:Y:S01]  /*32a0*/  STL [R1+0x198], R8 ;  /* 0x0001980801007387 */ /* 0x0003e20000100800 */
[-C--:B------:R-:W-:Y:S02]  /*32b0*/  LEA.HI.X.SX32 R245, R15, R75.reuse, 0x2, P6 ;  /* 0x0000004b0ff57211 */ /* 0x080fe400030f16ff */
[-C--:B------:R-:W-:Y:S01]  /*32c0*/  LEA.HI.X.SX32 R21, R14, R75.reuse, 0x2, P2 ;  /* 0x0000004b0e157211 */ /* 0x080fe200010f16ff */
[----:B------:R-:W-:Y:S01]  /*32d0*/  STL [R1+0xd8], R59 ;  /* 0x0000d83b01007387 */ /* 0x000fe20000100800 */
[----:B------:R-:W-:Y:S02]  /*32e0*/  LEA.HI.X.SX32 R19, R12, R75, 0x2, P4 ;  /* 0x0000004b0c137211 */ /* 0x000fe400020f16ff */
[----:B------:R-:W-:Y:S01]  /*32f0*/  ISETP.GE.U32.AND P3, PT, R5, 0x7fffffbf, PT ;  /* 0x7fffffbf0500780c */ /* 0x000fe20003f66070 */
[C---:B------:R-:W-:Y:S01]  /*3300*/  IMAD R5, R70.reuse, 0x54, RZ ;  /* 0x0000005446057824 */ /* 0x040fe200078e02ff */
[-C--:B---3--:R-:W-:Y:S01]  /*3310*/  IADD3 R16, P1, PT, R59, R74.reuse, RZ ;  /* 0x0000004a3b107210 */ /* 0x088fe20007f3e0ff */
[----:B------:R2:W-:Y:S01]  /*3320*/  STL [R1+0x194], R6 ;  /* 0x0001940601007387 */ /* 0x0005e20000100800 */
[----:B----4-:R-:W-:-:S02]  /*3330*/  LEA R14, P6, R70, R74, 0x6 ;  /* 0x0000004a460e7211 */ /* 0x010fc400078c30ff */
[-C--:B-----5:R-:W-:Y:S01]  /*3340*/  IADD3 R12, P2, PT, R13, R74.reuse, RZ ;  /* 0x0000004a0d0c7210 */ /* 0x0a0fe20007f5e0ff */
[----:B------:R-:W-:Y:S01]  /*3350*/  STL [R1+0x190], R95 ;  /* 0x0001905f01007387 */ /* 0x000fe20000100800 */
[-C--:B------:R-:W-:Y:S02]  /*3360*/  LEA.HI.X.SX32 R17, R10, R75.reuse, 0x2, P1 ;  /* 0x0000004b0a117211 */ /* 0x080fe400008f16ff */
[-C--:B------:R-:W-:Y:S01]  /*3370*/  LEA.HI.X.SX32 R15, R8, R75.reuse, 0x2, P6 ;  /* 0x0000004b080f7211 */ /* 0x080fe200030f16ff */
[----:B------:R3:W-:Y:S01]  /*3380*/  STL [R1+0x18c], R72 ;  /* 0x00018c4801007387 */ /* 0x0007e20000100800 */
[----:B------:R-:W-:Y:S02]  /*3390*/  LEA.HI.X.SX32 R13, R6, R75, 0x2, P2 ;  /* 0x0000004b060d7211 */ /* 0x000fe400010f16ff */
[----:B------:R-:W-:Y:S01]  /*33a0*/  ISETP.GE.U32.AND P5, PT, R4, 0x7fffffc0, PT ;  /* 0x7fffffc00400780c */ /* 0x000fe20003fa6070 */
[----:B------:R4:W-:Y:S01]  /*33b0*/  STL [R1+0x184], R78 ;  /* 0x0001844e01007387 */ /* 0x0009e20000100800 */
[----:B------:R-:W-:-:S02]  /*33c0*/  IADD3 R10, P4, PT, R11, R74, RZ ;  /* 0x0000004a0b0a7210 */ /* 0x000fc40007f9e0ff */
[-C--:B-1----:R-:W-:Y:S01]  /*33d0*/  IADD3 R8, P1, PT, R9, R74.reuse, RZ ;  /* 0x0000004a09087210 */ /* 0x082fe20007f3e0ff */
[----:B------:R1:W-:Y:S01]  /*33e0*/  STL [R1+0x180], R80 ;  /* 0x0001805001007387 */ /* 0x0003e20000100800 */
[-C--:B--2---:R-:W-:Y:S02]  /*33f0*/  IADD3 R6, P6, PT, R7, R74.reuse, RZ ;  /* 0x0000004a07067210 */ /* 0x084fe40007fde0ff */
[----:B------:R-:W-:Y:S01]  /*3400*/  IADD3 R4, P2, PT, R5, R74, RZ ;  /* 0x0000004a05047210 */ /* 0x000fe20007f5e0ff */
[----:B------:R2:W-:Y:S01]  /*3410*/  STL [R1+0x17c], R82 ;  /* 0x00017c5201007387 */ /* 0x0005e20000100800 */
[-C--:B------:R-:W-:Y:S02]  /*3420*/  LEA.HI.X.SX32 R11, R95, R75.reuse, 0x2, P4 ;  /* 0x0000004b5f0b7211 */ /* 0x080fe400020f16ff */
[-C--:B------:R-:W-:Y:S01]  /*3430*/  LEA.HI.X.SX32 R9, R72, R75.reuse, 0x2, P1 ;  /* 0x0000004b48097211 */ /* 0x080fe200008f16ff */
[----:B------:R5:W-:Y:S01]  /*3440*/  STL [R1+0x178], R86 ;  /* 0x0001785601007387 */ /* 0x000be20000100800 */
[----:B------:R-:W-:-:S02]  /*3450*/  LEA.HI.X.SX32 R7, R76, R75, 0x2, P6 ;  /* 0x0000004b4c077211 */ /* 0x000fc400030f16ff */
[-C--:B---3--:R-:W-:Y:S01]  /*3460*/  IADD3 R72, P4, PT, R73, R74.reuse, RZ ;  /* 0x0000004a49487210 */ /* 0x088fe20007f9e0ff */
[----:B------:R3:W-:Y:S01]  /*3470*/  STL [R1+0x174], R88 ;  /* 0x0001745801007387 */ /* 0x0007e20000100800 */
[-C--:B------:R-:W-:Y:S02]  /*3480*/  IADD3 R76, P1, PT, R77, R74.reuse, RZ ;  /* 0x0000004a4d4c7210 */ /* 0x080fe40007f3e0ff */
[-C--:B------:R-:W-:Y:S01]  /*3490*/  LEA.HI.X.SX32 R5, R78, R75.reuse, 0x2, P2 ;  /* 0x0000004b4e057211 */ /* 0x080fe200010f16ff */
[----:B------:R3:W-:Y:S01]  /*34a0*/  STL [R1+0x170], R90 ;  /* 0x0001705a01007387 */ /* 0x0007e20000100800 */
[----:B----4-:R-:W-:Y:S02]  /*34b0*/  IADD3 R78, P6, PT, R79, R74, RZ ;  /* 0x0000004a4f4e7210 */ /* 0x010fe40007fde0ff */
[-C--:B------:R-:W-:Y:S01]  /*34c0*/  LEA.HI.X.SX32 R73, R80, R75.reuse, 0x2, P4 ;  /* 0x0000004b50497211 */ /* 0x080fe200020f16ff */
[----:B------:R4:W-:Y:S01]  /*34d0*/  STL [R1+0x168], R94 ;  /* 0x0001685e01007387 */ /* 0x0009e20000100800 */
[----:B------:R-:W-:-:S02]  /*34e0*/  LEA.HI.X.SX32 R77, R82, R75, 0x2, P1 ;  /* 0x0000004b524d7211 */ /* 0x000fc400008f16ff */
[-C--:B-1----:R-:W-:Y:S01]  /*34f0*/  IADD3 R80, P2, PT, R81, R74.reuse, RZ ;  /* 0x0000004a51507210 */ /* 0x082fe20007f5e0ff */
[----:B------:R1:W-:Y:S01]  /*3500*/  STL [R1+0x164], R96 ;  /* 0x0001646001007387 */ /* 0x0003e20000100800 */
[-C--:B--2---:R-:W-:Y:S02]  /*3510*/  IADD3 R82, P4, PT, R83, R74.reuse, RZ ;  /* 0x0000004a53527210 */ /* 0x084fe40007f9e0ff */
[-C--:B------:R-:W-:Y:S01]  /*3520*/  LEA.HI.X.SX32 R79, R84, R75.reuse, 0x2, P6 ;  /* 0x0000004b544f7211 */ /* 0x080fe200030f16ff */
[----:B------:R2:W-:Y:S01]  /*3530*/  STL [R1+0x160], R98 ;  /* 0x0001606201007387 */ /* 0x0005e20000100800 */
[----:B------:R-:W-:Y:S02]  /*3540*/  IADD3 R84, P1, PT, R85, R74, RZ ;  /* 0x0000004a55547210 */ /* 0x000fe40007f3e0ff */
[-C--:B------:R-:W-:Y:S01]  /*3550*/  LEA.HI.X.SX32 R81, R86, R75.reuse, 0x2, P2 ;  /* 0x0000004b56517211 */ /* 0x080fe200010f16ff */
[----:B------:R1:W-:Y:S01]  /*3560*/  STL [R1+0x15c], R100 ;  /* 0x00015c6401007387 */ /* 0x0003e20000100800 */
[----:B------:R-:W-:-:S02]  /*3570*/  LEA.HI.X.SX32 R83, R88, R75, 0x2, P4 ;  /* 0x0000004b58537211 */ /* 0x000fc400020f16ff */
[-C--:B-----5:R-:W-:Y:S01]  /*3580*/  IADD3 R86, P6, PT, R87, R74.reuse, RZ ;  /* 0x0000004a57567210 */ /* 0x0a0fe20007fde0ff */
[----:B------:R5:W-:Y:S01]  /*3590*/  STL [R1+0x158], R102 ;  /* 0x0001586601007387 */ /* 0x000be20000100800 */
[-C--:B---3--:R-:W-:Y:S02]  /*35a0*/  IADD3 R88, P2, PT, R89, R74.reuse, RZ ;  /* 0x0000004a59587210 */ /* 0x088fe40007f5e0ff */
[-C--:B------:R-:W-:Y:S01]  /*35b0*/  LEA.HI.X.SX32 R85, R90, R75.reuse, 0x2, P1 ;  /* 0x0000004b5a557211 */ /* 0x080fe200008f16ff */
[----:B------:R3:W-:Y:S01]  /*35c0*/  STL [R1+0x154], R104 ;  /* 0x0001546801007387 */ /* 0x0007e20000100800 */
[----:B------:R-:W-:Y:S02]  /*35d0*/  IADD3 R90, P4, PT, R91, R74, RZ ;  /* 0x0000004a5b5a7210 */ /* 0x000fe40007f9e0ff */
[-C--:B------:R-:W-:Y:S01]  /*35e0*/  LEA.HI.X.SX32 R87, R92, R75.reuse, 0x2, P6 ;  /* 0x0000004b5c577211 */ /* 0x080fe200030f16ff */
[----:B------:R2:W-:Y:S01]  /*35f0*/  STL [R1+0x14c], R106 ;  /* 0x00014c6a01007387 */ /* 0x0005e20000100800 */
[----:B------:R-:W-:-:S02]  /*3600*/  LEA.HI.X.SX32 R89, R94, R75, 0x2, P2 ;  /* 0x0000004b5e597211 */ /* 0x000fc400010f16ff */
[-C--:B------:R-:W-:Y:S01]  /*3610*/  IADD3 R92, P1, PT, R93, R74.reuse, RZ ;  /* 0x0000004a5d5c7210 */ /* 0x080fe20007f3e0ff */
[----:B------:R2:W-:Y:S01]  /*3620*/  STL [R1+0x148], R110 ;  /* 0x0001486e01007387 */ /* 0x0005e20000100800 */
[-C--:B----4-:R-:W-:Y:S02]  /*3630*/  LEA R94, P6, R70, R74.reuse, 0x7 ;  /* 0x0000004a465e7211 */ /* 0x090fe400078c38ff */
[-C--:B------:R-:W-:Y:S01]  /*3640*/  LEA.HI.X.SX32 R91, R96, R75.reuse, 0x2, P4 ;  /* 0x0000004b605b7211 */ /* 0x080fe200020f16ff */
[----:B------:R4:W-:Y:S01]  /*3650*/  STL [R1+0x140], R112 ;  /* 0x0001407001007387 */ /* 0x0009e20000100800 */
[----:B-1----:R-:W-:Y:S02]  /*3660*/  IADD3 R96, P2, PT, R97, R74, RZ ;  /* 0x0000004a61607210 */ /* 0x002fe40007f5e0ff */
[-C--:B------:R-:W-:Y:S01]  /*3670*/  LEA.HI.X.SX32 R93, R98, R75.reuse, 0x2, P1 ;  /* 0x0000004b625d7211 */ /* 0x080fe200008f16ff */
[----:B------:R1:W-:Y:S01]  /*3680*/  STL [R1+0x13c], R114 ;  /* 0x00013c7201007387 */ /* 0x0003e20000100800 */
[----:B------:R-:W-:-:S02]  /*3690*/  LEA.HI.X.SX32 R95, R100, R75, 0x2, P6 ;  /* 0x0000004b645f7211 */ /* 0x000fc400030f16ff */
[-C--:B--2---:R-:W-:Y:S01]  /*36a0*/  IADD3 R98, P4, PT, R99, R74.reuse, RZ ;  /* 0x0000004a63627210 */ /* 0x084fe20007f9e0ff */
[----:B------:R2:W-:Y:S01]  /*36b0*/  STL [R1+0x138], R118 ;  /* 0x0001387601007387 */ /* 0x0005e20000100800 */
[-C--:B------:R-:W-:Y:S02]  /*36c0*/  IADD3 R100, P1, PT, R101, R74.reuse, RZ ;  /* 0x0000004a65647210 */ /* 0x080fe40007f3e0ff */
[-C--:B------:R-:W-:Y:S01]  /*36d0*/  LEA.HI.X.SX32 R97, R102, R75.reuse, 0x2, P2 ;  /* 0x0000004b66617211 */ /* 0x080fe200010f16ff */
[----:B------:R1:W-:Y:S01]  /*36e0*/  STL [R1+0x130], R120 ;  /* 0x0001307801007387 */ /* 0x0003e20000100800 */
[----:B-----5:R-:W-:Y:S02]  /*36f0*/  IADD3 R102, P6, PT, R103, R74, RZ ;  /* 0x0000004a67667210 */ /* 0x020fe40007fde0ff */
[-C--:B------:R-:W-:Y:S01]  /*3700*/  LEA.HI.X.SX32 R99, R104, R75.reuse, 0x2, P4 ;  /* 0x0000004b68637211 */ /* 0x080fe200020f16ff */
[----:B------:R5:W-:Y:S01]  /*3710*/  STL [R1+0x12c], R122 ;  /* 0x00012c7a01007387 */ /* 0x000be20000100800 */
[----:B------:R-:W-:-:S02]  /*3720*/  LEA.HI.X.SX32 R101, R106, R75, 0x2, P1 ;  /* 0x0000004b6a657211 */ /* 0x000fc400008f16ff */
[-C--:B---3--:R-:W-:Y:S01]  /*3730*/  IADD3 R104, P2, PT, R105, R74.reuse, RZ ;  /* 0x0000004a69687210 */ /* 0x088fe20007f5e0ff */
[----:B------:R3:W-:Y:S01]  /*3740*/  STL [R1+0x128], R126 ;  /* 0x0001287e01007387 */ /* 0x0007e20000100800 */
[-C--:B------:R-:W-:Y:S02]  /*3750*/  IADD3 R106, P4, PT, R107, R74.reuse, RZ ;  /* 0x0000004a6b6a7210 */ /* 0x080fe40007f9e0ff */
[-C--:B------:R-:W-:Y:S01]  /*3760*/  LEA.HI.X.SX32 R103, R108, R75.reuse, 0x2, P6 ;  /* 0x0000004b6c677211 */ /* 0x080fe200030f16ff */
[----:B------:R-:W-:Y:S01]  /*3770*/  STL [R1+0x124], R128 ;  /* 0x0001248001007387 */ /* 0x000fe20000100800 */
[----:B------:R-:W-:Y:S02]  /*3780*/  IADD3 R108, P1, PT, R109, R74, RZ ;  /* 0x0000004a6d6c7210 */ /* 0x000fe40007f3e0ff */
[-C--:B------:R-:W-:Y:S01]  /*3790*/  LEA.HI.X.SX32 R105, R110, R75.reuse, 0x2, P2 ;  /* 0x0000004b6e697211 */ /* 0x080fe200010f16ff */
[----:B------:R2:W-:Y:S01]  /*37a0*/  STL [R1+0x120], R130 ;  /* 0x0001208201007387 */ /* 0x0005e20000100800 */
[----:B------:R-:W-:-:S02]  /*37b0*/  LEA.HI.X.SX32 R107, R112, R75, 0x2, P4 ;  /* 0x0000004b706b7211 */ /* 0x000fc400020f16ff */
[-C--:B------:R-:W-:Y:S01]  /*37c0*/  IADD3 R110, P6, PT, R111, R74.reuse, RZ ;  /* 0x0000004a6f6e7210 */ /* 0x080fe20007fde0ff */
[----:B------:R-:W-:Y:S01]  /*37d0*/  STL [R1+0x118], R134 ;  /* 0x0001188601007387 */ /* 0x000fe20000100800 */
[-C--:B----4-:R-:W-:Y:S02]  /*37e0*/  IADD3 R112, P2, PT, R113, R74.reuse, RZ ;  /* 0x0000004a71707210 */ /* 0x090fe40007f5e0ff */
[-C--:B------:R-:W-:Y:S01]  /*37f0*/  LEA.HI.X.SX32 R109, R114, R75.reuse, 0x2, P1 ;  /* 0x0000004b726d7211 */ /* 0x080fe200008f16ff */
[----:B------:R-:W-:Y:S01]  /*3800*/  STL [R1+0x114], R136 ;  /* 0x0001148801007387 */ /* 0x000fe20000100800 */
[----:B-1----:R-:W-:Y:S02]  /*3810*/  IADD3 R114, P4, PT, R115, R74, RZ ;  /* 0x0000004a73727210 */ /* 0x002fe40007f9e0ff */
[-C--:B------:R-:W-:Y:S01]  /*3820*/  LEA.HI.X.SX32 R111, R116, R75.reuse, 0x2, P6 ;  /* 0x0000004b746f7211 */ /* 0x080fe200030f16ff */
[----:B------:R-:W-:Y:S01]  /*3830*/  STL [R1+0x110], R69 ;  /* 0x0001104501007387 */ /* 0x000fe20000100800 */
[----:B------:R-:W-:-:S02]  /*3840*/  LEA.HI.X.SX32 R113, R118, R75, 0x2, P2 ;  /* 0x0000004b76717211 */ /* 0x000fc400010f16ff */
[-C--:B------:R-:W-:Y:S01]  /*3850*/  IADD3 R116, P1, PT, R117, R74.reuse, RZ ;  /* 0x0000004a75747210 */ /* 0x080fe20007f3e0ff */
[----:B------:R-:W-:Y:S01]  /*3860*/  STL [R1+0x108], R67 ;  /* 0x0001084301007387 */ /* 0x000fe20000100800 */
[-C--:B--2---:R-:W-:Y:S02]  /*3870*/  IADD3 R118, P6, PT, R119, R74.reuse, RZ ;  /* 0x0000004a77767210 */ /* 0x084fe40007fde0ff */
[-C--:B------:R-:W-:Y:S01]  /*3880*/  LEA.HI.X.SX32 R115, R120, R75.reuse, 0x2, P4 ;  /* 0x0000004b78737211 */ /* 0x080fe200020f16ff */
[----:B------:R-:W-:Y:S01]  /*3890*/  STL [R1+0x104], R66 ;  /* 0x0001044201007387 */ /* 0x000fe20000100800 */
[----:B------:R-:W-:Y:S02]  /*38a0*/  IADD3 R120, P2, PT, R121, R74, RZ ;  /* 0x0000004a79787210 */ /* 0x000fe40007f5e0ff */
[-C--:B------:R-:W-:Y:S01]  /*38b0*/  LEA.HI.X.SX32 R117, R122, R75.reuse, 0x2, P1 ;  /* 0x0000004b7a757211 */ /* 0x080fe200008f16ff */
[----:B------:R-:W-:Y:S01]  /*38c0*/  STL [R1+0x100], R65 ;  /* 0x0001004101007387 */ /* 0x000fe20000100800 */
[----:B------:R-:W-:-:S02]  /*38d0*/  LEA.HI.X.SX32 R119, R124, R75, 0x2, P6 ;  /* 0x0000004b7c777211 */ /* 0x000fc400030f16ff */
[-C--:B-----5:R-:W-:Y:S01]  /*38e0*/  IADD3 R122, P4, PT, R123, R74.reuse, RZ ;  /* 0x0000004a7b7a7210 */ /* 0x0a0fe20007f9e0ff */
[----:B------:R-:W-:Y:S01]  /*38f0*/  STL [R1+0xf8], R63 ;  /* 0x0000f83f01007387 */ /* 0x000fe20000100800 */
[-C--:B------:R-:W-:Y:S02]  /*3900*/  IADD3 R124, P1, PT, R125, R74.reuse, RZ ;  /* 0x0000004a7d7c7210 */ /* 0x080fe40007f3e0ff */
[-C--:B------:R-:W-:Y:S01]  /*3910*/  LEA.HI.X.SX32 R121, R126, R75.reuse, 0x2, P2 ;  /* 0x0000004b7e797211 */ /* 0x080fe200010f16ff */
[----:B------:R1:W-:Y:S01]  /*3920*/  STL [R1+0xf4], R62 ;  /* 0x0000f43e01007387 */ /* 0x0003e20000100800 */
[----:B---3--:R-:W-:Y:S02]  /*3930*/  IADD3 R126, P6, PT, R127, R74, RZ ;  /* 0x0000004a7f7e7210 */ /* 0x008fe40007fde0ff */
[-C--:B------:R-:W-:Y:S01]  /*3940*/  LEA.HI.X.SX32 R123, R128, R75.reuse, 0x2, P4 ;  /* 0x0000004b807b7211 */ /* 0x080fe200020f16ff */
[----:B------:R2:W-:Y:S01]  /*3950*/  STL [R1+0xf0], R61 ;  /* 0x0000f03d01007387 */ /* 0x0005e20000100800 */
[----:B------:R-:W-:-:S02]  /*3960*/  LEA.HI.X.SX32 R125, R130, R75, 0x2, P1 ;  /* 0x0000004b827d7211 */ /* 0x000fc400008f16ff */
[-C--:B------:R-:W-:Y:S02]  /*3970*/  IADD3 R130, P4, PT, R131, R74.reuse, RZ ;  /* 0x0000004a83827210 */ /* 0x080fe40007f9e0ff */
[-C--:B------:R-:W-:Y:S02]  /*3980*/  LEA.HI.X.SX32 R127, R132, R75.reuse, 0x2, P6 ;  /* 0x0000004b847f7211 */ /* 0x080fe400030f16ff */
[-C--:B------:R-:W-:Y:S02]  /*3990*/  IADD3 R132, P1, PT, R133, R74.reuse, RZ ;  /* 0x0000004a85847210 */ /* 0x080fe40007f3e0ff */
[-C--:B------:R-:W-:Y:S02]  /*39a0*/  LEA.HI.X.SX32 R131, R136, R75.reuse, 0x2, P4 ;  /* 0x0000004b88837211 */ /* 0x080fe400020f16ff */
[----:B------:R-:W-:Y:S02]  /*39b0*/  LEA.HI.X.SX32 R133, R69, R75, 0x2, P1 ;  /* 0x0000004b45857211 */ /* 0x000fe400008f16ff */
[----:B------:R-:W-:-:S02]  /*39c0*/  IADD3 R138, P4, PT, R139, R74, RZ ;  /* 0x0000004a8b8a7210 */ /* 0x000fc40007f9e0ff */
[-C--:B------:R-:W-:Y:S02]  /*39d0*/  IADD3 R140, P1, PT, R141, R74.reuse, RZ ;  /* 0x0000004a8d8c7210 */ /* 0x080fe40007f3e0ff */
[-C--:B------:R-:W-:Y:S02]  /*39e0*/  LEA.HI.X.SX32 R139, R66, R75.reuse, 0x2, P4 ;  /* 0x0000004b428b7211 */ /* 0x080fe400020f16ff */
[-C--:B------:R-:W-:Y:S02]  /*39f0*/  LEA.HI.X.SX32 R141, R65, R75.reuse, 0x2, P1 ;  /* 0x0000004b418d7211 */ /* 0x080fe400008f16ff */
[-C--:B------:R-:W-:Y:S02]  /*3a00*/  IADD3 R146, P4, PT, R147, R74.reuse, RZ ;  /* 0x0000004a93927210 */ /* 0x080fe40007f9e0ff */
[-C--:B------:R-:W-:Y:S02]  /*3a10*/  IADD3 R148, P1, PT, R149, R74.reuse, RZ ;  /* 0x0000004a95947210 */ /* 0x080fe40007f3e0ff */
[-C--:B------:R-:W-:Y:S01]  /*3a20*/  LEA.HI.X.SX32 R147, R62, R75.reuse, 0x2, P4 ;  /* 0x0000004b3e937211 */ /* 0x080fe200020f16ff */
[C---:B-1----:R-:W-:Y:S01]  /*3a30*/  IMAD R62, R70.reuse, 0x3d, RZ ;  /* 0x0000003d463e7824 */ /* 0x042fe200078e02ff */
[----:B------:R-:W-:Y:S01]  /*3a40*/  LEA.HI.X.SX32 R149, R61, R75, 0x2, P1 ;  /* 0x0000004b3d957211 */ /* 0x000fe200008f16ff */
[----:B--2---:R-:W-:Y:S01]  /*3a50*/  IMAD R61, R70, 0x3e, RZ ;  /* 0x0000003e463d7824 */ /* 0x004fe200078e02ff */
[----:B------:R-:W-:-:S02]  /*3a60*/  IADD3 R128, P2, PT, R129, R74, RZ ;  /* 0x0000004a81807210 */ /* 0x000fc40007f5e0ff */
[----:B------:R1:W-:Y:S01]  /*3a70*/  STL [R1+0xe8], R62 ;  /* 0x0000e83e01007387 */ /* 0x0003e20000100800 */
[----:B------:R-:W-:Y:S02]  /*3a80*/  ISETP.GE.U32.AND P4, PT, R58, 0x7fffffbe, PT ;  /* 0x7fffffbe3a00780c */ /* 0x000fe40003f86070 */
[-C--:B------:R-:W-:Y:S01]  /*3a90*/  LEA.HI.X.SX32 R129, R134, R75.reuse, 0x2, P2 ;  /* 0x0000004b86817211 */ /* 0x080fe200010f16ff */
[----:B------:R1:W-:Y:S01]  /*3aa0*/  STL [R1+0xe4], R61 ;  /* 0x0000e43d01007387 */ /* 0x0003e20000100800 */
[-C--:B------:R-:W-:Y:S02]  /*3ab0*/  IADD3 R134, P6, PT, R135, R74.reuse, RZ ;  /* 0x0000004a87867210 */ /* 0x080fe40007fde0ff */
[-C--:B------:R-:W-:Y:S02]  /*3ac0*/  IADD3 R136, P2, PT, R137, R74.reuse, RZ ;  /* 0x0000004a89887210 */ /* 0x080fe40007f5e0ff */
[----:B------:R-:W-:Y:S02]  /*3ad0*/  LEA.HI.X.SX32 R135, R68, R75, 0x2, P6 ;  /* 0x0000004b44877211 */ /* 0x000fe400030f16ff */
[----:B------:R-:W-:-:S02]  /*3ae0*/  IADD3 R142, P6, PT, R143, R74, RZ ;  /* 0x0000004a8f8e7210 */ /* 0x000fc40007fde0ff */
[-C--:B------:R-:W-:Y:S02]  /*3af0*/  LEA.HI.X.SX32 R137, R67, R75.reuse, 0x2, P2 ;  /* 0x0000004b43897211 */ /* 0x080fe400010f16ff */
[-C--:B------:R-:W-:Y:S02]  /*3b00*/  LEA.HI.X.SX32 R143, R64, R75.reuse, 0x2, P6 ;  /* 0x0000004b408f7211 */ /* 0x080fe400030f16ff */
[-C--:B------:R-:W-:Y:S02]  /*3b10*/  IADD3 R144, P2, PT, R145, R74.reuse, RZ ;  /* 0x0000004a91907210 */ /* 0x080fe40007f5e0ff */
[----:B------:R-:W-:Y:S02]  /*3b20*/  IADD3 R212, P6, PT, R213, R74, RZ ;  /* 0x0000004ad5d47210 */ /* 0x000fe40007fde0ff */
[-C--:B------:R-:W-:Y:S02]  /*3b30*/  LEA.HI.X.SX32 R145, R63, R75.reuse, 0x2, P2 ;  /* 0x0000004b3f917211 */ /* 0x080fe400010f16ff */
[----:B------:R-:W-:Y:S01]  /*3b40*/  LEA.HI.X.SX32 R213, R59, R75, 0x2, P6 ;  /* 0x0000004b3bd57211 */ /* 0x000fe200030f16ff */
[----:B------:R-:W-:Y:S01]  /*3b50*/  IMAD R59, R70, 0x3f, RZ ;  /* 0x0000003f463b7824 */ /* 0x000fe200078e02ff */
[----:B------:R-:W-:-:S02]  /*3b60*/  ISETP.NE.U32.AND P2, PT, R2, RZ, PT ;  /* 0x000000ff0200720c */ /* 0x000fc40003f45070 */
[----:B------:R-:W-:Y:S01]  /*3b70*/  IADD3 R214, P6, PT, R215, R74, RZ ;  /* 0x0000004ad7d67210 */ /* 0x000fe20007fde0ff */
[----:B-1----:R-:W-:-:S12]  /*3b80*/  BRA.U UP0, `(.L_x_11) ;  /* 0x0000000100187547 */ /* 0x002fd8000b800000 */
[----:B------:R-:W-:Y:S01]  /*3b90*/  ELECT P1, URZ, PT ;  /* 0x0000000000ff782f */ /* 0x000fe20003820000 */
[----:B------:R-:W-:Y:S01]  /*3ba0*/  IMAD.MOV.U32 R58, RZ, RZ, 0x1 ;  /* 0x00000001ff3a7424 */ /* 0x000fe200078e00ff */
[----:B------:R-:W-:Y:S01]  /*3bb0*/  UMOV UR4, 0x40 ;  /* 0x0000004000047882 */ /* 0x000fe20000000000 */
[----:B------:R-:W-:Y:S01]  /*3bc0*/  UVIRTCOUNT.DEALLOC.SMPOOL 0x80 ;  /* 0x000000800000784c */ /* 0x000fe20000000000 */
[----:B------:R-:W-:-:S09]  /*3bd0*/  ULEA UR4, UR16, UR4, 0x18 ;  /* 0x0000000410047291 */ /* 0x000fd2000f8ec0ff */
[----:B------:R1:W-:Y:S03]  /*3be0*/  @P1 STS.U8 [UR4], R58 ;  /* 0x0000003aff001988 */ /* 0x0003e60008000004 */
.L_x_11:
[----:B------:R-:W-:Y:S01]  /*3bf0*/  UIADD3 UR10, UPT, UPT, UR8, UR10, URZ ;  /* 0x0000000a080a7290 */ /* 0x000fe2000fffe0ff */
[----:B------:R-:W-:Y:S01]  /*3c00*/  IADD3 R216, P1, PT, R217, R74, RZ ;  /* 0x0000004ad9d87210 */ /* 0x000fe20007f3e0ff */
[----:B------:R-:W-:Y:S01]  /*3c10*/  VOTEU.ALL UP1, P2 ;  /* 0x0000000000ff7886 */ /* 0x000fe20001020000 */
[----:B------:R-:W-:Y:S01]  /*3c20*/  UIADD3 UR11, UPT, UPT, UR9, 0x1c000, URZ ;  /* 0x0001c000090b7890 */ /* 0x000fe2000fffe0ff */
[----:B-1----:R-:W-:Y:S01]  /*3c30*/  VIADD R58, R251, 0xfffffffc ;  /* 0xfffffffcfb3a7836 */ /* 0x002fe20000000000 */
[----:B------:R-:W-:Y:S01]  /*3c40*/  LEA.HI.X.SX32 R217, R61, R75, 0x2, P1 ;  /* 0x0000004b3dd97211 */ /* 0x000fe200008f16ff */
[----:B------:R-:W-:Y:S01]  /*3c50*/  VOTEU.ALL UP2, P2 ;  /* 0x0000000000ff7886 */ /* 0x000fe20001040000 */
[----:B------:R-:W-:-:S04]  /*3c60*/  @!UP1 UIADD3 UR6, UPT, UPT, -UR5, 0x100000, URZ ;  /* 0x0010000005069890 */ /* 0x000fc8000fffe1ff */
[----:B------:R-:W-:Y:S02]  /*3c70*/  @!UP1 USHF.L.U32 UR7, UR6, 0xb, URZ ;  /* 0x0000000b06079899 */ /* 0x000fe400080006ff */
[----:B------:R-:W-:Y:S01]  /*3c80*/  @!UP1 USHF.L.U32 UR6, UR6, 0x1, URZ ;  /* 0x0000000106069899 */ /* 0x000fe200080006ff */
[----:B------:R-:W-:Y:S01]  /*3c90*/  IMAD.SHL.U32 R68, R70, 0x40, RZ ;  /* 0x0000004046447824 */ /* 0x000fe200078e00ff */
[----:B------:R-:W-:Y:S01]  /*3ca0*/  STTM.x128 tmem[UR10], RZ ;  /* 0x000000ff000079ed */ /* 0x000fe200083c000a */
[----:B------:R-:W1:Y:S01]  /*3cb0*/  FENCE.VIEW.ASYNC.T ;  /* 0x00000000000073c6 */ /* 0x000e620000000200 */
[----:B------:R-:W-:-:S04]  /*3cc0*/  @!UP1 UIADD3 UR4, UPT, UPT, -UR5, 0x100000, URZ ;  /* 0x0010000005049890 */ /* 0x000fc8000fffe1ff */
[----:B------:R-:W-:Y:S02]  /*3cd0*/  @!UP1 USHF.L.U32 UR5, UR4, 0xb, URZ ;  /* 0x0000000b04059899 */ /* 0x000fe400080006ff */
[----:B------:R-:W-:Y:S01]  /*3ce0*/  @!UP1 USHF.L.U32 UR4, UR4, 0x1, URZ ;  /* 0x0000000104049899 */ /* 0x000fe200080006ff */
[----:B-1----:R-:W-:Y:S01]  /*3cf0*/  BAR.SYNC.DEFER_BLOCKING 0x0 ;  /* 0x0000000000007b1d */ /* 0x002fe20000010000 */
[----:B------:R-:W-:Y:S01]  /*3d00*/  IADD3 R218, P1, PT, R219, R74, RZ ;  /* 0x0000004adbda7210 */ /* 0x000fe20007f3e0ff */
[----:B------:R-:W-:Y:S01]  /*3d10*/  IMAD.SHL.U32 R71, R71, 0x40, RZ ;  /* 0x0000004047477824 */ /* 0x000fe200078e00ff */
[----:B------:R-:W-:Y:S01]  /*3d20*/  LEA R249, R2, UR9, 0x8 ;  /* 0x0000000902f97c11 */ /* 0x000fe2000f8e40ff */
[----:B------:R-:W-:Y:S01]  /*3d30*/  UIADD3 UR12, UPT, UPT, UR8, 0x80, URZ ;  /* 0x00000080080c7890 */ /* 0x000fe2000fffe0ff */
[-C--:B------:R-:W-:Y:S01]  /*3d40*/  LEA.HI.X.SX32 R219, R59, R75.reuse, 0x2, P1 ;  /* 0x0000004b3bdb7211 */ /* 0x080fe200008f16ff */
[----:B------:R-:W-:Y:S01]  /*3d50*/  VOTEU.ALL UP1, P2 ;  /* 0x0000000000ff7886 */ /* 0x000fe20001020000 */
[----:B------:R-:W-:Y:S01]  /*3d60*/  ISETP.GE.U32.AND P1, PT, R58, 0x7fffffbd, PT ;  /* 0x7fffffbd3a00780c */ /* 0x000fe20003f26070 */
[C---:B------:R-:W-:Y:S01]  /*3d70*/  VIADD R58, R251.reuse, 0xfffffffb ;  /* 0xfffffffbfb3a7836 */ /* 0x040fe20000000000 */
[----:B------:R-:W-:Y:S01]  /*3d80*/  LEA.HI.X.SX32 R215, R62, R75, 0x2, P6 ;  /* 0x0000004b3ed77211 */ /* 0x000fe200030f16ff */
[C---:B------:R-:W-:Y:S01]  /*3d90*/  VIADD R59, R251.reuse, 0xfffffff9 ;  /* 0xfffffff9fb3b7836 */ /* 0x040fe20000000000 */
[----:B------:R-:W1:Y:S02]  /*3da0*/  FENCE.VIEW.ASYNC.S ;  /* 0x00000000000073c6 */ /* 0x000e640000000000 */
[----:B-1----:R-:W1:Y:S02]  /*3db0*/  @!UP1 SYNCS.EXCH.64 URZ, [UR11], UR6 ;  /* 0x000000060bff95b2 */ /* 0x002e640008000100 */
[----:B-1----:R-:W-:Y:S06]  /*3dc0*/  BAR.SYNC.DEFER_BLOCKING 0x0 ;  /* 0x0000000000007b1d */ /* 0x002fec0000010000 */
[----:B------:R1:W2:Y:S02]  /*3dd0*/  @!UP2 SYNCS.EXCH.64 URZ, [UR9+0x1c008], UR4 ;  /* 0x01c0080409ffa5b2 */ /* 0x0002a40008000100 */
[----:B------:R-:W-:Y:S01]  /*3de0*/  @!PT LDS RZ, [RZ] ;  /* 0x00000000fffff984 */ /* 0x000fe20000000800 */
[----:B------:R-:W-:Y:S01]  /*3df0*/  @!PT LDS RZ, [RZ] ;  /* 0x00000000fffff984 */ /* 0x000fe20000000800 */
[----:B------:R-:W-:Y:S01]  /*3e00*/  @!PT LDS RZ, [RZ] ;  /* 0x00000000fffff984 */ /* 0x000fe20000000800 */
[----:B--2---:R2:W-:Y:S01]  /*3e10*/  LDGSTS.E [R249], desc[UR28][R74.64], !P5 ;  /* 0x000000004af97fae */ /* 0x0045e2000e9a101c */
[----:B------:R-:W-:Y:S01]  /*3e20*/  ISETP.GE.U32.AND P5, PT, R58, 0x7fffffbc, PT ;  /* 0x7fffffbc3a00780c */ /* 0x000fe20003fa6070 */
[----:B------:R-:W-:-:S02]  /*3e30*/  VIADD R58, R251, 0xfffffffa ;  /* 0xfffffffafb3a7836 */ /* 0x000fc40000000000 */
[----:B------:R3:W-:Y:S03]  /*3e40*/  LDGSTS.E [R249+0x4], desc[UR28][R222.64], !P3 ;  /* 0x00004000def97fae */ /* 0x0007e6000d9a101c */
[----:B------:R-:W-:Y:S01]  /*3e50*/  ISETP.GE.U32.AND P3, PT, R58, 0x7fffffbb, PT ;  /* 0x7fffffbb3a00780c */ /* 0x000fe20003f66070 */
[----:B------:R4:W-:Y:S01]  /*3e60*/  LDGSTS.E [R249+0x8], desc[UR28][R224.64], !P4 ;  /* 0x00008000e0f97fae */ /* 0x0009e2000e1a101c */
[----:B------:R-:W-:Y:S01]  /*3e70*/  ISETP.GE.U32.AND P4, PT, R59, 0x7fffffba, PT ;  /* 0x7fffffba3b00780c */ /* 0x000fe20003f86070 */
[C---:B------:R-:W-:Y:S01]  /*3e80*/  VIADD R58, R251.reuse, 0xfffffff8 ;  /* 0xfffffff8fb3a7836 */ /* 0x040fe20000000000 */
[----:B-1----:R-:W1:Y:S01]  /*3e90*/  LDCU UR4, c[0x0][0x3b0] ;  /* 0x00007600ff0477ac */ /* 0x002e620008000800 */
[----:B------:R-:W-:Y:S01]  /*3ea0*/  VIADD R59, R251, 0xfffffff7 ;  /* 0xfffffff7fb3b7836 */ /* 0x000fe20000000000 */
[----:B------:R5:W-:Y:S01]  /*3eb0*/  LDGSTS.E [R249+0xc], desc[UR28][R226.64], !P1 ;  /* 0x0000c000e2f97fae */ /* 0x000be2000c9a101c */
[----:B--2---:R-:W-:Y:S01]  /*3ec0*/  IMAD.WIDE R74, R68, 0x4, R74 ;  /* 0x00000004444a7825 */ /* 0x004fe200078e024a */
[----:B------:R-:W-:-:S02]  /*3ed0*/  ISETP.GE.U32.AND P1, PT, R58, 0x7fffffb9, PT ;  /* 0x7fffffb93a00780c */ /* 0x000fc40003f26070 */
[----:B------:R2:W-:Y:S01]  /*3ee0*/  LDGSTS.E [R249+0x10], desc[UR28][R228.64], !P5 ;  /* 0x00010000e4f97fae */ /* 0x0005e2000e9a101c */
[----:B------:R-:W-:Y:S01]  /*3ef0*/  ISETP.GE.U32.AND P5, PT, R59, 0x7fffffb8, PT ;  /* 0x7fffffb83b00780c */ /* 0x000fe20003fa6070 */
[C---:B------:R-:W-:Y:S02]  /*3f00*/  VIADD R58, R251.reuse, 0xfffffff6 ;  /* 0xfffffff6fb3a7836 */ /* 0x040fe40000000000 */
[----:B------:R-:W-:Y:S01]  /*3f10*/  VIADD R59, R251, 0xfffffff5 ;  /* 0xfffffff5fb3b7836 */ /* 0x000fe20000000000 */
[----:B------:R2:W-:Y:S01]  /*3f20*/  LDGSTS.E [R249+0x14], desc[UR28][R230.64], !P3 ;  /* 0x00014000e6f97fae */ /* 0x0005e2000d9a101c */
[----:B---3--:R-:W-:Y:S01]  /*3f30*/  IMAD.WIDE R222, R68, 0x4, R222 ;  /* 0x0000000444de7825 */ /* 0x008fe200078e02de */
[----:B------:R-:W-:Y:S02]  /*3f40*/  ISETP.GE.U32.AND P3, PT, R58, 0x7fffffb7, PT ;  /* 0x7fffffb73a00780c */ /* 0x000fe40003f66070 */
[----:B------:R3:W-:Y:S01]  /*3f50*/  LDGSTS.E [R249+0x18], desc[UR28][R232.64], !P4 ;  /* 0x00018000e8f97fae */ /* 0x0007e2000e1a101c */
[----:B------:R-:W-:Y:S01]  /*3f60*/  ISETP.GE.U32.AND P4, PT, R59, 0x7fffffb6, PT ;  /* 0x7fffffb63b00780c */ /* 0x000fe20003f86070 */
[----:B------:R-:W-:-:S02]  /*3f70*/  VIADD R58, R251, 0xfffffff4 ;  /* 0xfffffff4fb3a7836 */ /* 0x000fc40000000000 */
[----:B------:R-:W-:Y:S01]  /*3f80*/  VIADD R59, R251, 0xfffffff3 ;  /* 0xfffffff3fb3b7836 */ /* 0x000fe20000000000 */
[----:B------:R2:W-:Y:S01]  /*3f90*/  LDGSTS.E [R249+0x1c], desc[UR28][R234.64], !P1 ;  /* 0x0001c000eaf97fae */ /* 0x0005e2000c9a101c */
[----:B-1----:R-:W-:Y:S01]  /*3fa0*/  IMAD R51, R51, UR4, RZ ;  /* 0x0000000433337c24 */ /* 0x002fe2000f8e02ff */
[----:B------:R-:W-:Y:S01]  /*3fb0*/  ISETP.GE.U32.AND P1, PT, R58, 0x7fffffb5, PT ;  /* 0x7fffffb53a00780c */ /* 0x000fe20003f26070 */
[----:B------:R-:W-:Y:S01]  /*3fc0*/  VIADD R58, R251, 0xfffffff2 ;  /* 0xfffffff2fb3a7836 */ /* 0x000fe20000000000 */
[----:B------:R1:W-:Y:S01]  /*3fd0*/  LDGSTS.E [R249+0x20], desc[UR28][R236.64], !P5 ;  /* 0x00020000ecf97fae */ /* 0x0003e2000e9a101c */
[----:B------:R-:W-:Y:S01]  /*3fe0*/  ISETP.GE.U32.AND P5, PT, R59, 0x7fffffb4, PT ;  /* 0x7fffffb43b00780c */ /* 0x000fe20003fa6070 */
[C---:B------:R-:W-:Y:S02]  /*3ff0*/  VIADD R59, R251.reuse, 0xfffffff1 ;  /* 0xfffffff1fb3b7836 */ /* 0x040fe40000000000 */
[----:B------:R1:W-:Y:S01]  /*4000*/  LDGSTS.E [R249+0x24], desc[UR28][R238.64], !P3 ;  /* 0x00024000eef97fae */ /* 0x0003e2000d9a101c */
[----:B------:R-:W-:Y:S01]  /*4010*/  ISETP.GE.U32.AND P3, PT, R58, 0x7fffffb3, PT ;  /* 0x7fffffb33a00780c */ /* 0x000fe20003f66070 */
[----:B------:R-:W-:-:S02]  /*4020*/  VIADD R58, R251, 0xfffffff0 ;  /* 0xfffffff0fb3a7836 */ /* 0x000fc40000000000 */
[----:B------:R1:W-:Y:S01]  /*4030*/  LDGSTS.E [R249+0x28], desc[UR28][R240.64], !P4 ;  /* 0x00028000f0f97fae */ /* 0x0003e2000e1a101c */
[----:B------:R-:W-:Y:S01]  /*4040*/  ISETP.GE.U32.AND P4, PT, R59, 0x7fffffb2, PT ;  /* 0x7fffffb23b00780c */ /* 0x000fe20003f86070 */
[C---:B------:R-:W-:Y:S02]  /*4050*/  VIADD R59, R251.reuse, 0xffffffef ;  /* 0xffffffeffb3b7836 */ /* 0x040fe40000000000 */
[----:B------:R1:W-:Y:S01]  /*4060*/  LDGSTS.E [R249+0x2c], desc[UR28][R242.64], !P1 ;  /* 0x0002c000f2f97fae */ /* 0x0003e2000c9a101c */
[----:B------:R-:W-:Y:S01]  /*4070*/  ISETP.GE.U32.AND P1, PT, R58, 0x7fffffb1, PT ;  /* 0x7fffffb13a00780c */ /* 0x000fe20003f26070 */
[----:B------:R-:W-:Y:S02]  /*4080*/  VIADD R58, R251, 0xffffffee ;  /* 0xffffffeefb3a7836 */ /* 0x000fe40000000000 */
[----:B------:R1:W-:Y:S01]  /*4090*/  LDGSTS.E [R249+0x30], desc[UR28][R244.64], !P5 ;  /* 0x00030000f4f97fae */ /* 0x0003e2000e9a101c */
[----:B------:R-:W-:Y:S01]  /*40a0*/  ISETP.GE.U32.AND P5, PT, R59, 0x7fffffb0, PT ;  /* 0x7fffffb03b00780c */ /* 0x000fe20003fa6070 */
[----:B------:R-:W-:-:S02]  /*40b0*/  VIADD R59, R251, 0xffffffed ;  /* 0xffffffedfb3b7836 */ /* 0x000fc40000000000 */
[----:B------:R-:W-:Y:S01]  /*40c0*/  LDGSTS.E [R249+0x34], desc[UR28][R20.64], !P3 ;  /* 0x0003400014f97fae */ /* 0x000fe2000d9a101c */
[----:B------:R-:W-:Y:S01]  /*40d0*/  ISETP.GE.U32.AND P3, PT, R58, 0x7fffffaf, PT ;  /* 0x7fffffaf3a00780c */ /* 0x000fe20003f66070 */
[----:B------:R-:W-:Y:S02]  /*40e0*/  VIADD R58, R251, 0xffffffec ;  /* 0xffffffecfb3a7836 */ /* 0x000fe40000000000 */
[----:B------:R-:W-:Y:S01]  /*40f0*/  LDGSTS.E [R249+0x38], desc[UR28][R18.64], !P4 ;  /* 0x0003800012f97fae */ /* 0x000fe2000e1a101c */
[----:B------:R-:W-:Y:S01]  /*4100*/  ISETP.GE.U32.AND P4, PT, R59, 0x7fffffae, PT ;  /* 0x7fffffae3b00780c */ /* 0x000fe20003f86070 */
[C---:B------:R-:W-:Y:S02]  /*4110*/  VIADD R59, R251.reuse, 0xffffffeb ;  /* 0xffffffebfb3b7836 */ /* 0x040fe40000000000 */
[----:B------:R-:W-:Y:S01]  /*4120*/  LDGSTS.E [R249+0x3c], desc[UR28][R16.64], !P1 ;  /* 0x0003c00010f97fae */ /* 0x000fe2000c9a101c */
[----:B------:R-:W-:Y:S01]  /*4130*/  ISETP.GE.U32.AND P1, PT, R58, 0x7fffffad, PT ;  /* 0x7fffffad3a00780c */ /* 0x000fe20003f26070 */
[----:B------:R-:W-:-:S02]  /*4140*/  VIADD R58, R251, 0xffffffea ;  /* 0xffffffeafb3a7836 */ /* 0x000fc40000000000 */
[----:B------:R-:W-:Y:S01]  /*4150*/  LDGSTS.E [R249+0x40], desc[UR28][R14.64], !P5 ;  /* 0x000400000ef97fae */ /* 0x000fe2000e9a101c */
[----:B------:R-:W-:Y:S01]  /*4160*/  ISETP.GE.U32.AND P5, PT, R59, 0x7fffffac, PT ;  /* 0x7fffffac3b00780c */ /* 0x000fe20003fa6070 */
[C---:B------:R-:W-:Y:S02]  /*4170*/  VIADD R59, R251.reuse, 0xffffffe9 ;  /* 0xffffffe9fb3b7836 */ /* 0x040fe40000000000 */
[----:B------:R-:W-:Y:S01]  /*4180*/  LDGSTS.E [R249+0x44], desc[UR28][R12.64], !P3 ;  /* 0x000440000cf97fae */ /* 0x000fe2000d9a101c */
[----:B------:R-:W-:Y:S01]  /*4190*/  ISETP.GE.U32.AND P3, PT, R58, 0x7fffffab, PT ;  /* 0x7fffffab3a00780c */ /* 0x000fe20003f66070 */
[----:B------:R-:W-:Y:S02]  /*41a0*/  VIADD R58, R251, 0xffffffe8 ;  /* 0xffffffe8fb3a7836 */ /* 0x000fe40000000000 */
[----:B------:R-:W-:Y:S01]  /*41b0*/  LDGSTS.E [R249+0x48], desc[UR28][R10.64], !P4 ;  /* 0x000480000af97fae */ /* 0x000fe2000e1a101c */
        /* <DEDUP_REMOVED lines=20> */
[----:B------:R1:W-:Y:S01]  /*4300*/  LDGSTS.E [R249+0x64], desc[UR28][R80.64], !P3 ;  /* 0x0006400050f97fae */ /* 0x0003e2000d9a101c */
[----:B------:R-:W-:Y:S01]  /*4310*/  ISETP.GE.U32.AND P3, PT, R58, 0x7fffffa3, PT ;  /* 0x7fffffa33a00780c */ /* 0x000fe20003f66070 */
[----:B------:R-:W-:Y:S02]  /*4320*/  VIADD R58, R251, 0xffffffe0 ;  /* 0xffffffe0fb3a7836 */ /* 0x000fe40000000000 */
        /* <DEDUP_REMOVED lines=89> */
[----:B------:R-:W-:Y:S02]  /*48c0*/  IMAD R57, R57, UR4, RZ ;  /* 0x0000000439397c24 */ /* 0x000fe4000f8e02ff */
[----:B------:R1:W-:Y:S01]  /*48d0*/  LDGSTS.E [R249+0xe0], desc[UR28][R142.64], !P5 ;  /* 0x000e00008ef97fae */ /* 0x0003e2000e9a101c */
[----:B------:R-:W-:Y:S01]  /*48e0*/  ISETP.GE.U32.AND P5, PT, R59, 0x7fffff84, PT ;  /* 0x7fffff843b00780c */ /* 0x000fe20003fa6070 */
[----:B------:R-:W-:Y:S01]  /*48f0*/  IMAD R42, R42, UR4, RZ ;  /* 0x000000042a2a7c24 */ /* 0x000fe2000f8e02ff */
[----:B------:R-:W-:Y:S01]  /*4900*/  LEA R150, P6, R57, R220, 0x2 ;  /* 0x000000dc39967211 */ /* 0x000fe200078c10ff */
[----:B------:R1:W-:Y:S01]  /*4910*/  LDGSTS.E [R249+0xe4], desc[UR28][R144.64], !P3 ;  /* 0x000e400090f97fae */ /* 0x0003e2000d9a101c */
[C---:B------:R-:W-:Y:S02]  /*4920*/  VIADD R58, R251.reuse, 0xffffffc2 ;  /* 0xffffffc2fb3a7836 */ /* 0x040fe40000000000 */
[----:B------:R-:W-:Y:S01]  /*4930*/  IMAD R54, R54, UR4, RZ ;  /* 0x0000000436367c24 */ /* 0x000fe2000f8e02ff */
[----:B------:R1:W-:Y:S01]  /*4940*/  LDGSTS.E [R249+0xe8], desc[UR28][R146.64], !P4 ;  /* 0x000e800092f97fae */ /* 0x0003e2000e1a101c */
[----:B------:R-:W-:Y:S01]  /*4950*/  VIADD R59, R251, 0xffffffc1 ;  /* 0xffffffc1fb3b7836 */ /* 0x000fe20000000000 */
[----:B------:R-:W-:Y:S01]  /*4960*/  LEA.HI.X.SX32 R151, R57, R22, 0x2, P6 ;  /* 0x0000001639977211 */ /* 0x000fe200030f16ff */
[----:B------:R-:W-:Y:S01]  /*4970*/  IMAD R56, R56, UR4, RZ ;  /* 0x0000000438387c24 */ /* 0x000fe2000f8e02ff */
[----:B------:R1:W-:Y:S01]  /*4980*/  LDGSTS.E [R249+0xec], desc[UR28][R148.64], !P1 ;  /* 0x000ec00094f97fae */ /* 0x0003e2000c9a101c */
[----:B------:R-:W-:Y:S01]  /*4990*/  ISETP.GE.U32.AND P3, PT, R58, 0x7fffff83, PT ;  /* 0x7fffff833a00780c */ /* 0x000fe20003f66070 */
[----:B------:R-:W-:Y:S01]  /*49a0*/  IMAD R45, R45, UR4, RZ ;  /* 0x000000042d2d7c24 */ /* 0x000fe2000f8e02ff */
[-C--:B------:R-:W-:Y:S01]  /*49b0*/  LEA R152, P6, R54, R220.reuse, 0x2 ;  /* 0x000000dc36987211 */ /* 0x080fe200078c10ff */
[----:B------:R1:W-:Y:S01]  /*49c0*/  LDGSTS.E [R249+0xf0], desc[UR28][R212.64], !P5 ;  /* 0x000f0000d4f97fae */ /* 0x0003e2000e9a101c */
[----:B------:R-:W-:Y:S01]  /*49d0*/  LEA R154, P5, R51, R220, 0x2 ;  /* 0x000000dc339a7211 */ /* 0x000fe200078a10ff */
[----:B------:R-:W-:Y:S01]  /*49e0*/  IMAD R47, R47, UR4, RZ ;  /* 0x000000042f2f7c24 */ /* 0x000fe2000f8e02ff */
[----:B------:R-:W-:Y:S01]  /*49f0*/  ISETP.GE.U32.AND P4, PT, R59, 0x7fffff82, PT ;  /* 0x7fffff823b00780c */ /* 0x000fe20003f86070 */
[----:B------:R-:W-:Y:S01]  /*4a00*/  IMAD R36, R36, UR4, RZ ;  /* 0x0000000424247c24 */ /* 0x000fe2000f8e02ff */
[----:B------:R-:W-:Y:S01]  /*4a10*/  LEA.HI.X.SX32 R155, R51, R22, 0x2, P5 ;  /* 0x00000016339b7211 */ /* 0x000fe200028f16ff */
[----:B------:R-:W-:Y:S01]  /*4a20*/  IMAD R38, R38, UR4, RZ ;  /* 0x0000000426267c24 */ /* 0x000fe2000f8e02ff */
[----:B------:R-:W-:Y:S01]  /*4a30*/  LEA R160, P5, R42, R220, 0x2 ;  /* 0x000000dc2aa07211 */ /* 0x000fe200078a10ff */
[----:B------:R-:W-:Y:S01]  /*4a40*/  IMAD R55, R55, UR4, RZ ;  /* 0x0000000437377c24 */ /* 0x000fe2000f8e02ff */
[-C--:B------:R-:W-:Y:S01]  /*4a50*/  LEA.HI.X.SX32 R153, R54, R22.reuse, 0x2, P6 ;  /* 0x0000001636997211 */ /* 0x080fe200030f16ff */
[----:B------:R-:W-:Y:S01]  /*4a60*/  IMAD R53, R53, UR4, RZ ;  /* 0x0000000435357c24 */ /* 0x000fe2000f8e02ff */
[----:B------:R-:W-:Y:S01]  /*4a70*/  LEA.HI.X.SX32 R161, R42, R22, 0x2, P5 ;  /* 0x000000162aa17211 */ /* 0x000fe200028f16ff */
[----:B------:R-:W-:Y:S01]  /*4a80*/  STL [R1+0xd0], R57 ;  /* 0x0000d03901007387 */ /* 0x000fe20000100800 */
[-C--:B------:R-:W-:Y:S01]  /*4a90*/  LEA R166, P5, R56, R220.reuse, 0x2 ;  /* 0x000000dc38a67211 */ /* 0x080fe200078a10ff */
[----:B------:R-:W-:Y:S01]  /*4aa0*/  IMAD R50, R50, UR4, RZ ;  /* 0x0000000432327c24 */ /* 0x000fe2000f8e02ff */
[----:B------:R-:W-:Y:S01]  /*4ab0*/  LEA R158, P6, R45, R220, 0x2 ;  /* 0x000000dc2d9e7211 */ /* 0x000fe200078c10ff */
[----:B------:R-:W-:Y:S01]  /*4ac0*/  IMAD R48, R48, UR4, RZ ;  /* 0x0000000430307c24 */ /* 0x000fe2000f8e02ff */
[----:B------:R-:W-:Y:S01]  /*4ad0*/  LEA.HI.X.SX32 R167, R56, R22, 0x2, P5 ;  /* 0x0000001638a77211 */ /* 0x000fe200028f16ff */
[----:B------:R-:W-:Y:S01]  /*4ae0*/  IMAD R29, R29, UR4, RZ ;  /* 0x000000041d1d7c24 */ /* 0x000fe2000f8e02ff */
[----:B------:R-:W-:Y:S01]  /*4af0*/  LEA R172, P5, R47, R220, 0x2 ;  /* 0x000000dc2fac7211 */ /* 0x000fe200078a10ff */
[----:B------:R-:W-:Y:S01]  /*4b00*/  STL [R1+0xcc], R56 ;  /* 0x0000cc3801007387 */ /* 0x000fe20000100800 */
        /* <DEDUP_REMOVED lines=10> */
[-C--:B------:R-:W-:Y:S01]  /*4bb0*/  LEA R170, P6, R50, R220.reuse, 0x2 ;  /* 0x000000dc32aa7211 */ /* 0x080fe200078c10ff */
[----:B------:R1:W-:Y:S01]  /*4bc0*/  LDGSTS.E [R249+0xf4], desc[UR28][R214.64], !P3 ;  /* 0x000f4000d6f97fae */ /* 0x0003e2000d9a101c */
[----:B------:R-:W-:Y:S01]  /*4bd0*/  IMAD R39, R39, UR4, RZ ;  /* 0x0000000427277c24 */ /* 0x000fe2000f8e02ff */
[----:B------:R-:W-:Y:S01]  /*4be0*/  LEA R156, P3, R48, R220, 0x2 ;  /* 0x000000dc309c7211 */ /* 0x000fe200078610ff */
[----:B------:R-:W-:Y:S01]  /*4bf0*/  IMAD R28, R28, UR4, RZ ;  /* 0x000000041c1c7c24 */ /* 0x000fe2000f8e02ff */
[----:B------:R-:W-:Y:S01]  /*4c00*/  STL [R1+0xbc], R53 ;  /* 0x0000bc3501007387 */ /* 0x000fe20000100800 */
[----:B------:R-:W-:Y:S01]  /*4c10*/  LEA.HI.X.SX32 R179, R38, R22, 0x2, P5 ;  /* 0x0000001626b37211 */ /* 0x000fe200028f16ff */
[----:B------:R-:W-:Y:S01]  /*4c20*/  IMAD R46, R46, UR4, RZ ;  /* 0x000000042e2e7c24 */ /* 0x000fe2000f8e02ff */
[-C--:B------:R-:W-:Y:S01]  /*4c30*/  LEA R184, P5, R52, R220.reuse, 0x2 ;  /* 0x000000dc34b87211 */ /* 0x080fe200078a10ff */
[----:B------:R1:W-:Y:S01]  /*4c40*/  LDGSTS.E [R249+0xf8], desc[UR28][R216.64], !P4 ;  /* 0x000f8000d8f97fae */ /* 0x0003e2000e1a101c */
[----:B------:R-:W-:Y:S01]  /*4c50*/  LEA R200, P4, R29, R220, 0x2 ;  /* 0x000000dc1dc87211 */ /* 0x000fe200078810ff */
[----:B------:R-:W-:Y:S01]  /*4c60*/  IMAD R43, R43, UR4, RZ ;  /* 0x000000042b2b7c24 */ /* 0x000fe2000f8e02ff */
[-C--:B------:R-:W-:Y:S01]  /*4c70*/  LEA.HI.X.SX32 R157, R48, R22.reuse, 0x2, P3 ;  /* 0x00000016309d7211 */ /* 0x080fe200018f16ff */
[----:B------:R-:W-:Y:S01]  /*4c80*/  STL [R1+0xb0], R51 ;  /* 0x0000b03301007387 */ /* 0x000fe20000100800 */
[----:B------:R-:W-:Y:S01]  /*4c90*/  IMAD R44, R44, UR4, RZ ;  /* 0x000000042c2c7c24 */ /* 0x000fe2000f8e02ff */
[-C--:B------:R-:W-:Y:S01]  /*4ca0*/  LEA.HI.X.SX32 R171, R50, R22.reuse, 0x2, P6 ;  /* 0x0000001632ab7211 */ /* 0x080fe200030f16ff */
[----:B------:R-:W-:Y:S01]  /*4cb0*/  IMAD R26, R26, UR4, RZ ;  /* 0x000000041a1a7c24 */ /* 0x000fe2000f8e02ff */
[----:B------:R-:W-:Y:S01]  /*4cc0*/  STL [R1+0xb8], R52 ;  /* 0x0000b83401007387 */ /* 0x000fe20000100800 */
[----:B------:R-:W-:Y:S01]  /*4cd0*/  LEA.HI.X.SX32 R201, R29, R22, 0x2, P4 ;  /* 0x000000161dc97211 */ /* 0x000fe200020f16ff */
[----:B------:R-:W-:Y:S01]  /*4ce0*/  IMAD R34, R34, UR4, RZ ;  /* 0x0000000422227c24 */ /* 0x000fe2000f8e02ff */
[-C--:B------:R-:W-:Y:S01]  /*4cf0*/  LEA R162, P3, R39, R220.reuse, 0x2 ;  /* 0x000000dc27a27211 */ /* 0x080fe200078610ff */
[----:B------:R-:W-:Y:S01]  /*4d00*/  STL [R1+0xac], R50 ;  /* 0x0000ac3201007387 */ /* 0x000fe20000100800 */
[-C--:B------:R-:W-:Y:S01]  /*4d10*/  LEA R176, P6, R41, R220.reuse, 0x2 ;  /* 0x000000dc29b07211 */ /* 0x080fe200078c10ff */
[----:B------:R-:W-:Y:S01]  /*4d20*/  IMAD R40, R40, UR4, RZ ;  /* 0x0000000428287c24 */ /* 0x000fe2000f8e02ff */
[----:B------:R-:W-:Y:S01]  /*4d30*/  LEA R202, P4, R28, R220, 0x2 ;  /* 0x000000dc1cca7211 */ /* 0x000fe200078810ff */
[----:B------:R-:W-:Y:S01]  /*4d40*/  STL [R1+0xa0], R48 ;  /* 0x0000a03001007387 */ /* 0x000fe20000100800 */
[----:B------:R-:W-:Y:S01]  /*4d50*/  LEA.HI.X.SX32 R185, R52, R22, 0x2, P5 ;  /* 0x0000001634b97211 */ /* 0x000fe200028f16ff */
[----:B------:R-:W-:Y:S01]  /*4d60*/  IMAD R37, R37, UR4, RZ ;  /* 0x0000000425257c24 */ /* 0x000fe2000f8e02ff */
[----:B------:R-:W-:Y:S01]  /*4d70*/  LEA R190, P5, R43, R220, 0x2 ;  /* 0x000000dc2bbe7211 */ /* 0x000fe200078a10ff */
[----:B------:R-:W-:Y:S01]  /*4d80*/  STL [R1+0xa8], R49 ;  /* 0x0000a83101007387 */ /* 0x000fe20000100800 */
[-C--:B------:R-:W-:Y:S01]  /*4d90*/  LEA.HI.X.SX32 R163, R39, R22.reuse, 0x2, P3 ;  /* 0x0000001627a37211 */ /* 0x080fe200018f16ff */
[----:B------:R-:W-:Y:S01]  /*4da0*/  IMAD R25, R25, UR4, RZ ;  /* 0x0000000419197c24 */ /* 0x000fe2000f8e02ff */
[-C--:B------:R-:W-:Y:S01]  /*4db0*/  LEA.HI.X.SX32 R177, R41, R22.reuse, 0x2, P6 ;  /* 0x0000001629b17211 */ /* 0x080fe200030f16ff */
        /* <DEDUP_REMOVED lines=19> */
[----:B------:R-:W-:Y:S01]  /*4ef0*/  ISETP.GE.U32.AND P1, PT, R33, 0x7fffff81, PT ;  /* 0x7fffff812100780c */ /* 0x000fe20003f26070 */
[----:B------:R-:W-:Y:S01]  /*4f00*/  STL [R1+0x88], R43 ;  /* 0x0000882b01007387 */ /* 0x000fe20000100800 */
[-C--:B------:R-:W-:Y:S01]  /*4f10*/  LEA R174, P3, R44, R220.reuse, 0x2 ;  /* 0x000000dc2cae7211 */ /* 0x080fe200078610ff */
[----:B------:R-:W-:Y:S01]  /*4f20*/  VIADD R33, R251, 0xffffffbf ;  /* 0xffffffbffb217836 */ /* 0x000fe20000000000 */
[-C--:B------:R-:W-:Y:S01]  /*4f30*/  LEA R188, P6, R46, R220.reuse, 0x2 ;  /* 0x000000dc2ebc7211 */ /* 0x080fe200078c10ff */
[----:B------:R-:W-:Y:S01]  /*4f40*/  STL [R1+0x7c], R41 ;  /* 0x00007c2901007387 */ /* 0x000fe20000100800 */
[----:B------:R-:W-:Y:S01]  /*4f50*/  LEA R206, P4, R25, R220, 0x2 ;  /* 0x000000dc19ce7211 */ /* 0x000fe200078810ff */
[----:B----4-:R-:W-:Y:S01]  /*4f60*/  IMAD.WIDE R224, R68, 0x4, R224 ;  /* 0x0000000444e07825 */ /* 0x010fe200078e02e0 */
[-C--:B------:R-:W-:Y:S01]  /*4f70*/  LEA.HI.X.SX32 R197, R34, R22.reuse, 0x2, P5 ;  /* 0x0000001622c57211 */ /* 0x080fe200028f16ff */
[----:B------:R-:W-:Y:S01]  /*4f80*/  STL [R1+0x70], R39 ;  /* 0x0000702701007387 */ /* 0x000fe20000100800 */
[----:B------:R-:W-:Y:S01]  /*4f90*/  ISETP.NE.U32.AND P5, PT, R31, RZ, PT ;  /* 0x000000ff1f00720c */ /* 0x000fe20003fa5070 */
[----:B------:R-:W-:Y:S01]  /*4fa0*/  VIADD R31, R251, 0xffffffbe ;  /* 0xffffffbefb1f7836 */ /* 0x000fe20000000000 */
[-C--:B------:R-:W-:Y:S01]  /*4fb0*/  LEA.HI.X.SX32 R175, R44, R22.reuse, 0x2, P3 ;  /* 0x000000162caf7211 */ /* 0x080fe200018f16ff */
[----:B------:R-:W-:Y:S01]  /*4fc0*/  STL [R1+0x78], R40 ;  /* 0x0000782801007387 */ /* 0x000fe20000100800 */
[-C--:B------:R-:W-:Y:S01]  /*4fd0*/  LEA.HI.X.SX32 R189, R46, R22.reuse, 0x2, P6 ;  /* 0x000000162ebd7211 */ /* 0x080fe200030f16ff */
[C---:B-----5:R-:W-:Y:S01]  /*4fe0*/  IMAD.WIDE R226, R68.reuse, 0x4, R226 ;  /* 0x0000000444e27825 */ /* 0x060fe200078e02e2 */
[----:B------:R-:W-:Y:S01]  /*4ff0*/  LEA.HI.X.SX32 R207, R25, R22, 0x2, P4 ;  /* 0x0000001619cf7211 */ /* 0x000fe200020f16ff */
[----:B------:R-:W-:Y:S01]  /*5000*/  STL [R1+0x6c], R38 ;  /* 0x00006c2601007387 */ /* 0x000fe20000100800 */
[-C--:B------:R-:W-:Y:S01]  /*5010*/  LEA R180, P3, R35, R220.reuse, 0x2 ;  /* 0x000000dc23b47211 */ /* 0x080fe200078610ff */
[----:B--2---:R-:W-:Y:S01]  /*5020*/  IMAD.WIDE R228, R68, 0x4, R228 ;  /* 0x0000000444e47825 */ /* 0x004fe200078e02e4 */
[-C--:B------:R-:W-:Y:S01]  /*5030*/  LEA R194, P6, R37, R220.reuse, 0x2 ;  /* 0x000000dc25c27211 */ /* 0x080fe200078c10ff */
[----:B------:R-:W-:Y:S01]  /*5040*/  STL [R1+0x68], R37 ;  /* 0x0000682501007387 */ /* 0x000fe20000100800 */
[----:B------:R-:W-:Y:S01]  /*5050*/  LEA R208, P4, R24, R220, 0x2 ;  /* 0x000000dc18d07211 */ /* 0x000fe200078810ff */
[C---:B------:R-:W-:Y:S01]  /*5060*/  IMAD.WIDE R230, R68.reuse, 0x4, R230 ;  /* 0x0000000444e67825 */ /* 0x040fe200078e02e6 */
[-C--:B------:R-:W-:Y:S01]  /*5070*/  LEA.HI.X.SX32 R181, R35, R22.reuse, 0x2, P3 ;  /* 0x0000001623b57211 */ /* 0x080fe200018f16ff */
[----:B------:R-:W-:Y:S01]  /*5080*/  STL [R1+0x60], R36 ;  /* 0x0000602401007387 */ /* 0x000fe20000100800 */
[-C--:B------:R-:W-:Y:S01]  /*5090*/  LEA.HI.X.SX32 R195, R37, R22.reuse, 0x2, P6 ;  /* 0x0000001625c37211 */ /* 0x080fe200030f16ff */
[----:B---3--:R-:W-:Y:S01]  /*50a0*/  IMAD.WIDE R232, R68, 0x4, R232 ;  /* 0x0000000444e87825 */ /* 0x008fe200078e02e8 */
[----:B------:R-:W-:Y:S01]  /*50b0*/  LEA.HI.X.SX32 R209, R24, R22, 0x2, P4 ;  /* 0x0000001618d17211 */ /* 0x000fe200020f16ff */
[----:B------:R-:W-:Y:S01]  /*50c0*/  STL [R1+0x5c], R35 ;  /* 0x00005c2301007387 */ /* 0x000fe20000100800 */
[-C--:B------:R-:W-:Y:S01]  /*50d0*/  LEA R186, P3, R49, R220.reuse, 0x2 ;  /* 0x000000dc31ba7211 */ /* 0x080fe200078610ff */
[----:B------:R-:W-:Y:S01]  /*50e0*/  IMAD.WIDE R234, R68, 0x4, R234 ;  /* 0x0000000444ea7825 */ /* 0x000fe200078e02ea */
[----:B------:R-:W-:Y:S01]  /*50f0*/  ISETP.GT.AND P6, PT, R60, 0x7f, PT ;  /* 0x0000007f3c00780c */ /* 0x000fe20003fc4270 */
[----:B------:R-:W-:Y:S01]  /*5100*/  STL [R1+0x58], R34 ;  /* 0x0000582201007387 */ /* 0x000fe20000100800 */
[----:B------:R-:W-:Y:S01]  /*5110*/  LEA R210, P4, R23, R220, 0x2 ;  /* 0x000000dc17d27211 */ /* 0x000fe200078810ff */
[C---:B-1----:R-:W-:Y:S01]  /*5120*/  IMAD.WIDE R236, R68.reuse, 0x4, R236 ;  /* 0x0000000444ec7825 */ /* 0x042fe200078e02ec */
[----:B------:R-:W-:Y:S01]  /*5130*/  LEA.HI.X.SX32 R187, R49, R22, 0x2, P3 ;  /* 0x0000001631bb7211 */ /* 0x000fe200018f16ff */
[----:B------:R-:W-:Y:S01]  /*5140*/  STL [R1+0xc4], R30 ;  /* 0x0000c41e01007387 */ /* 0x000fe20000100800 */
[----:B------:R-:W-:Y:S01]  /*5150*/  SEL R27, R27, RZ, P6 ;  /* 0x000000ff1b1b7207 */ /* 0x000fe20003000000 */
[----:B------:R-:W-:Y:S01]  /*5160*/  IMAD.WIDE R238, R68, 0x4, R238 ;  /* 0x0000000444ee7825 */ /* 0x000fe200078e02ee */
[-C--:B------:R-:W-:Y:S01]  /*5170*/  LEA R192, P3, R40, R220.reuse, 0x2 ;  /* 0x000000dc28c07211 */ /* 0x080fe200078610ff */
[----:B------:R-:W-:Y:S01]  /*5180*/  STL [R1+0xb4], R29 ;  /* 0x0000b41d01007387 */ /* 0x000fe20000100800 */
[----:B------:R-:W-:Y:S01]  /*5190*/  LEA R198, P6, R30, R220, 0x2 ;  /* 0x000000dc1ec67211 */ /* 0x000fe200078c10ff */
[----:B------:R-:W-:Y:S01]  /*51a0*/  IMAD.WIDE R240, R68, 0x4, R240 ;  /* 0x0000000444f07825 */ /* 0x000fe200078e02f0 */
[----:B------:R-:W-:Y:S01]  /*51b0*/  LEA.HI.X.SX32 R211, R23, R22, 0x2, P4 ;  /* 0x0000001617d37211 */ /* 0x000fe200020f16ff */
[----:B------:R-:W-:Y:S01]  /*51c0*/  STL [R1+0xa4], R28 ;  /* 0x0000a41c01007387 */ /* 0x000fe20000100800 */
[----:B------:R-:W-:Y:S01]  /*51d0*/  LEA R220, P4, R252, R220, 0x2 ;  /* 0x000000dcfcdc7211 */ /* 0x000fe200078810ff */
[----:B------:R-:W-:Y:S01]  /*51e0*/  IMAD.WIDE R242, R68, 0x4, R242 ;  /* 0x0000000444f27825 */ /* 0x000fe200078e02f2 */
[-C--:B------:R-:W-:Y:S01]  /*51f0*/  LEA.HI.X.SX32 R193, R40, R22.reuse, 0x2, P3 ;  /* 0x0000001628c17211 */ /* 0x080fe200018f16ff */
[----:B------:R1:W-:Y:S01]  /*5200*/  STL [R1+0x94], R26 ;  /* 0x0000941a01007387 */ /* 0x0003e20000100800 */
[-C--:B------:R-:W-:Y:S01]  /*5210*/  LEA.HI.X.SX32 R199, R30, R22.reuse, 0x2, P6 ;  /* 0x000000161ec77211 */ /* 0x080fe200030f16ff */
[----:B------:R-:W-:Y:S01]  /*5220*/  IMAD.WIDE R244, R68, 0x4, R244 ;  /* 0x0000000444f47825 */ /* 0x000fe200078e02f4 */
[----:B------:R-:W-:Y:S01]  /*5230*/  LEA.HI.X.SX32 R221, R252, R22, 0x2, P4 ;  /* 0x00000016fcdd7211 */ /* 0x000fe200020f16ff */
[----:B------:R2:W-:Y:S01]  /*5240*/  STL [R1+0x84], R25 ;  /* 0x0000841901007387 */ /* 0x0005e20000100800 */
[----:B------:R-:W-:Y:S01]  /*5250*/  LOP3.LUT R22, R3, 0x40, RZ, 0x3c, !PT ;  /* 0x0000004003167812 */ /* 0x000fe200078e3cff */
[----:B------:R-:W-:Y:S01]  /*5260*/  IMAD.WIDE R72, R68, 0x4, R72 ;  /* 0x0000000444487825 */ /* 0x000fe200078e0248 */
[----:B------:R-:W-:Y:S01]  /*5270*/  ISETP.GE.U32.AND P3, PT, R33, 0x7fffff80, PT ;  /* 0x7fffff802100780c */ /* 0x000fe20003f66070 */
[----:B------:R3:W-:Y:S01]  /*5280*/  STL [R1+0x74], R24 ;  /* 0x0000741801007387 */ /* 0x0007e20000100800 */
[----:B------:R-:W-:Y:S01]  /*5290*/  ISETP.GE.U32.AND P6, PT, R31, 0x7fffff7f, PT ;  /* 0x7fffff7f1f00780c */ /* 0x000fe20003fc6070 */
[----:B------:R-:W-:Y:S01]  /*52a0*/  VIADD R246, R22, UR9 ;  /* 0x0000000916f67c36 */ /* 0x000fe20008000000 */
[----:B------:R-:W-:Y:S01]  /*52b0*/  LOP3.LUT R22, R3, 0x60, RZ, 0x3c, !PT ;  /* 0x0000006003167812 */ /* 0x000fe200078e3cff */
[----:B------:R4:W-:Y:S01]  /*52c0*/  LDGSTS.E [R249+0xfc], desc[UR28][R218.64], !P1 ;  /* 0x000fc000daf97fae */ /* 0x0009e2000c9a101c */
[----:B------:R-:W-:Y:S01]  /*52d0*/  ISETP.NE.U32.AND P1, PT, R27, RZ, PT ;  /* 0x000000ff1b00720c */ /* 0x000fe20003f25070 */
[----:B-1----:R-:W-:Y:S01]  /*52e0*/  IMAD.WIDE R26, R68, 0x4, R20 ;  /* 0x00000004441a7825 */ /* 0x002fe200078e0214 */
[C---:B--2---:R-:W-:Y:S01]  /*52f0*/  LOP3.LUT R25, R3.reuse, 0x20, RZ, 0x3c, !PT ;  /* 0x0000002003197812 */ /* 0x044fe200078e3cff */
[----:B------:R-:W0:Y:S02]  /*5300*/  LDGDEPBAR ;  /* 0x00000000000079af */ /* 0x000e240000000000 */
[----:B---3--:R-:W-:-:S02]  /*5310*/  VIADD R24, R3, UR9 ;  /* 0x0000000903187c36 */ /* 0x008fc40008000000 */
[----:B------:R-:W-:Y:S01]  /*5320*/  VIADD R247, R25, UR9 ;  /* 0x0000000919f77c36 */ /* 0x000fe20008000000 */
[----:B------:R1:W-:Y:S01]  /*5330*/  STL [R1+0x64], R23 ;  /* 0x0000641701007387 */ /* 0x0003e20000100800 */
[----:B------:R-:W-:Y:S02]  /*5340*/  VIADD R69, R22, UR9 ;  /* 0x0000000916457c36 */ /* 0x000fe40008000000 */
[C---:B------:R-:W-:Y:S01]  /*5350*/  VIADD R22, R251.reuse, 0xffffffbc ;  /* 0xffffffbcfb167836 */ /* 0x040fe20000000000 */
[----:B------:R2:W-:Y:S01]  /*5360*/  LDGSTS.E [R24+0x10000], desc[UR28][R150.64], P5 ;  /* 0x1000000096187fae */ /* 0x0005e2000a9a101c */
[C---:B------:R-:W-:Y:S02]  /*5370*/  VIADD R20, R251.reuse, 0xffffffae ;  /* 0xffffffaefb147836 */ /* 0x040fe40000000000 */
[C---:B------:R-:W-:Y:S01]  /*5380*/  IMAD.WIDE R76, R68.reuse, 0x4, R76 ;  /* 0x00000004444c7825 */ /* 0x040fe200078e024c */
[----:B------:R3:W-:Y:S03]  /*5390*/  LDGSTS.E [R24+0x10400], desc[UR28][R152.64], P5 ;  /* 0x1040000098187fae */ /* 0x0007e6000a9a101c */
[----:B-1----:R-:W-:Y:S01]  /*53a0*/  VIADD R23, R251, 0xffffffbd ;  /* 0xffffffbdfb177836 */ /* 0x002fe20000000000 */
[----:B------:R1:W-:Y:S01]  /*53b0*/  LDGSTS.E [R24+0x10800], desc[UR28][R154.64], P5 ;  /* 0x108000009a187fae */ /* 0x0003e2000a9a101c */
[----:B------:R-:W-:-:S03]  /*53c0*/  IMAD.WIDE R78, R68, 0x4, R78 ;  /* 0x00000004444e7825 */ /* 0x000fc600078e024e */
[----:B------:R5:W-:Y:S01]  /*53d0*/  LDGSTS.E [R24+0x10c00], desc[UR28][R156.64], P5 ;  /* 0x10c000009c187fae */ /* 0x000be2000a9a101c */
[----:B------:R-:W-:Y:S01]  /*53e0*/  ISETP.GE.U32.AND P4, PT, R23, 0x7fffff7e, PT ;  /* 0x7fffff7e1700780c */ /* 0x000fe20003f86070 */
[C---:B------:R-:W-:Y:S02]  /*53f0*/  IMAD.WIDE R80, R68.reuse, 0x4, R80 ;  /* 0x0000000444507825 */ /* 0x040fe400078e0250 */
[----:B------:R1:W-:Y:S02]  /*5400*/  LDGSTS.E [R24+0x11000], desc[UR28][R158.64], P5 ;  /* 0x110000009e187fae */ /* 0x0003e4000a9a101c */
[C---:B------:R-:W-:Y:S02]  /*5410*/  IMAD.WIDE R82, R68.reuse, 0x4, R82 ;  /* 0x0000000444527825 */ /* 0x040fe400078e0252 */
[----:B------:R1:W-:Y:S02]  /*5420*/  LDGSTS.E [R24+0x11400], desc[UR28][R160.64], P5 ;  /* 0x11400000a0187fae */ /* 0x0003e4000a9a101c */
[----:B------:R-:W-:-:S02]  /*5430*/  IMAD.WIDE R84, R68, 0x4, R84 ;  /* 0x0000000444547825 */ /* 0x000fc400078e0254 */
[----:B------:R1:W-:Y:S02]  /*5440*/  LDGSTS.E [R24+0x11800], desc[UR28][R162.64], P5 ;  /* 0x11800000a2187fae */ /* 0x0003e4000a9a101c */
        /* <DEDUP_REMOVED lines=48> */
[----:B------:R-:W-:Y:S02]  /*5750*/  IMAD.WIDE R134, R68, 0x4, R134 ;  /* 0x0000000444867825 */ /* 0x000fe400078e0286 */
[----:B------:R1:W-:Y:S01]  /*5760*/  LDGSTS.E [R69+0x11f00], desc[UR28][R220.64], P5 ;  /* 0x11f00000dc457fae */ /* 0x0003e2000a9a101c */
[----:B------:R-:W-:Y:S01]  /*5770*/  ISETP.GE.U32.AND P5, PT, R22, 0x7fffff7d, PT ;  /* 0x7fffff7d1600780c */ /* 0x000fe20003fa6070 */
[----:B------:R-:W-:Y:S02]  /*5780*/  VIADD R22, R251, 0xffffffbb ;  /* 0xffffffbbfb167836 */ /* 0x000fe40000000000 */
[----:B------:R-:W0:Y:S01]  /*5790*/  LDGDEPBAR ;  /* 0x00000000000079af */ /* 0x000e220000000000 */
[C---:B------:R-:W-:Y:S01]  /*57a0*/  IMAD.WIDE R136, R68.reuse, 0x4, R136 ;  /* 0x0000000444887825 */ /* 0x040fe200078e0288 */
[----:B------:R-:W-:Y:S03]  /*57b0*/  BAR.SYNC.DEFER_BLOCKING 0x0 ;  /* 0x0000000000007b1d */ /* 0x000fe60000010000 */
[----:B------:R-:W-:-:S04]  /*57c0*/  IMAD.WIDE R138, R68, 0x4, R138 ;  /* 0x00000004448a7825 */ /* 0x000fc800078e028a */
[C---:B------:R-:W-:Y:S01]  /*57d0*/  IMAD.WIDE R140, R68.reuse, 0x4, R140 ;  /* 0x00000004448c7825 */ /* 0x040fe200078e028c */
[----:B------:R1:W-:Y:S03]  /*57e0*/  STL.64 [R1+0x50], R26 ;  /* 0x0000501a01007387 */ /* 0x0003e60000100a00 */
[----:B------:R-:W-:-:S04]  /*57f0*/  IMAD.WIDE R142, R68, 0x4, R142 ;  /* 0x00000004448e7825 */ /* 0x000fc800078e028e */
[----:B------:R-:W-:-:S04]  /*5800*/  IMAD.WIDE R144, R68, 0x4, R144 ;  /* 0x0000000444907825 */ /* 0x000fc800078e0290 */
[----:B------:R-:W-:-:S04]  /*5810*/  IMAD.WIDE R146, R68, 0x4, R146 ;  /* 0x0000000444927825 */ /* 0x000fc800078e0292 */
[----:B------:R-:W-:Y:S01]  /*5820*/  IMAD.WIDE R148, R68, 0x4, R148 ;  /* 0x0000000444947825 */ /* 0x000fe200078e0294 */
[----:B------:R-:W-:Y:S01]  /*5830*/  @!PT LDS RZ, [RZ] ;  /* 0x00000000fffff984 */ /* 0x000fe20000000800 */
[----:B------:R-:W-:Y:S01]  /*5840*/  @!PT LDS RZ, [RZ] ;  /* 0x00000000fffff984 */ /* 0x000fe20000000800 */
[----:B------:R-:W-:Y:S01]  /*5850*/  @!PT LDS RZ, [RZ] ;  /* 0x00000000fffff984 */ /* 0x000fe20000000800 */
[----:B------:R1:W-:Y:S01]  /*5860*/  LDGSTS.E [R249+0x8000], desc[UR28][R74.64], !P3 ;  /* 0x080000004af97fae */ /* 0x0003e2000d9a101c */
[----:B------:R-:W-:Y:S02]  /*5870*/  ISETP.GE.U32.AND P3, PT, R22, 0x7fffff7c, PT ;  /* 0x7fffff7c1600780c */ /* 0x000fe40003f66070 */
[----:B------:R-:W-:Y:S01]  /*5880*/  VIADD R22, R251, 0xffffffba ;  /* 0xffffffbafb167836 */ /* 0x000fe20000000000 */
[----:B------:R1:W-:Y:S01]  /*5890*/  LDGSTS.E [R249+0x8004], desc[UR28][R222.64], !P6 ;  /* 0x08004000def97fae */ /* 0x0003e2000f1a101c */
[----:B------:R-:W-:-:S03]  /*58a0*/  IMAD.WIDE R212, R68, 0x4, R212 ;  /* 0x0000000444d47825 */ /* 0x000fc600078e02d4 */
[----:B------:R-:W-:Y:S01]  /*58b0*/  ISETP.GE.U32.AND P6, PT, R22, 0x7fffff7b, PT ;  /* 0x7fffff7b1600780c */ /* 0x000fe20003fc6070 */
[----:B------:R1:W-:Y:S01]  /*58c0*/  LDGSTS.E [R249+0x8008], desc[UR28][R224.64], !P4 ;  /* 0x08008000e0f97fae */ /* 0x0003e2000e1a101c */
[C---:B------:R-:W-:Y:S02]  /*58d0*/  VIADD R22, R251.reuse, 0xffffffb9 ;  /* 0xffffffb9fb167836 */ /* 0x040fe40000000000 */
[----:B------:R-:W-:Y:S01]  /*58e0*/  IMAD.WIDE R214, R68, 0x4, R214 ;  /* 0x0000000444d67825 */ /* 0x000fe200078e02d6 */
[----:B------:R1:W-:Y:S02]  /*58f0*/  LDGSTS.E [R249+0x800c], desc[UR28][R226.64], !P5 ;  /* 0x0800c000e2f97fae */ /* 0x0003e4000e9a101c */
[----:B------:R-:W-:Y:S01]  /*5900*/  ISETP.GE.U32.AND P4, PT, R22, 0x7fffff7a, PT ;  /* 0x7fffff7a1600780c */ /* 0x000fe20003f86070 */
[----:B------:R-:W-:Y:S01]  /*5910*/  VIADD R22, R251, 0xffffffb8 ;  /* 0xffffffb8fb167836 */ /* 0x000fe20000000000 */
[----:B------:R1:W-:Y:S01]  /*5920*/  LDGSTS.E [R249+0x8010], desc[UR28][R228.64], !P3 ;  /* 0x08010000e4f97fae */ /* 0x0003e2000d9a101c */
[----:B------:R-:W-:-:S03]  /*5930*/  IMAD.WIDE R216, R68, 0x4, R216 ;  /* 0x0000000444d87825 */ /* 0x000fc600078e02d8 */
[----:B------:R-:W-:Y:S01]  /*5940*/  ISETP.GE.U32.AND P5, PT, R22, 0x7fffff79, PT ;  /* 0x7fffff791600780c */ /* 0x000fe20003fa6070 */
[----:B------:R-:W-:Y:S01]  /*5950*/  VIADD R22, R251, 0xffffffb7 ;  /* 0xffffffb7fb167836 */ /* 0x000fe20000000000 */
[----:B------:R1:W-:Y:S01]  /*5960*/  LDGSTS.E [R249+0x8014], desc[UR28][R230.64], !P6 ;  /* 0x08014000e6f97fae */ /* 0x0003e2000f1a101c */
[----:B----4-:R-:W-:-:S03]  /*5970*/  IMAD.WIDE R218, R68, 0x4, R218 ;  /* 0x0000000444da7825 */ /* 0x010fc600078e02da */
[----:B------:R-:W-:Y:S01]  /*5980*/  ISETP.GE.U32.AND P3, PT, R22, 0x7fffff78, PT ;  /* 0x7fffff781600780c */ /* 0x000fe20003f66070 */
[----:B------:R-:W-:Y:S01]  /*5990*/  VIADD R22, R251, 0xffffffb6 ;  /* 0xffffffb6fb167836 */ /* 0x000fe20000000000 */
[----:B------:R4:W-:Y:S01]  /*59a0*/  LDGSTS.E [R249+0x8018], desc[UR28][R232.64], !P4 ;  /* 0x08018000e8f97fae */ /* 0x0009e2000e1a101c */
[----:B--2---:R-:W-:-:S03]  /*59b0*/  IMAD.WIDE R150, R71, 0x4, R150 ;  /* 0x0000000447967825 */ /* 0x004fc600078e0296 */
[----:B------:R-:W-:Y:S01]  /*59c0*/  ISETP.GE.U32.AND P6, PT, R22, 0x7fffff77, PT ;  /* 0x7fffff771600780c */ /* 0x000fe20003fc6070 */
[----:B------:R-:W-:Y:S01]  /*59d0*/  VIADD R22, R251, 0xffffffb5 ;  /* 0xffffffb5fb167836 */ /* 0x000fe20000000000 */
[----:B------:R4:W-:Y:S01]  /*59e0*/  LDGSTS.E [R249+0x801c], desc[UR28][R234.64], !P5 ;  /* 0x0801c000eaf97fae */ /* 0x0009e2000e9a101c */
[----:B---3--:R-:W-:-:S03]  /*59f0*/  IMAD.WIDE R152, R71, 0x4, R152 ;  /* 0x0000000447987825 */ /* 0x008fc600078e0298 */
[----:B------:R-:W-:Y:S01]  /*5a00*/  ISETP.GE.U32.AND P4, PT, R22, 0x7fffff76, PT ;  /* 0x7fffff761600780c */ /* 0x000fe20003f86070 */
[----:B------:R-:W-:Y:S01]  /*5a10*/  VIADD R22, R251, 0xffffffb4 ;  /* 0xffffffb4fb167836 */ /* 0x000fe20000000000 */
[----:B------:R4:W-:Y:S01]  /*5a20*/  LDGSTS.E [R249+0x8020], desc[UR28][R236.64], !P3 ;  /* 0x08020000ecf97fae */ /* 0x0009e2000d9a101c */
[----:B-1----:R-:W-:-:S03]  /*5a30*/  IMAD.WIDE R154, R71, 0x4, R154 ;  /* 0x00000004479a7825 */ /* 0x002fc600078e029a */
[----:B------:R-:W-:Y:S01]  /*5a40*/  ISETP.GE.U32.AND P5, PT, R22, 0x7fffff75, PT ;  /* 0x7fffff751600780c */ /* 0x000fe20003fa6070 */
[----:B------:R-:W-:Y:S01]  /*5a50*/  VIADD R22, R251, 0xffffffb3 ;  /* 0xffffffb3fb167836 */ /* 0x000fe20000000000 */
[----:B------:R4:W-:Y:S01]  /*5a60*/  LDGSTS.E [R249+0x8024], desc[UR28][R238.64], !P6 ;  /* 0x08024000eef97fae */ /* 0x0009e2000f1a101c */
[----:B-----5:R-:W-:-:S03]  /*5a70*/  IMAD.WIDE R156, R71, 0x4, R156 ;  /* 0x00000004479c7825 */ /* 0x020fc600078e029c */
[----:B------:R-:W-:Y:S01]  /*5a80*/  ISETP.GE.U32.AND P3, PT, R22, 0x7fffff74, PT ;  /* 0x7fffff741600780c */ /* 0x000fe20003f66070 */
[----:B------:R-:W-:Y:S01]  /*5a90*/  VIADD R22, R251, 0xffffffb2 ;  /* 0xffffffb2fb167836 */ /* 0x000fe20000000000 */
[----:B------:R4:W-:Y:S01]  /*5aa0*/  LDGSTS.E [R249+0x8028], desc[UR28][R240.64], !P4 ;  /* 0x08028000f0f97fae */ /* 0x0009e2000e1a101c */
[----:B------:R-:W-:-:S03]  /*5ab0*/  IMAD.WIDE R158, R71, 0x4, R158 ;  /* 0x00000004479e7825 */ /* 0x000fc600078e029e */
        /* <DEDUP_REMOVED lines=11> */
[----:B------:R-:W-:Y:S01]  /*5b70*/  ISETP.GE.U32.AND P6, PT, R20, 0x7fffff6f, PT ;  /* 0x7fffff6f1400780c */ /* 0x000fe20003fc6070 */
[----:B------:R-:W-:Y:S02]  /*5b80*/  IMAD.WIDE R20, R68, 0x4, R16 ;  /* 0x0000000444147825 */ /* 0x000fe400078e0210 */
[----:B------:R-:W-:Y:S02]  /*5b90*/  ISETP.GE.U32.AND P3, PT, R22, 0x7fffff70, PT ;  /* 0x7fffff701600780c */ /* 0x000fe40003f66070 */
[----:B------:R-:W-:-:S04]  /*5ba0*/  IMAD.WIDE R22, R68, 0x4, R18 ;  /* 0x0000000444167825 */ /* 0x000fc800078e0212 */
[C---:B------:R-:W-:Y:S01]  /*5bb0*/  VIADD R18, R251.reuse, 0xffffffad ;  /* 0xffffffadfb127836 */ /* 0x040fe20000000000 */
[----:B------:R4:W-:Y:S01]  /*5bc0*/  LDGSTS.E [R249+0x8038], desc[UR28][R22.64], !P4 ;  /* 0x0803800016f97fae */ /* 0x0009e2000e1a101c */
[----:B------:R-:W-:Y:S02]  /*5bd0*/  VIADD R16, R251, 0xffffffac ;  /* 0xffffffacfb107836 */ /* 0x000fe40000000000 */
[----:B------:R-:W-:Y:S01]  /*5be0*/  IMAD.WIDE R164, R71, 0x4, R164 ;  /* 0x0000000447a47825 */ /* 0x000fe200078e02a4 */
[----:B------:R-:W-:Y:S01]  /*5bf0*/  ISETP.GE.U32.AND P4, PT, R18, 0x7fffff6e, PT ;  /* 0x7fffff6e1200780c */ /* 0x000fe20003f86070 */
[----:B------:R4:W-:Y:S01]  /*5c00*/  LDGSTS.E [R249+0x803c], desc[UR28][R20.64], !P5 ;  /* 0x0803c00014f97fae */ /* 0x0009e2000e9a101c */
[----:B------:R-:W-:Y:S01]  /*5c10*/  ISETP.GE.U32.AND P5, PT, R16, 0x7fffff6d, PT ;  /* 0x7fffff6d1000780c */ /* 0x000fe20003fa6070 */
[----:B------:R-:W-:Y:S02]  /*5c20*/  IMAD.WIDE R18, R68, 0x4, R14 ;  /* 0x0000000444127825 */ /* 0x000fe400078e020e */
[----:B------:R4:W-:Y:S02]  /*5c30*/  STL.64 [R1+0x38], R22 ;  /* 0x0000381601007387 */ /* 0x0009e40000100a00 */
[----:B------:R-:W-:-:S02]  /*5c40*/  VIADD R14, R251, 0xffffffab ;  /* 0xffffffabfb0e7836 */ /* 0x000fc40000000000 */
        /* <DEDUP_REMOVED lines=15> */
[----:B------:R-:W-:Y:S01]  /*5d40*/  IMAD.WIDE R8, R68, 0x4, R4 ;  /* 0x0000000444087825 */ /* 0x000fe200078e0204 */
[----:B------:R4:W-:Y:S03]  /*5d50*/  LDGSTS.E [R249+0x8050], desc[UR28][R10.64], !P3 ;  /* 0x080500000af97fae */ /* 0x0009e6000d9a101c */
[C---:B------:R-:W-:Y:S01]  /*5d60*/  VIADD R4, R251.reuse, 0xffffffa6 ;  /* 0xffffffa6fb047836 */ /* 0x040fe20000000000 */
[----:B------:R4:W-:Y:S01]  /*5d70*/  LDGSTS.E [R249+0x8054], desc[UR28][R8.64], !P6 ;  /* 0x0805400008f97fae */ /* 0x0009e2000f1a101c */
[C---:B------:R-:W-:Y:S02]  /*5d80*/  VIADD R6, R251.reuse, 0xffffffa7 ;  /* 0xffffffa7fb067836 */ /* 0x040fe40000000000 */
[C---:B------:R-:W-:Y:S01]  /*5d90*/  VIADD R5, R251.reuse, 0xffffff80 ;  /* 0xffffff80fb057836 */ /* 0x040fe20000000000 */
[----:B------:R-:W-:Y:S01]  /*5da0*/  ISETP.GE.U32.AND P6, PT, R4, 0x7fffff67, PT ;  /* 0x7fffff670400780c */ /* 0x000fe20003fc6070 */
[----:B------:R-:W-:Y:S01]  /*5db0*/  VIADD R4, R251, 0xffffffa5 ;  /* 0xffffffa5fb047836 */ /* 0x000fe20000000000 */
[----:B------:R-:W-:Y:S01]  /*5dc0*/  ISETP.GE.U32.AND P3, PT, R6, 0x7fffff68, PT ;  /* 0x7fffff680600780c */ /* 0x000fe20003f66070 */
[----:B------:R4:W-:Y:S01]  /*5dd0*/  LDGSTS.E [R249+0x8058], desc[UR28][R72.64], !P4 ;  /* 0x0805800048f97fae */ /* 0x0009e2000e1a101c */
[----:B------:R-:W-:-:S02]  /*5de0*/  IMAD.WIDE R166, R71, 0x4, R166 ;  /* 0x0000000447a67825 */ /* 0x000fc400078e02a6 */
[----:B------:R-:W-:Y:S01]  /*5df0*/  ISETP.GE.U32.AND P4, PT, R4, 0x7fffff66, PT ;  /* 0x7fffff660400780c */ /* 0x000fe20003f86070 */
[----:B------:R4:W-:Y:S01]  /*5e00*/  LDGSTS.E [R249+0x805c], desc[UR28][R76.64], !P5 ;  /* 0x0805c0004cf97fae */ /* 0x0009e2000e9a101c */
[----:B------:R-:W-:Y:S02]  /*5e10*/  VIADD R4, R251, 0xffffffa4 ;  /* 0xffffffa4fb047836 */ /* 0x000fe40000000000 */
[----:B------:R-:W-:Y:S01]  /*5e20*/  IMAD.WIDE R168, R71, 0x4, R168 ;  /* 0x0000000447a87825 */ /* 0x000fe200078e02a8 */
[----:B------:R4:W-:Y:S02]  /*5e30*/  STL.64 [R1+0x30], R20 ;  /* 0x0000301401007387 */ /* 0x0009e40000100a00 */
        /* <DEDUP_REMOVED lines=89> */
[C---:B------:R-:W-:Y:S01]  /*63d0*/  VIADD R4, R251.reuse, 0xffffff8d ;  /* 0xffffff8dfb047836 */ /* 0x040fe20000000000 */
[----:B------:R4:W-:Y:S04]  /*63e0*/  LDGSTS.E [R249+0x80b8], desc[UR28][R122.64], !P4 ;  /* 0x080b80007af97fae */ /* 0x0009e8000e1a101c */
        /* <DEDUP_REMOVED lines=34> */
[----:B------:R-:W-:Y:S01]  /*6610*/  VIADD R4, R251, 0xffffff81 ;  /* 0xffffff81fb047836 */ /* 0x000fe20000000000 */
[----:B------:R4:W-:Y:S04]  /*6620*/  LDGSTS.E [R249+0x80e8], desc[UR28][R146.64], !P4 ;  /* 0x080e800092f97fae */ /* 0x0009e8000e1a101c */
[----:B------:R-:W-:Y:S01]  /*6630*/  ISETP.GE.U32.AND P4, PT, R4, 0x7fffff42, PT ;  /* 0x7fffff420400780c */ /* 0x000fe20003f86070 */
[----:B------:R4:W-:Y:S01]  /*6640*/  LDGSTS.E [R249+0x80ec], desc[UR28][R148.64], !P5 ;  /* 0x080ec00094f97fae */ /* 0x0009e2000e9a101c */
[----:B------:R-:W-:-:S03]  /*6650*/  ISETP.GE.U32.AND P5, PT, R5, 0x7fffff41, PT ;  /* 0x7fffff410500780c */ /* 0x000fc60003fa6070 */
[----:B------:R4:W-:Y:S04]  /*6660*/  LDGSTS.E [R249+0x80f0], desc[UR28][R212.64], !P3 ;  /* 0x080f0000d4f97fae */ /* 0x0009e8000d9a101c */
[----:B------:R4:W-:Y:S04]  /*6670*/  LDGSTS.E [R249+0x80f4], desc[UR28][R214.64], !P6 ;  /* 0x080f4000d6f97fae */ /* 0x0009e8000f1a101c */
[----:B------:R4:W-:Y:S04]  /*6680*/  LDGSTS.E [R249+0x80f8], desc[UR28][R216.64], !P4 ;  /* 0x080f8000d8f97fae */ /* 0x0009e8000e1a101c */
[----:B------:R4:W-:Y:S04]  /*6690*/  LDGSTS.E [R249+0x80fc], desc[UR28][R218.64], !P5 ;  /* 0x080fc000daf97fae */ /* 0x0009e8000e9a101c */
[----:B------:R-:W0:Y:S04]  /*66a0*/  LDGDEPBAR ;  /* 0x00000000000079af */ /* 0x000e280000000000 */
[----:B------:R4:W-:Y:S04]  /*66b0*/  LDGSTS.E [R24+0x14000], desc[UR28][R150.64], P1 ;  /* 0x1400000096187fae */ /* 0x0009e800089a101c */
        /* <DEDUP_REMOVED lines=30> */
[----:B------:R4:W-:Y:S01]  /*68a0*/  LDGSTS.E [R69+0x15f00], desc[UR28][R220.64], P1 ;  /* 0x15f00000dc457fae */ /* 0x0009e200089a101c */
[----:B------:R-:W-:-:S03]  /*68b0*/  LOP3.LUT P1, RZ, R32, UR16, RZ, 0xfc, !PT ;  /* 0x0000001020ff7c12 */ /* 0x000fc6000f82fcff */
[----:B------:R-:W0:Y:S01]  /*68c0*/  LDGDEPBAR ;  /* 0x00000000000079af */ /* 0x000e220000000000 */
[----:B------:R-:W-:-:S03]  /*68d0*/  ISETP.LT.OR P3, PT, R60, 0x40, P1 ;  /* 0x000000403c00780c */ /* 0x000fc60000f61670 */
[----:B------:R4:W-:Y:S04]  /*68e0*/  STL.64 [R1+0x28], R18 ;  /* 0x0000281201007387 */ /* 0x0009e80000100a00 */
[----:B------:R4:W-:Y:S04]  /*68f0*/  STL.64 [R1+0x20], R16 ;  /* 0x0000201001007387 */ /* 0x0009e80000100a00 */
[----:B------:R4:W-:Y:S04]  /*6900*/  STL.64 [R1+0x18], R14 ;  /* 0x0000180e01007387 */ /* 0x0009e80000100a00 */
[----:B------:R4:W-:Y:S04]  /*6910*/  STL.64 [R1+0x10], R12 ;  /* 0x0000100c01007387 */ /* 0x0009e80000100a00 */
[----:B------:R4:W-:Y:S04]  /*6920*/  STL.64 [R1+0x8], R10 ;  /* 0x0000080a01007387 */ /* 0x0009e80000100a00 */
[----:B------:R4:W-:Y:S01]  /*6930*/  STL.64 [R1], R8 ;  /* 0x0000000801007387 */ /* 0x0009e20000100a00 */
[----:B------:R-:W-:-:S04]  /*6940*/  DEPBAR.LE SB0, 0x2 ;  /* 0x000080800000791a */ /* 0x000fc80000000000 */
[----:B------:R-:W-:Y:S06]  /*6950*/  BAR.SYNC.DEFER_BLOCKING 0x0 ;  /* 0x0000000000007b1d */ /* 0x000fec0000010000 */
[----:B------:R-:W-:Y:S05]  /*6960*/  @!P0 BRA `(.L_x_12) ;  /* 0x0000000000448947 */ /* 0x000fea0003800000 */
[----:B------:R-:W-:Y:S04]  /*6970*/  LDS.128 R4, [R249] ;  /* 0x00000000f9047984 */ /* 0x000fe80000000c00 */
[----:B----4-:R-:W-:Y:S04]  /*6980*/  LDS.128 R8, [R249+0x10] ;  /* 0x00001000f9087984 */ /* 0x010fe80000000c00 */
[----:B------:R-:W-:Y:S04]  /*6990*/  LDS.128 R12, [R249+0x20] ;  /* 0x00002000f90c7984 */ /* 0x000fe80000000c00 */
        /* <DEDUP_REMOVED lines=12> */
[----:B------:R-:W1:Y:S02]  /*6a60*/  LDS.128 R64, [R249+0xf0] ;  /* 0x0000f000f9407984 */ /* 0x000e640000000c00 */
[----:B-1----:R1:W-:Y:S02]  /*6a70*/  STTM.x64 tmem[UR10+0x80], R4 ;  /* 0x00008004000079ed */ /* 0x0023e4000834000a */
.L_x_12:
[----:B------:R-:W2:Y:S02]  /*6a80*/  FENCE.VIEW.ASYNC.T ;  /* 0x00000000000073c6 */ /* 0x000ea40000000200 */
[----:B--2---:R-:W-:Y:S01]  /*6a90*/  BAR.SYNC.DEFER_BLOCKING 0x0 ;  /* 0x0000000000007b1d */ /* 0x004fe20000010000 */
[----:B-1--4-:R-:W-:Y:S01]  /*6aa0*/  IMAD.SHL.U32 R9, R68, 0x4, RZ ;  /* 0x0000000444097824 */ /* 0x012fe200078e00ff */
[----:B------:R-:W-:-:S04]  /*6ab0*/  SHF.R.S32.HI R8, RZ, 0x1f, R68 ;  /* 0x0000001fff087819 */ /* 0x000fc80000011444 */
[----:B------:R1:W-:Y:S01]  /*6ac0*/  STL [R1+0x44], R9 ;  /* 0x0000440901007387 */ /* 0x0003e20000100800 */
[----:B------:R-:W-:Y:S01]  /*6ad0*/  @!PT LDS RZ, [RZ] ;  /* 0x00000000fffff984 */ /* 0x000fe20000000800 */
[----:B------:R-:W-:Y:S01]  /*6ae0*/  @!PT LDS RZ, [RZ] ;  /* 0x00000000fffff984 */ /* 0x000fe20000000800 */
[----:B------:R-:W-:Y:S01]  /*6af0*/  @!PT LDS RZ, [RZ] ;  /* 0x00000000fffff984 */ /* 0x000fe20000000800 */
[----:B------:R-:W-:Y:S01]  /*6b00*/  @!PT LDS RZ, [RZ] ;  /* 0x00000000fffff984 */ /* 0x000fe20000000800 */
[----:B------:R-:W-:-:S00]  /*6b10*/  MEMBAR.ALL.CTA ;  /* 0x0000000000007992 */ /* 0x000fc00000008000 */
[----:B------:R-:W-:Y:S06]  /*6b20*/  MEMBAR.ALL.GPU ;  /* 0x0000000000007992 */ /* 0x000fec000000a000 */
[----:B------:R-:W-:-:S00]  /*6b30*/  ERRBAR ;  /* 0x00000000000079ab */ /* 0x000fc00000000000 */
[----:B------:R-:W-:Y:S08]  /*6b40*/  CGAERRBAR ;  /* 0x00000000000075ab */ /* 0x000ff00000000000 */
[----:B------:R-:W-:Y:S06]  /*6b50*/  UCGABAR_ARV ;  /* 0x00000000000079c7 */ /* 0x000fec0008000000 */
[----:B------:R-:W-:Y:S01]  /*6b60*/  UCGABAR_WAIT ;  /* 0x0000000000007dc7 */ /* 0x000fe20008000000 */
[----:B------:R-:W-:Y:S01]  /*6b70*/  CCTL.IVALL ;  /* 0x00000000ff00798f */ /* 0x000fe20002000000 */
[----:B-1----:R-:W-:Y:S05]  /*6b80*/  @P3 BRA `(.L_x_13) ;  /* 0x0000000000bc3947 */ /* 0x002fea0003800000 */
[----:B------:R-:W-:Y:S01]  /*6b90*/  UIADD3 UR5, UPT, UPT, UR9, 0x10000, URZ ;  /* 0x0001000009057890 */ /* 0x000fe2000fffe0ff */
[----:B------:R-:W-:Y:S01]  /*6ba0*/  UMOV UR4, URZ ;  /* 0x000000ff00047c82 */ /* 0x000fe20008000000 */
[----:B------:R-:W-:Y:S02]  /*6bb0*/  UIADD3 UR13, UPT, UPT, UR8, 0x88, URZ ;  /* 0x00000088080d7890 */ /* 0x000fe4000fffe0ff */
[----:B------:R-:W-:Y:S02]  /*6bc0*/  USHF.R.U32.HI UR5, URZ, 0x4, UR5 ;  /* 0x00000004ff057899 */ /* 0x000fe40008011605 */
[----:B------:R-:W-:Y:S02]  /*6bd0*/  UIADD3 UR14, UPT, UPT, UR8, 0x90, URZ ;  /* 0x00000090080e7890 */ /* 0x000fe4000fffe0ff */
[----:B------:R-:W-:Y:S02]  /*6be0*/  USGXT.U32 UR6, UR5, 0xe ;  /* 0x0000000e0506789a */ /* 0x000fe40008000000 */
[----:B------:R-:W-:-:S02]  /*6bf0*/  UIADD3 UR15, UPT, UPT, UR8, 0x98, URZ ;  /* 0x00000098080f7890 */ /* 0x000fc4000fffe0ff */
[----:B------:R-:W-:Y:S02]  /*6c00*/  UIADD3 UR32, UP1, UPT, UR6, 0x2, URZ ;  /* 0x0000000206207890 */ /* 0x000fe4000ff3e0ff */
[----:B------:R-:W-:Y:S02]  /*6c10*/  UIADD3 UR20, UPT, UPT, UR8, 0xa0, URZ ;  /* 0x000000a008147890 */ /* 0x000fe4000fffe0ff */
[----:B------:R-:W-:Y:S02]  /*6c20*/  UIADD3.X UR33, UPT, UPT, UR4, 0x40004040, URZ, UP1, !UPT ;  /* 0x4000404004217890 */ /* 0x000fe40008ffe4ff */
[----:B------:R-:W-:Y:S02]  /*6c30*/  UIADD3 UR21, UPT, UPT, UR8, 0xa8, URZ ;  /* 0x000000a808157890 */ /* 0x000fe4000fffe0ff */
[----:B------:R-:W-:Y:S02]  /*6c40*/  UIADD3.64 UR4, UPT, UPT, UR32, 0x2, URZ ;  /* 0x0000000220047897 */ /* 0x000fe4000fffe0ff */
[----:B------:R-:W-:-:S02]  /*6c50*/  UIADD3.64 UR16, UPT, UPT, UR32, 0x4, URZ ;  /* 0x0000000420107897 */ /* 0x000fc4000fffe0ff */
[----:B------:R-:W-:Y:S02]  /*6c60*/  UIADD3.64 UR18, UPT, UPT, UR32, 0x1fe, URZ ;  /* 0x000001fe20127897 */ /* 0x000fe4000fffe0ff */
[----:B------:R-:W-:Y:S02]  /*6c70*/  UIADD3.64 UR22, UPT, UPT, UR32, 0x200, URZ ;  /* 0x0000020020167897 */ /* 0x000fe4000fffe0ff */
[----:B------:R-:W-:Y:S02]  /*6c80*/  UIADD3 UR26, UPT, UPT, UR8, 0xb0, URZ ;  /* 0x000000b0081a7890 */ /* 0x000fe4000fffe0ff */
[----:B------:R-:W-:Y:S01]  /*6c90*/  UIADD3.64 UR24, UPT, UPT, UR32, 0x202, URZ ;  /* 0x0000020220187897 */ /* 0x000fe2000fffe0ff */
[----:B------:R-:W-:Y:S01]  /*6ca0*/  UMOV UR34, 0x0 ;  /* 0x0000000000227882 */ /* 0x000fe20000000000 */
[----:B------:R-:W-:Y:S01]  /*6cb0*/  UMOV UR35, 0x10200910 ;  /* 0x1020091000237882 */ /* 0x000fe20000000000 */
[----:B------:R-:W-:Y:S02]  /*6cc0*/  UIADD3 UR27, UPT, UPT, UR8, 0xb8, URZ ;  /* 0x000000b8081b7890 */ /* 0x000fe4000fffe0ff */
[----:B------:R-:W-:Y:S01]  /*6cd0*/  UIADD3.64 UR30, UPT, UPT, UR32, 0x204, URZ ;  /* 0x00000204201e7897 */ /* 0x000fe2000fffe0ff */
[----:B------:R-:W-:Y:S01]  /*6ce0*/  UMOV UR7, 0x40004040 ;  /* 0x4000404000077882 */ /* 0x000fe20000000000 */
[----:B------:R-:W-:Y:S01]  /*6cf0*/  UMOV UR36, 0x0 ;  /* 0x0000000000247882 */ /* 0x000fe20000000000 */
[----:B------:R-:W-:Y:S01]  /*6d00*/  UMOV UR37, 0x10200910 ;  /* 0x1020091000257882 */ /* 0x000fe20000000000 */
[----:B------:R-:W-:Y:S01]  /*6d10*/  UMOV UR38, 0x0 ;  /* 0x0000000000267882 */ /* 0x000fe20000000000 */
[----:B------:R-:W-:Y:S01]  /*6d20*/  UMOV UR39, 0x10200910 ;  /* 0x1020091000277882 */ /* 0x000fe20000000000 */
[----:B------:R1:W-:Y:S01]  /*6d30*/  UTCHMMA.2CTA tmem[UR12], gdesc[UR6], tmem[UR8], tmem[UR34], idesc[UR35], !UPT ;  /* 0x00ff22060c0079ea */ /* 0x0003e2000fa00008 */
[----:B------:R-:W-:Y:S01]  /*6d40*/  UMOV UR40, 0x0 ;  /* 0x0000000000287882 */ /* 0x000fe20000000000 */
[----:B------:R-:W-:Y:S01]  /*6d50*/  UMOV UR41, 0x10200910 ;  /* 0x1020091000297882 */ /* 0x000fe20000000000 */
[----:B------:R1:W-:Y:S01]  /*6d60*/  UTCHMMA.2CTA tmem[UR13], gdesc[UR32], tmem[UR8], tmem[UR36], idesc[UR37], UPT ;  /* 0x00ff24200d0079ea */ /* 0x0003e2000ba00008 */
        /* <DEDUP_REMOVED lines=13> */
[----:B------:R1:W-:Y:S01]  /*6e40*/  UTCHMMA.2CTA tmem[UR26], gdesc[UR24], tmem[UR8], tmem[UR46], idesc[UR47], UPT ;  /* 0x00ff2e181a0079ea */ /* 0x0003e2000ba00008 */
[----:B------:R1:W-:Y:S01]  /*6e50*/  UTCHMMA.2CTA tmem[UR27], gdesc[UR30], tmem[UR8], tmem[UR48], idesc[UR49], UPT ;  /* 0x00ff301e1b0079ea */ /* 0x0003e2000ba00008 */
[----:B------:R1:W-:Y:S01]  /*6e60*/  UTCBAR.2CTA.MULTICAST [UR11], URZ, UR50 ;  /* 0x000000ff0b0073e9 */ /* 0x0003e20008200832 */
[----:B------:R-:W-:Y:S01]  /*6e70*/  NOP ;  /* 0x0000000000007918 */ /* 0x000fe20000000000 */
.L_x_13:
[----:B------:R-:W-:Y:S01]  /*6e80*/  SHF.L.U64.HI R7, R68, 0x2, R8 ;  /* 0x0000000244077819 */ /* 0x000fe20000010208 */
[----:B------:R-:W-:Y:S01]  /*6e90*/  BAR.SYNC.DEFER_BLOCKING 0x0 ;  /* 0x0000000000007b1d */ /* 0x000fe20000010000 */
[----:B------:R-:W-:Y:S01]  /*6ea0*/  IADD3 R4, P0, PT, R74, R9, RZ ;  /* 0x000000094a047210 */ /* 0x000fe20007f1e0ff */
[----:B------:R-:W-:-:S04]  /*6eb0*/  VIADD R6, R251, 0xffffff7f ;  /* 0xffffff7ffb067836 */ /* 0x000fc80000000000 */
[----:B------:R-:W-:Y:S01]  /*6ec0*/  IMAD.X R5, R75, 0x1, R7, P0 ;  /* 0x000000014b057824 */ /* 0x000fe200000e0607 */
[----:B------:R-:W-:Y:S01]  /*6ed0*/  ISETP.GE.U32.AND P0, PT, R6, 0x7fffff40, PT ;  /* 0x7fffff400600780c */ /* 0x000fe20003f06070 */
[----:B------:R2:W-:Y:S01]  /*6ee0*/  STL [R1+0x40], R7 ;  /* 0x0000400701007387 */ /* 0x0005e20000100800 */
[----:B------:R-:W-:-:S03]  /*6ef0*/  VIADD R6, R251, 0xffffff7e ;  /* 0xffffff7efb067836 */ /* 0x000fc60000000000 */
[----:B------:R-:W3:Y:S04]  /*6f00*/  LDL.LU.64 R20, [R1+0x50] ;  /* 0x0000500001147983 */ /* 0x000ee80000300a00 */
[----:B------:R-:W4:Y:S04]  /*6f10*/  LDL.LU.64 R18, [R1+0x38] ;  /* 0x0000380001127983 */ /* 0x000f280000300a00 */
[----:B------:R-:W5:Y:S04]  /*6f20*/  LDL.LU.64 R24, [R1+0x30] ;  /* 0x0000300001187983 */ /* 0x000f680000300a00 */
[----:B------:R-:W3:Y:S04]  /*6f30*/  LDL.LU.64 R22, [R1+0x28] ;  /* 0x0000280001167983 */ /* 0x000ee80000300a00 */
[----:B------:R-:W3:Y:S04]  /*6f40*/  LDL.LU.64 R28, [R1+0x20] ;  /* 0x00002000011c7983 */ /* 0x000ee80000300a00 */
[----:B------:R-:W3:Y:S04]  /*6f50*/  LDL.LU.64 R26, [R1+0x18] ;  /* 0x00001800011a7983 */ /* 0x000ee80000300a00 */
[----:B------:R-:W3:Y:S04]  /*6f60*/  LDL.LU.64 R32, [R1+0x10] ;  /* 0x0000100001207983 */ /* 0x000ee80000300a00 */
[----:B------:R-:W3:Y:S04]  /*6f70*/  LDL.LU.64 R30, [R1+0x8] ;  /* 0x00000800011e7983 */ /* 0x000ee80000300a00 */
[----:B------:R-:W3:Y:S04]  /*6f80*/  LDL.LU.64 R34, [R1] ;  /* 0x0000000001227983 */ /* 0x000ee80000300a00 */
[----:B------:R-:W-:Y:S01]  /*6f90*/  @!PT LDS RZ, [RZ] ;  /* 0x00000000fffff984 */ /* 0x000fe20000000800 */
[----:B------:R-:W-:Y:S01]  /*6fa0*/  @!PT LDS RZ, [RZ] ;  /* 0x00000000fffff984 */ /* 0x000fe20000000800 */
[----:B------:R-:W-:Y:S01]  /*6fb0*/  @!PT LDS RZ, [RZ] ;  /* 0x00000000fffff984 */ /* 0x000fe20000000800 */
[----:B------:R1:W-:Y:S02]  /*6fc0*/  LDGSTS.E [R249], desc[UR28][R4.64], !P0 ;  /* 0x0000000004f97fae */ /* 0x0003e4000c1a101c */
[----:B-1----:R-:W-:-:S05]  /*6fd0*/  IADD3 R4, P0, PT, R222, R9, RZ ;  /* 0x00000009de047210 */ /* 0x002fca0007f1e0ff */
[----:B------:R-:W-:Y:S01]  /*6fe0*/  IMAD.X R5, R223, 0x1, R7, P0 ;  /* 0x00000001df057824 */ /* 0x000fe200000e0607 */
[----:B------:R-:W-:-:S13]  /*6ff0*/  ISETP.GE.U32.AND P0, PT, R6, 0x7fffff3f, PT ;  /* 0x7fffff3f0600780c */ /* 0x000fda0003f06070 */
[----:B------:R1:W-:Y:S02]  /*7000*/  LDGSTS.E [R249+0x4], desc[UR28][R4.64], !P0 ;  /* 0x0000400004f97fae */ /* 0x0003e4000c1a101c */
[----:B-1----:R-:W-:-:S05]  /*7010*/  VIADD R4, R251, 0xffffff7d ;  /* 0xffffff7dfb047836 */ /* 0x002fca0000000000 */
[----:B------:R-:W-:Y:S01]  /*7020*/  ISETP.GE.U32.AND P3, PT, R4, 0x7fffff3e, PT ;  /* 0x7fffff3e0400780c */ /* 0x000fe20003f66070 */
[----:B------:R-:W-:-:S05]  /*7030*/  VIADD R4, R251, 0xffffff7c ;  /* 0xffffff7cfb047836 */ /* 0x000fca0000000000 */
[----:B------:R-:W-:Y:S02]  /*7040*/  ISETP.GE.U32.AND P0, PT, R4, 0x7fffff3d, PT ;  /* 0x7fffff3d0400780c */ /* 0x000fe40003f06070 */
[----:B------:R-:W-:Y:S01]  /*7050*/  IADD3 R4, P4, PT, R224, R9, RZ ;  /* 0x00000009e0047210 */ /* 0x000fe20007f9e0ff */
[----:B------:R-:W-:-:S04]  /*7060*/  IMAD.SHL.U32 R224, R68, 0x4, RZ ;  /* 0x0000000444e07824 */ /* 0x000fc800078e00ff */
[----:B------:R-:W-:Y:S01]  /*7070*/  IMAD.X R5, R225, 0x1, R7, P4 ;  /* 0x00000001e1057824 */ /* 0x000fe200020e0607 */
[----:B------:R-:W-:Y:S02]  /*7080*/  SHF.L.U64.HI R225, R68, 0x2, R8 ;  /* 0x0000000244e17819 */ /* 0x000fe40000010208 */
[----:B------:R-:W-:Y:S02]  /*7090*/  IADD3 R6, P4, PT, R226, R224, RZ ;  /* 0x000000e0e2067210 */ /* 0x000fe40007f9e0ff */
[----:B------:R1:W-:Y:S03]  /*70a0*/  LDGSTS.E [R249+0x8], desc[UR28][R4.64], !P3 ;  /* 0x0000800004f97fae */ /* 0x0003e6000d9a101c */
[----:B--2---:R-:W-:-:S05]  /*70b0*/  IMAD.X R7, R227, 0x1, R225, P4 ;  /* 0x00000001e3077824 */ /* 0x004fca00020e06e1 */
[----:B------:R2:W-:Y:S01]  /*70c0*/  LDGSTS.E [R249+0xc], desc[UR28][R6.64], !P0 ;  /* 0x0000c00006f97fae */ /* 0x0005e2000c1a101c */
[----:B-1----:R-:W-:-:S05]  /*70d0*/  VIADD R4, R251, 0xffffff7b ;  /* 0xffffff7bfb047836 */ /* 0x002fca0000000000 */
[----:B------:R-:W-:Y:S01]  /*70e0*/  ISETP.GE.U32.AND P3, PT, R4, 0x7fffff3c, PT ;  /* 0x7fffff3c0400780c */ /* 0x000fe20003f66070 */
[----:B------:R-:W-:-:S05]  /*70f0*/  VIADD R4, R251, 0xffffff7a ;  /* 0xffffff7afb047836 */ /* 0x000fca0000000000 */
[----:B------:R-:W-:Y:S02]  /*7100*/  ISETP.GE.U32.AND P0, PT, R4, 0x7fffff3b, PT ;  /* 0x7fffff3b0400780c */ /* 0x000fe40003f06070 */
[----:B------:R-:W-:-:S05]  /*7110*/  IADD3 R4, P4, PT, R228, R224, RZ ;  /* 0x000000e0e4047210 */ /* 0x000fca0007f9e0ff */
[----:B------:R-:W-:Y:S01]  /*7120*/  IMAD.X R5, R229, 0x1, R225, P4 ;  /* 0x00000001e5057824 */ /* 0x000fe200020e06e1 */
[----:B--2---:R-:W-:-:S04]  /*7130*/  IADD3 R6, P4, PT, R230, R224, RZ ;  /* 0x000000e0e6067210 */ /* 0x004fc80007f9e0ff */
[----:B------:R1:W-:Y:S01]  /*7140*/  LDGSTS.E [R249+0x10], desc[UR28][R4.64], !P3 ;  /* 0x0001000004f97fae */ /* 0x0003e2000d9a101c */
[----:B------:R-:W-:-:S05]  /*7150*/  IMAD.X R7, R231, 0x1, R225, P4 ;  /* 0x00000001e7077824 */ /* 0x000fca00020e06e1 */
        /* <DEDUP_REMOVED lines=23> */
[----:B--2---:R-:W-:Y:S01]  /*72d0*/  VIADD R6, R251, 0xffffff6c ;  /* 0xffffff6cfb067836 */ /* 0x004fe20000000000 */
[----:B------:R-:W-:-:S05]  /*72e0*/  IADD3 R4, P0, PT, R240, R224, RZ ;  /* 0x000000e0f0047210 */ /* 0x000fca0007f1e0ff */
[----:B------:R-:W-:Y:S01]  /*72f0*/  IMAD.X R5, R241, 0x1, R225, P0 ;  /* 0x00000001f1057824 */ /* 0x000fe200000e06e1 */
[----:B------:R-:W-:Y:S01]  /*7300*/  ISETP.GE.U32.AND P0, PT, R6, 0x7fffff2d, PT ;  /* 0x7fffff2d0600780c */ /* 0x000fe20003f06070 */
[----:B------:R-:W-:-:S04]  /*7310*/  VIADD R6, R251, 0xffffff6d ;  /* 0xffffff6dfb067836 */ /* 0x000fc80000000000 */
[----:B------:R1:W-:Y:S01]  /*7320*/  LDGSTS.E [R249+0x28], desc[UR28][R4.64], !P4 ;  /* 0x0002800004f97fae */ /* 0x0003e2000e1a101c */
[----:B------:R-:W-:Y:S01]  /*7330*/  ISETP.GE.U32.AND P3, PT, R6, 0x7fffff2e, PT ;  /* 0x7fffff2e0600780c */ /* 0x000fe20003f66070 */
[----:B------:R-:W-:Y:S01]  /*7340*/  VIADD R6, R251, 0xffffff6f ;  /* 0xffffff6ffb067836 */ /* 0x000fe20000000000 */
[----:B-1----:R-:W-:Y:S02]  /*7350*/  SEL R4, RZ, 0x1, P0 ;  /* 0x00000001ff047807 */ /* 0x002fe40000000000 */
[----:B------:R-:W-:-:S05]  /*7360*/  SEL R5, RZ, 0x1fffe, P3 ;  /* 0x0001fffeff057807 */ /* 0x000fca0001800000 */
[----:B------:R-:W-:Y:S02]  /*7370*/  IMAD.IADD R4, R4, 0x1, R5 ;  /* 0x0000000104047824 */ /* 0x000fe400078e0205 */
[----:B------:R-:W-:Y:S01]  /*7380*/  VIADD R5, R251, 0xffffff6e ;  /* 0xffffff6efb057836 */ /* 0x000fe20000000000 */
[----:B------:R-:W-:-:S04]  /*7390*/  ISETP.GE.U32.AND P3, PT, R6, 0x7fffff30, PT ;  /* 0x7fffff300600780c */ /* 0x000fc80003f66070 */
[----:B------:R-:W-:Y:S02]  /*73a0*/  ISETP.GE.U32.AND P0, PT, R5, 0x7fffff2f, PT ;  /* 0x7fffff2f0500780c */ /* 0x000fe40003f06070 */
[----:B------:R-:W-:Y:S02]  /*73b0*/  LOP3.LUT R74, R4, 0x3, RZ, 0xc0, !PT ;  /* 0x00000003044a7812 */ /* 0x000fe400078ec0ff */
[----:B------:R-:W-:Y:S02]  /*73c0*/  SEL R4, RZ, 0x4, P0 ;  /* 0x00000004ff047807 */ /* 0x000fe40000000000 */
[----:B------:R-:W-:-:S04]  /*73d0*/  SEL R5, RZ, 0x7fff8, P3 ;  /* 0x0007fff8ff057807 */ /* 0x000fc80001800000 */
[----:B------:R-:W-:Y:S01]  /*73e0*/  IADD3 R74, PT, PT, R74, R5, R4 ;  /* 0x000000054a4a7210 */ /* 0x000fe20007ffe004 */
[C---:B------:R-:W-:Y:S02]  /*73f0*/  VIADD R4, R251.reuse, 0xffffff74 ;  /* 0xffffff74fb047836 */ /* 0x040fe40000000000 */
[----:B------:R-:W-:-:S03]  /*7400*/  VIADD R6, R251, 0xffffff68 ;  /* 0xffffff68fb067836 */ /* 0x000fc60000000000 */
[----:B------:R-:W-:Y:S02]  /*7410*/  ISETP.GE.U32.AND P5, PT, R4, 0x7fffff35, PT ;  /* 0x7fffff350400780c */ /* 0x000fe40003fa6070 */
[----:B------:R-:W-:Y:S01]  /*7420*/  IADD3 R4, P0, PT, R242, R224, RZ ;  /* 0x000000e0f2047210 */ /* 0x000fe20007f1e0ff */
[----:B------:R-:W-:-:S04]  /*7430*/  VIADD R7, R251, 0xffffff69 ;  /* 0xffffff69fb077836 */ /* 0x000fc80000000000 */
[----:B------:R-:W-:Y:S01]  /*7440*/  IMAD.X R5, R243, 0x1, R225, P0 ;  /* 0x00000001f3057824 */ /* 0x000fe200000e06e1 */
[----:B------:R-:W-:Y:S01]  /*7450*/  ISETP.GE.U32.AND P0, PT, R6, 0x7fffff29, PT ;  /* 0x7fffff290600780c */ /* 0x000fe20003f06070 */
[----:B------:R-:W-:Y:S01]  /*7460*/  VIADD R6, R251, 0xffffff6a ;  /* 0xffffff6afb067836 */ /* 0x000fe20000000000 */
[----:B------:R-:W-:-:S03]  /*7470*/  ISETP.GE.U32.AND P4, PT, R7, 0x7fffff2a, PT ;  /* 0x7fffff2a0700780c */ /* 0x000fc60003f86070 */
[----:B------:R1:W-:Y:S01]  /*7480*/  LDGSTS.E [R249+0x2c], desc[UR28][R4.64], !P5 ;  /* 0x0002c00004f97fae */ /* 0x0003e2000e9a101c */
[----:B------:R-:W-:Y:S01]  /*7490*/  ISETP.GE.U32.AND P3, PT, R6, 0x7fffff2b, PT ;  /* 0x7fffff2b0600780c */ /* 0x000fe20003f66070 */
[C---:B------:R-:W-:Y:S01]  /*74a0*/  VIADD R6, R251.reuse, 0xffffff6b ;  /* 0xffffff6bfb067836 */ /* 0x040fe20000000000 */
[----:B-1----:R-:W-:Y:S02]  /*74b0*/  SEL R4, RZ, 0x1, P0 ;  /* 0x00000001ff047807 */ /* 0x002fe40000000000 */
[----:B------:R-:W-:Y:S02]  /*74c0*/  SEL R5, RZ, 0x1fffe, P4 ;  /* 0x0001fffeff057807 */ /* 0x000fe40002000000 */
[----:B------:R-:W-:Y:S01]  /*74d0*/  ISETP.GE.U32.AND P4, PT, R6, 0x7fffff2c, PT ;  /* 0x7fffff2c0600780c */ /* 0x000fe20003f86070 */
[----:B------:R-:W-:Y:S02]  /*74e0*/  VIADD R6, R251, 0xffffff61 ;  /* 0xffffff61fb067836 */ /* 0x000fe40000000000 */
[----:B------:R-:W-:-:S02]  /*74f0*/  IMAD.IADD R4, R4, 0x1, R5 ;  /* 0x0000000104047824 */ /* 0x000fc400078e0205 */
[----:B------:R-:W-:Y:S01]  /*7500*/  VIADD R5, R251, 0xffffff60 ;  /* 0xffffff60fb057836 */ /* 0x000fe20000000000 */
[----:B------:R-:W-:Y:S02]  /*7510*/  ISETP.GE.U32.AND P5, PT, R6, 0x7fffff22, PT ;  /* 0x7fffff220600780c */ /* 0x000fe40003fa6070 */
[----:B------:R-:W-:Y:S02]  /*7520*/  SEL R6, RZ, 0x4, P3 ;  /* 0x00000004ff067807 */ /* 0x000fe40001800000 */
[----:B------:R-:W-:Y:S02]  /*7530*/  ISETP.GE.U32.AND P0, PT, R5, 0x7fffff21, PT ;  /* 0x7fffff210500780c */ /* 0x000fe40003f06070 */
[----:B------:R-:W-:Y:S02]  /*7540*/  LOP3.LUT R4, R4, 0x3, RZ, 0xc0, !PT ;  /* 0x0000000304047812 */ /* 0x000fe400078ec0ff */
[----:B------:R-:W-:-:S04]  /*7550*/  SEL R5, RZ, 0x7fff8, P4 ;  /* 0x0007fff8ff057807 */ /* 0x000fc80002000000 */
[----:B------:R-:W-:Y:S02]  /*7560*/  IADD3 R6, PT, PT, R4, R5, R6 ;  /* 0x0000000504067210 */ /* 0x000fe40007ffe006 */
[----:B------:R-:W-:Y:S02]  /*7570*/  SEL R4, RZ, 0x1fffe, P5 ;  /* 0x0001fffeff047807 */ /* 0x000fe40002800000 */
[----:B------:R-:W-:Y:S01]  /*7580*/  SEL R5, RZ, 0x1, P0 ;  /* 0x00000001ff057807 */ /* 0x000fe20000000000 */
[----:B------:R-:W-:-:S04]  /*7590*/  VIADD R7, R251, 0xffffff63 ;  /* 0xffffff63fb077836 */ /* 0x000fc80000000000 */
        /* <DEDUP_REMOVED lines=10> */
[----:B------:R-:W-:Y:S01]  /*7640*/  ISETP.GE.U32.AND P5, PT, R4, 0x7fffff25, PT ;  /* 0x7fffff250400780c */ /* 0x000fe20003fa6070 */
[----:B------:R-:W-:Y:S01]  /*7650*/  VIADD R4, R251, 0xffffff66 ;  /* 0xffffff66fb047836 */ /* 0x000fe20000000000 */
[----:B------:R-:W-:Y:S01]  /*7660*/  ISETP.GE.U32.AND P6, PT, R7, 0x7fffff26, PT ;  /* 0x7fffff260700780c */ /* 0x000fe20003fc6070 */
[----:B------:R-:W-:-:S03]  /*7670*/  VIADD R7, R251, 0xffffff67 ;  /* 0xffffff67fb077836 */ /* 0x000fc60000000000 */
[----:B------:R-:W-:Y:S02]  /*7680*/  ISETP.GE.U32.AND P4, PT, R4, 0x7fffff27, PT ;  /* 0x7fffff270400780c */ /* 0x000fe40003f86070 */
[----:B------:R-:W-:Y:S02]  /*7690*/  ISETP.GE.U32.AND P3, PT, R7, 0x7fffff28, PT ;  /* 0x7fffff280700780c */ /* 0x000fe40003f66070 */
[----:B------:R-:W-:Y:S02]  /*76a0*/  SEL R4, RZ, 0x1, P5 ;  /* 0x00000001ff047807 */ /* 0x000fe40002800000 */
[----:B------:R-:W-:-:S05]  /*76b0*/  SEL R7, RZ, 0x1fffe, P6 ;  /* 0x0001fffeff077807 */ /* 0x000fca0003000000 */
[----:B------:R-:W-:Y:S02]  /*76c0*/  IMAD.IADD R4, R4, 0x1, R7 ;  /* 0x0000000104047824 */ /* 0x000fe400078e0207 */
[----:B------:R-:W-:-:S03]  /*76d0*/  VIADD R7, R251, 0xffffff73 ;  /* 0xffffff73fb077836 */ /* 0x000fc60000000000 */
[----:B------:R-:W-:Y:S02]  /*76e0*/  LOP3.LUT R9, R4, 0x3, RZ, 0xc0, !PT ;  /* 0x0000000304097812 */ /* 0x000fe400078ec0ff */
[----:B------:R-:W-:Y:S02]  /*76f0*/  ISETP.GE.U32.AND P5, PT, R7, 0x7fffff34, PT ;  /* 0x7fffff340700780c */ /* 0x000fe40003fa6070 */
[----:B------:R-:W-:Y:S02]  /*7700*/  SEL R4, RZ, 0x4, P4 ;  /* 0x00000004ff047807 */ /* 0x000fe40002000000 */
[----:B------:R-:W-:-:S04]  /*7710*/  SEL R7, RZ, 0x7fff8, P3 ;  /* 0x0007fff8ff077807 */ /* 0x000fc80001800000 */
[----:B------:R-:W-:Y:S02]  /*7720*/  IADD3 R9, PT, PT, R9, R7, R4 ;  /* 0x0000000709097210 */ /* 0x000fe40007ffe004 */
[----:B------:R-:W-:Y:S01]  /*7730*/  IADD3 R4, P3, PT, R244, R224, RZ ;  /* 0x000000e0f4047210 */ /* 0x000fe20007f7e0ff */
[----:B------:R-:W-:Y:S01]  /*7740*/  IMAD.SHL.U32 R6, R6, 0x100, RZ ;  /* 0x0000010006067824 */ /* 0x000fe200078e00ff */
[----:B------:R-:W-:Y:S01]  /*7750*/  LOP3.LUT R7, R5, 0xf, RZ, 0xc0, !PT ;  /* 0x0000000f05077812 */ /* 0x000fe200078ec0ff */
[----:B------:R-:W-:Y:S02]  /*7760*/  IMAD.SHL.U32 R223, R71, 0x4, RZ ;  /* 0x0000000447df7824 */ /* 0x000fe400078e00ff */
[----:B------:R-:W-:Y:S01]  /*7770*/  IMAD.X R5, R245, 0x1, R225, P3 ;  /* 0x00000001f5057824 */ /* 0x000fe200018e06e1 */
[----:B------:R-:W-:Y:S02]  /*7780*/  SHF.R.S32.HI R222, RZ, 0x1f, R71 ;  /* 0x0000001fffde7819 */ /* 0x000fe40000011447 */
[----:B------:R-:W-:-:S02]  /*7790*/  LOP3.LUT R6, R6, 0xf00, RZ, 0xe2, !PT ;  /* 0x00000f0006067812 */ /* 0x000fc400078ee2ff */
[----:B------:R1:W-:Y:S01]  /*77a0*/  LDGSTS.E [R249+0x30], desc[UR28][R4.64], !P5 ;  /* 0x0003000004f97fae */ /* 0x0003e2000e9a101c */
[----:B------:R-:W-:Y:S02]  /*77b0*/  SHF.L.U64.HI R75, R71, 0x2, R222 ;  /* 0x00000002474b7819 */ /* 0x000fe400000102de */
[----:B------:R-:W-:Y:S01]  /*77c0*/  IMAD R74, R74, 0x1000, R6 ;  /* 0x000010004a4a7824 */ /* 0x000fe200078e0206 */
[-C--:B------:R-:W-:Y:S02]  /*77d0*/  IADD3 R6, P4, PT, R152, R223.reuse, RZ ;  /* 0x000000df98067210 */ /* 0x080fe40007f9e0ff */
[----:B-1----:R-:W-:Y:S01]  /*77e0*/  IADD3 R4, P3, PT, R150, R223, RZ ;  /* 0x000000df96047210 */ /* 0x002fe20007f7e0ff */
[----:B------:R-:W-:-:S04]  /*77f0*/  IMAD R9, R9, 0x10, R7 ;  /* 0x0000001009097824 */ /* 0x000fc800078e0207 */
[--C-:B------:R-:W-:Y:S01]  /*7800*/  IMAD.X R5, R151, 0x1, R75.reuse, P3 ;  /* 0x0000000197057824 */ /* 0x100fe200018e064b */
[-C--:B------:R-:W-:Y:S01]  /*7810*/  IADD3 R10, P3, PT, R154, R223.reuse, RZ ;  /* 0x000000df9a0a7210 */ /* 0x080fe20007f7e0ff */
[----:B------:R-:W-:Y:S01]  /*7820*/  IMAD.X R7, R153, 0x1, R75, P4 ;  /* 0x0000000199077824 */ /* 0x000fe200020e064b */
[----:B------:R-:W-:-:S03]  /*7830*/  IADD3 R12, P4, PT, R156, R223, RZ ;  /* 0x000000df9c0c7210 */ /* 0x000fc60007f9e0ff */
[--C-:B------:R-:W-:Y:S01]  /*7840*/  IMAD.X R11, R155, 0x1, R75.reuse, P3 ;  /* 0x000000019b0b7824 */ /* 0x100fe200018e064b */
[-C--:B---3--:R-:W-:Y:S01]  /*7850*/  IADD3 R14, P3, PT, R20, R224.reuse, RZ ;  /* 0x000000e0140e7210 */ /* 0x088fe20007f7e0ff */
[----:B------:R-:W-:Y:S01]  /*7860*/  IMAD.X R13, R157, 0x1, R75, P4 ;  /* 0x000000019d0d7824 */ /* 0x000fe200020e064b */
[----:B----4-:R-:W-:-:S03]  /*7870*/  IADD3 R16, P4, PT, R18, R224, RZ ;  /* 0x000000e012107210 */ /* 0x010fc60007f9e0ff */
[--C-:B------:R-:W-:Y:S01]  /*7880*/  IMAD.X R15, R21, 0x1, R225.reuse, P3 ;  /* 0x00000001150f7824 */ /* 0x100fe200018e06e1 */
[-C--:B-----5:R-:W-:Y:S01]  /*7890*/  IADD3 R18, P3, PT, R24, R224.reuse, RZ ;  /* 0x000000e018127210 */ /* 0x0a0fe20007f7e0ff */
[----:B------:R-:W-:Y:S01]  /*78a0*/  IMAD.X R17, R19, 0x1, R225, P4 ;  /* 0x0000000113117824 */ /* 0x000fe200020e06e1 */
[----:B------:R-:W-:-:S03]  /*78b0*/  IADD3 R20, P4, PT, R22, R224, RZ ;  /* 0x000000e016147210 */ /* 0x000fc60007f9e0ff */
[--C-:B------:R-:W-:Y:S01]  /*78c0*/  IMAD.X R19, R25, 0x1, R225.reuse, P3 ;  /* 0x0000000119137824 */ /* 0x100fe200018e06e1 */
[-C--:B------:R-:W-:Y:S01]  /*78d0*/  IADD3 R22, P3, PT, R28, R224.reuse, RZ ;  /* 0x000000e01c167210 */ /* 0x080fe20007f7e0ff */
        /* <DEDUP_REMOVED lines=84> */
[--C-:B------:R-:W-:Y:S01]  /*7e20*/  IMAD.X R111, R147, 0x1, R225.reuse, P4 ;  /* 0x00000001936f7824 */ /* 0x100fe200020e06e1 */
[-C--:B------:R-:W-:Y:S01]  /*7e30*/  IADD3 R114, P4, PT, R212, R224.reuse, RZ ;  /* 0x000000e0d4727210 */ /* 0x080fe20007f9e0ff */
[----:B------:R-:W-:Y:S02]  /*7e40*/  VIADD R118, R251, 0xffffff72 ;  /* 0xffffff72fb767836 */ /* 0x000fe40000000000 */
[--C-:B------:R-:W-:Y:S01]  /*7e50*/  IMAD.X R113, R149, 0x1, R225.reuse, P3 ;  /* 0x0000000195717824 */ /* 0x100fe200018e06e1 */
[----:B------:R-:W-:Y:S02]  /*7e60*/  IADD3 R116, P3, PT, R214, R224, RZ ;  /* 0x000000e0d6747210 */ /* 0x000fe40007f7e0ff */
[----:B------:R-:W-:Y:S01]  /*7e70*/  LOP3.LUT R9, R9, 0xff, RZ, 0xc0, !PT ;  /* 0x000000ff09097812 */ /* 0x000fe200078ec0ff */
[----:B------:R-:W-:-:S02]  /*7e80*/  IMAD.X R115, R213, 0x1, R225, P4 ;  /* 0x00000001d5737824 */ /* 0x000fc400020e06e1 */
[----:B------:R-:W-:Y:S01]  /*7e90*/  IMAD.X R117, R215, 0x1, R225, P3 ;  /* 0x00000001d7757824 */ /* 0x000fe200018e06e1 */
[----:B------:R-:W-:Y:S02]  /*7ea0*/  ISETP.GE.U32.AND P3, PT, R118, 0x7fffff33, PT ;  /* 0x7fffff337600780c */ /* 0x000fe40003f66070 */
[-C--:B------:R-:W-:Y:S01]  /*7eb0*/  IADD3 R118, P4, PT, R216, R224.reuse, RZ ;  /* 0x000000e0d8767210 */ /* 0x080fe20007f9e0ff */
[----:B------:R-:W-:Y:S02]  /*7ec0*/  IMAD.IADD R9, R74, 0x1, R9 ;  /* 0x000000014a097824 */ /* 0x000fe400078e0209 */
[----:B------:R-:W-:Y:S02]  /*7ed0*/  VIADD R74, R251, 0xffffff71 ;  /* 0xffffff71fb4a7836 */ /* 0x000fe40000000000 */
[--C-:B------:R-:W-:Y:S01]  /*7ee0*/  IMAD.X R119, R217, 0x1, R225.reuse, P4 ;  /* 0x00000001d9777824 */ /* 0x100fe200020e06e1 */
[----:B------:R-:W-:Y:S01]  /*7ef0*/  IADD3 R120, P4, PT, R218, R224, RZ ;  /* 0x000000e0da787210 */ /* 0x000fe20007f9e0ff */
[C---:B------:R-:W-:Y:S01]  /*7f00*/  VIADD R122, R251.reuse, 0xffffff70 ;  /* 0xffffff70fb7a7836 */ /* 0x040fe20000000000 */
[----:B------:R-:W-:Y:S01]  /*7f10*/  ISETP.GE.U32.AND P6, PT, R74, 0x7fffff32, PT ;  /* 0x7fffff324a00780c */ /* 0x000fe20003fc6070 */
[----:B------:R-:W-:Y:S01]  /*7f20*/  VIADD R124, R251, 0xffffff5e ;  /* 0xffffff5efb7c7836 */ /* 0x000fe20000000000 */
[----:B------:R-:W-:Y:S01]  /*7f30*/  LOP3.LUT R9, R9, 0xffff, RZ, 0xc0, !PT ;  /* 0x0000ffff09097812 */ /* 0x000fe200078ec0ff */
[----:B------:R-:W-:Y:S01]  /*7f40*/  IMAD.X R121, R219, 0x1, R225, P4 ;  /* 0x00000001db797824 */ /* 0x000fe200020e06e1 */
[----:B------:R-:W-:Y:S01]  /*7f50*/  ISETP.GE.U32.AND P4, PT, R122, 0x7fffff31, PT ;  /* 0x7fffff317a00780c */ /* 0x000fe20003f86070 */
[----:B------:R1:W-:Y:S01]  /*7f60*/  LDGSTS.E [R249+0x34], desc[UR28][R14.64], !P3 ;  /* 0x000340000ef97fae */ /* 0x0003e2000d9a101c */
[----:B------:R-:W-:Y:S01]  /*7f70*/  SHF.R.U32.HI R74, RZ, 0xf, R9 ;  /* 0x0000000fff4a7819 */ /* 0x000fe20000011609 */
[----:B------:R-:W-:Y:S01]  /*7f80*/  VIADD R123, R251, 0xffffff5d ;  /* 0xffffff5dfb7b7836 */ /* 0x000fe20000000000 */
[----:B------:R-:W2:Y:S02]  /*7f90*/  LDC R224, c[0x0][0x3a0] ;  /* 0x0000e800ffe07b82 */ /* 0x000ea40000000800 */
[----:B------:R-:W-:-:S03]  /*7fa0*/  LOP3.LUT P5, RZ, R74, 0x1, RZ, 0xc0, !PT ;  /* 0x000000014aff7812 */ /* 0x000fc600078ac0ff */
[----:B------:R3:W-:Y:S01]  /*7fb0*/  LDGSTS.E [R249+0x38], desc[UR28][R16.64], !P6 ;  /* 0x0003800010f97fae */ /* 0x0007e2000f1a101c */
[----:B-1----:R-:W-:-:S03]  /*7fc0*/  SHF.R.U32.HI R15, RZ, 0xe, R9 ;  /* 0x0000000eff0f7819 */ /* 0x002fc60000011609 */
[----:B------:R1:W-:Y:S01]  /*7fd0*/  LDGSTS.E [R249+0x3c], desc[UR28][R18.64], !P4 ;  /* 0x0003c00012f97fae */ /* 0x0003e2000e1a101c */
[----:B------:R-:W-:-:S05]  /*7fe0*/  LOP3.LUT P3, RZ, R15, 0x1, RZ, 0xc0, !PT ;  /* 0x000000010fff7812 */ /* 0x000fca000786c0ff */
[----:B------:R4:W-:Y:S01]  /*7ff0*/  LDGSTS.E [R249+0x40], desc[UR28][R20.64], P5 ;  /* 0x0004000014f97fae */ /* 0x0009e2000a9a101c */
[--C-:B---3--:R-:W-:Y:S02]  /*8000*/  SHF.R.U32.HI R16, RZ, 0xd, R9.reuse ;  /* 0x0000000dff107819 */ /* 0x108fe40000011609 */
[--C-:B------:R-:W-:Y:S02]  /*8010*/  SHF.R.U32.HI R17, RZ, 0xb, R9.reuse ;  /* 0x0000000bff117819 */ /* 0x100fe40000011609 */
[----:B------:R-:W-:Y:S02]  /*8020*/  LOP3.LUT P4, RZ, R16, 0x1, RZ, 0xc0, !PT ;  /* 0x0000000110ff7812 */ /* 0x000fe4000788c0ff */
[----:B------:R-:W-:Y:S01]  /*8030*/  SHF.R.U32.HI R16, RZ, 0xc, R9 ;  /* 0x0000000cff107819 */ /* 0x000fe20000011609 */
[----:B------:R3:W-:Y:S03]  /*8040*/  LDGSTS.E [R249+0x44], desc[UR28][R22.64], P3 ;  /* 0x0004400016f97fae */ /* 0x0007e600099a101c */
[----:B------:R-:W-:-:S02]  /*8050*/  LOP3.LUT P5, RZ, R16, 0x1, RZ, 0xc0, !PT ;  /* 0x0000000110ff7812 */ /* 0x000fc400078ac0ff */
[----:B------:R-:W-:Y:S02]  /*8060*/  LOP3.LUT P3, RZ, R17, 0x1, RZ, 0xc0, !PT ;  /* 0x0000000111ff7812 */ /* 0x000fe4000786c0ff */
[--C-:B-1----:R-:W-:Y:S02]  /*8070*/  SHF.R.U32.HI R18, RZ, 0xa, R9.reuse ;  /* 0x0000000aff127819 */ /* 0x102fe40000011609 */
[----:B------:R-:W-:Y:S01]  /*8080*/  SHF.R.U32.HI R19, RZ, 0x9, R9 ;  /* 0x00000009ff137819 */ /* 0x000fe20000011609 */
[----:B------:R1:W-:Y:S01]  /*8090*/  LDGSTS.E [R249+0x48], desc[UR28][R24.64], P4 ;  /* 0x0004800018f97fae */ /* 0x0003e2000a1a101c */
[----:B------:R-:W-:-:S05]  /*80a0*/  LOP3.LUT P4, RZ, R18, 0x1, RZ, 0xc0, !PT ;  /* 0x0000000112ff7812 */ /* 0x000fca000788c0ff */
[----:B------:R5:W-:Y:S01]  /*80b0*/  LDGSTS.E [R249+0x4c], desc[UR28][R26.64], P5 ;  /* 0x0004c0001af97fae */ /* 0x000be2000a9a101c */
[----:B----4-:R-:W-:-:S03]  /*80c0*/  IADD3 R20, P5, PT, R164, R223, RZ ;  /* 0x000000dfa4147210 */ /* 0x010fc60007fbe0ff */
[----:B------:R4:W-:Y:S01]  /*80d0*/  LDGSTS.E [R249+0x50], desc[UR28][R28.64], P3 ;  /* 0x000500001cf97fae */ /* 0x0009e200099a101c */
[----:B------:R-:W-:Y:S02]  /*80e0*/  LOP3.LUT P3, RZ, R19, 0x1, RZ, 0xc0, !PT ;  /* 0x0000000113ff7812 */ /* 0x000fe4000786c0ff */
[----:B---3--:R-:W-:Y:S01]  /*80f0*/  SHF.R.U32.HI R23, RZ, 0x8, R9 ;  /* 0x00000008ff177819 */ /* 0x008fe20000011609 */
[----:B------:R-:W-:Y:S01]  /*8100*/  IMAD.X R21, R165, 0x1, R75, P5 ;  /* 0x00000001a5157824 */ /* 0x000fe200028e064b */
[----:B------:R3:W-:Y:S02]  /*8110*/  LDGSTS.E [R249+0x54], desc[UR28][R30.64], P4 ;  /* 0x000540001ef97fae */ /* 0x0007e4000a1a101c */
[----:B------:R-:W-:Y:S01]  /*8120*/  LOP3.LUT P5, RZ, R23, 0x1, RZ, 0xc0, !PT ;  /* 0x0000000117ff7812 */ /* 0x000fe200078ac0ff */
[C---:B-1----:R-:W-:Y:S02]  /*8130*/  VIADD R24, R251.reuse, 0xffffff4d ;  /* 0xffffff4dfb187836 */ /* 0x042fe40000000000 */
[----:B------:R-:W-:-:S04]  /*8140*/  VIADD R25, R251, 0xffffff4c ;  /* 0xffffff4cfb197836 */ /* 0x000fc80000000000 */
[----:B------:R1:W-:Y:S01]  /*8150*/  LDGSTS.E [R249+0x58], desc[UR28][R32.64], P3 ;  /* 0x0005800020f97fae */ /* 0x0003e200099a101c */
[----:B------:R-:W-:Y:S01]  /*8160*/  ISETP.GE.U32.AND P3, PT, R24, 0x7fffff0e, PT ;  /* 0x7fffff0e1800780c */ /* 0x000fe20003f66070 */
[----:B------:R-:W-:Y:S01]  /*8170*/  VIADD R24, R251, 0xffffff4e ;  /* 0xffffff4efb187836 */ /* 0x000fe20000000000 */
[----:B------:R-:W-:Y:S01]  /*8180*/  ISETP.GE.U32.AND P4, PT, R25, 0x7fffff0d, PT ;  /* 0x7fffff0d1900780c */ /* 0x000fe20003f86070 */
[C---:B------:R-:W-:Y:S02]  /*8190*/  VIADD R25, R251.reuse, 0xffffff4f ;  /* 0xffffff4ffb197836 */ /* 0x040fe40000000000 */
[----:B------:R1:W-:Y:S01]  /*81a0*/  LDGSTS.E [R249+0x5c], desc[UR28][R34.64], P5 ;  /* 0x0005c00022f97fae */ /* 0x0003e2000a9a101c */
[C---:B-----5:R-:W-:Y:S01]  /*81b0*/  VIADD R26, R251.reuse, 0xffffff48 ;  /* 0xffffff48fb1a7836 */ /* 0x060fe20000000000 */
[----:B------:R-:W-:Y:S01]  /*81c0*/  ISETP.GE.U32.AND P5, PT, R24, 0x7fffff0f, PT ;  /* 0x7fffff0f1800780c */ /* 0x000fe20003fa6070 */
[C---:B------:R-:W-:Y:S01]  /*81d0*/  VIADD R27, R251.reuse, 0xffffff49 ;  /* 0xffffff49fb1b7836 */ /* 0x040fe20000000000 */
[----:B------:R-:W-:Y:S01]  /*81e0*/  SEL R24, RZ, 0x1, P4 ;  /* 0x00000001ff187807 */ /* 0x000fe20002000000 */
[----:B----4-:R-:W-:Y:S01]  /*81f0*/  VIADD R28, R251, 0xffffff4a ;  /* 0xffffff4afb1c7836 */ /* 0x010fe20000000000 */
[----:B------:R-:W-:-:S02]  /*8200*/  ISETP.GE.U32.AND P4, PT, R25, 0x7fffff10, PT ;  /* 0x7fffff101900780c */ /* 0x000fc40003f86070 */
[----:B------:R-:W-:Y:S01]  /*8210*/  SEL R25, RZ, 0x1fffe, P3 ;  /* 0x0001fffeff197807 */ /* 0x000fe20001800000 */
[C---:B------:R-:W-:Y:S01]  /*8220*/  VIADD R29, R251.reuse, 0xffffff4b ;  /* 0xffffff4bfb1d7836 */ /* 0x040fe20000000000 */
[----:B------:R-:W-:Y:S02]  /*8230*/  ISETP.GE.U32.AND P3, PT, R26, 0x7fffff09, PT ;  /* 0x7fffff091a00780c */ /* 0x000fe40003f66070 */
[----:B------:R-:W-:Y:S02]  /*8240*/  IADD3 R14, P6, PT, R158, R223, RZ ;  /* 0x000000df9e0e7210 */ /* 0x000fe40007fde0ff */
[----:B------:R-:W-:Y:S01]  /*8250*/  SEL R26, RZ, 0x4, P5 ;  /* 0x00000004ff1a7807 */ /* 0x000fe20002800000 */
[----:B---3--:R-:W-:Y:S01]  /*8260*/  VIADD R30, R251, 0xffffff44 ;  /* 0xffffff44fb1e7836 */ /* 0x008fe20000000000 */
[----:B------:R-:W-:Y:S02]  /*8270*/  ISETP.GE.U32.AND P5, PT, R27, 0x7fffff0a, PT ;  /* 0x7fffff0a1b00780c */ /* 0x000fe40003fa6070 */
[----:B------:R-:W-:Y:S01]  /*8280*/  SEL R27, RZ, 0x7fff8, P4 ;  /* 0x0007fff8ff1b7807 */ /* 0x000fe20002000000 */
[----:B------:R-:W-:Y:S01]  /*8290*/  VIADD R31, R251, 0xffffff45 ;  /* 0xffffff45fb1f7836 */ /* 0x000fe20000000000 */
[----:B------:R-:W-:Y:S01]  /*82a0*/  ISETP.GE.U32.AND P4, PT, R28, 0x7fffff0b, PT ;  /* 0x7fffff0b1c00780c */ /* 0x000fe20003f86070 */
[----:B------:R-:W-:Y:S01]  /*82b0*/  IMAD.X R15, R159, 0x1, R75, P6 ;  /* 0x000000019f0f7824 */ /* 0x000fe200030e064b */
[----:B------:R-:W-:Y:S01]  /*82c0*/  SEL R28, RZ, 0x1, P3 ;  /* 0x00000001ff1c7807 */ /* 0x000fe20001800000 */
[----:B-1----:R-:W-:Y:S01]  /*82d0*/  VIADD R32, R251, 0xffffff46 ;  /* 0xffffff46fb207836 */ /* 0x002fe20000000000 */
[----:B------:R-:W-:-:S02]  /*82e0*/  ISETP.GE.U32.AND P3, PT, R29, 0x7fffff0c, PT ;  /* 0x7fffff0c1d00780c */ /* 0x000fc40003f66070 */
[----:B------:R-:W-:Y:S02]  /*82f0*/  IADD3 R16, P6, PT, R160, R223, RZ ;  /* 0x000000dfa0107210 */ /* 0x000fe40007fde0ff */
[----:B------:R-:W-:Y:S01]  /*8300*/  SEL R29, RZ, 0x1fffe, P5 ;  /* 0x0001fffeff1d7807 */ /* 0x000fe20002800000 */
[C---:B------:R-:W-:Y:S01]  /*8310*/  VIADD R33, R251.reuse, 0xffffff47 ;  /* 0xffffff47fb217836 */ /* 0x040fe20000000000 */
[----:B------:R-:W-:Y:S02]  /*8320*/  ISETP.GE.U32.AND P5, PT, R30, 0x7fffff05, PT ;  /* 0x7fffff051e00780c */ /* 0x000fe40003fa6070 */
[----:B------:R-:W-:Y:S01]  /*8330*/  SEL R30, RZ, 0x4, P4 ;  /* 0x00000004ff1e7807 */ /* 0x000fe20002000000 */
[----:B------:R-:W-:Y:S01]  /*8340*/  VIADD R34, R251, 0xffffff41 ;  /* 0xffffff41fb227836 */ /* 0x000fe20000000000 */
[----:B------:R-:W-:Y:S01]  /*8350*/  ISETP.GE.U32.AND P4, PT, R31, 0x7fffff06, PT ;  /* 0x7fffff061f00780c */ /* 0x000fe20003f86070 */
[----:B------:R-:W-:Y:S01]  /*8360*/  IMAD.X R17, R161, 0x1, R75, P6 ;  /* 0x00000001a1117824 */ /* 0x000fe200030e064b */
[----:B------:R-:W-:Y:S01]  /*8370*/  SEL R31, RZ, 0x7fff8, P3 ;  /* 0x0007fff8ff1f7807 */ /* 0x000fe20001800000 */
[----:B------:R-:W-:Y:S01]  /*8380*/  VIADD R35, R251, 0xffffff42 ;  /* 0xffffff42fb237836 */ /* 0x000fe20000000000 */
[----:B------:R-:W-:-:S02]  /*8390*/  ISETP.GE.U32.AND P3, PT, R32, 0x7fffff07, PT ;  /* 0x7fffff072000780c */ /* 0x000fc40003f66070 */
[----:B------:R-:W-:Y:S02]  /*83a0*/  IADD3 R18, P6, PT, R162, R223, RZ ;  /* 0x000000dfa2127210 */ /* 0x000fe40007fde0ff */
[----:B------:R-:W-:Y:S01]  /*83b0*/  SEL R32, RZ, 0x1, P5 ;  /* 0x00000001ff207807 */ /* 0x000fe20002800000 */
[----:B------:R-:W-:Y:S01]  /*83c0*/  VIADD R74, R251, 0xffffff43 ;  /* 0xffffff43fb4a7836 */ /* 0x000fe20000000000 */
[----:B------:R-:W-:Y:S02]  /*83d0*/  ISETP.GE.U32.AND P5, PT, R33, 0x7fffff08, PT ;  /* 0x7fffff082100780c */ /* 0x000fe40003fa6070 */
[----:B------:R-:W-:Y:S01]  /*83e0*/  SEL R33, RZ, 0x1fffe, P4 ;  /* 0x0001fffeff217807 */ /* 0x000fe20002000000 */
[----:B------:R-:W-:Y:S01]  /*83f0*/  VIADD R122, R251, 0xffffff5c ;  /* 0xffffff5cfb7a7836 */ /* 0x000fe20000000000 */
[----:B------:R-:W-:Y:S01]  /*8400*/  ISETP.GE.U32.AND P4, PT, R34, 0x7fffff02, PT ;  /* 0x7fffff022200780c */ /* 0x000fe20003f86070 */
[----:B------:R-:W-:Y:S01]  /*8410*/  IMAD.X R19, R163, 0x1, R75, P6 ;  /* 0x00000001a3137824 */ /* 0x000fe200030e064b */
[----:B------:R-:W-:-:S02]  /*8420*/  SEL R34, RZ, 0x4, P3 ;  /* 0x00000004ff227807 */ /* 0x000fc40001800000 */
[----:B------:R-:W-:Y:S02]  /*8430*/  ISETP.GE.U32.AND P3, PT, R35, 0x7fffff03, PT ;  /* 0x7fffff032300780c */ /* 0x000fe40003f66070 */
[----:B------:R-:W-:Y:S02]  /*8440*/  IADD3 R22, P6, PT, R166, R223, RZ ;  /* 0x000000dfa6167210 */ /* 0x000fe40007fde0ff */
[----:B------:R-:W-:Y:S02]  /*8450*/  SEL R35, RZ, 0x7fff8, P5 ;  /* 0x0007fff8ff237807 */ /* 0x000fe40002800000 */
[----:B------:R-:W-:Y:S01]  /*8460*/  ISETP.GE.U32.AND P5, PT, R74, 0x7fffff04, PT ;  /* 0x7fffff044a00780c */ /* 0x000fe20003fa6070 */
[C---:B------:R-:W-:Y:S01]  /*8470*/  VIADD R125, R251.reuse, 0xffffff5f ;  /* 0xffffff5ffb7d7836 */ /* 0x040fe20000000000 */
[----:B------:R-:W-:Y:S01]  /*8480*/  SEL R74, RZ, 0x1fffe, P4 ;  /* 0x0001fffeff4a7807 */ /* 0x000fe20002000000 */
[----:B------:R-:W-:Y:S01]  /*8490*/  VIADD R126, R251, 0xffffff58 ;  /* 0xffffff58fb7e7836 */ /* 0x000fe20000000000 */
[----:B------:R-:W-:Y:S01]  /*84a0*/  ISETP.GE.U32.AND P4, PT, R122, 0x7fffff1d, PT ;  /* 0x7fffff1d7a00780c */ /* 0x000fe20003f86070 */
[----:B------:R-:W-:Y:S01]  /*84b0*/  IMAD.X R23, R167, 0x1, R75, P6 ;  /* 0x00000001a7177824 */ /* 0x000fe200030e064b */
[----:B------:R-:W-:Y:S01]  /*84c0*/  SEL R122, RZ, 0x4, P3 ;  /* 0x00000004ff7a7807 */ /* 0x000fe20001800000 */
[C---:B------:R-:W-:Y:S01]  /*84d0*/  VIADD R128, R251.reuse, 0xffffff5a ;  /* 0xffffff5afb807836 */ /* 0x040fe20000000000 */
[----:B------:R-:W-:Y:S01]  /*84e0*/  ISETP.GE.U32.AND P3, PT, R124, 0x7fffff1f, PT ;  /* 0x7fffff1f7c00780c */ /* 0x000fe20003f66070 */
[----:B------:R-:W-:Y:S01]  /*84f0*/  VIADD R127, R251, 0xffffff59 ;  /* 0xffffff59fb7f7836 */ /* 0x000fe20000000000 */
[----:B------:R-:W-:Y:S01]  /*8500*/  ISETP.GE.U32.AND P6, PT, R123, 0x7fffff1e, PT ;  /* 0x7fffff1e7b00780c */ /* 0x000fe20003fc6070 */
[C---:B------:R-:W-:Y:S01]  /*8510*/  VIADD R129, R251.reuse, 0xffffff5b ;  /* 0xffffff5bfb817836 */ /* 0x040fe20000000000 */
[----:B------:R-:W-:Y:S01]  /*8520*/  SEL R123, RZ, 0x7fff8, P5 ;  /* 0x0007fff8ff7b7807 */ /* 0x000fe20002800000 */
[----:B------:R-:W-:Y:S01]  /*8530*/  VIADD R130, R251, 0xffffff54 ;  /* 0xffffff54fb827836 */ /* 0x000fe20000000000 */
[----:B------:R-:W-:-:S02]  /*8540*/  SEL R124, RZ, 0x1, P4 ;  /* 0x00000001ff7c7807 */ /* 0x000fc40002000000 */
[----:B------:R-:W-:Y:S02]  /*8550*/  ISETP.GE.U32.AND P5, PT, R125, 0x7fffff20, PT ;  /* 0x7fffff207d00780c */ /* 0x000fe40003fa6070 */
[----:B------:R-:W-:Y:S01]  /*8560*/  ISETP.GE.U32.AND P4, PT, R126, 0x7fffff19, PT ;  /* 0x7fffff197e00780c */ /* 0x000fe20003f86070 */
[C---:B------:R-:W-:Y:S01]  /*8570*/  VIADD R132, R251.reuse, 0xffffff56 ;  /* 0xffffff56fb847836 */ /* 0x040fe20000000000 */
[----:B------:R-:W-:Y:S01]  /*8580*/  SEL R126, RZ, 0x4, P3 ;  /* 0x00000004ff7e7807 */ /* 0x000fe20001800000 */
[----:B------:R-:W-:Y:S01]  /*8590*/  VIADD R131, R251, 0xffffff55 ;  /* 0xffffff55fb837836 */ /* 0x000fe20000000000 */
[----:B------:R-:W-:Y:S02]  /*85a0*/  SEL R125, RZ, 0x1fffe, P6 ;  /* 0x0001fffeff7d7807 */ /* 0x000fe40003000000 */
[----:B------:R-:W-:Y:S02]  /*85b0*/  ISETP.GE.U32.AND P3, PT, R128, 0x7fffff1b, PT ;  /* 0x7fffff1b8000780c */ /* 0x000fe40003f66070 */
[----:B------:R-:W-:Y:S01]  /*85c0*/  ISETP.GE.U32.AND P6, PT, R127, 0x7fffff1a, PT ;  /* 0x7fffff1a7f00780c */ /* 0x000fe20003fc6070 */
[C---:B------:R-:W-:Y:S01]  /*85d0*/  VIADD R133, R251.reuse, 0xffffff57 ;  /* 0xffffff57fb857836 */ /* 0x040fe20000000000 */
[----:B------:R-:W-:Y:S01]  /*85e0*/  SEL R127, RZ, 0x7fff8, P5 ;  /* 0x0007fff8ff7f7807 */ /* 0x000fe20002800000 */
[----:B------:R-:W-:Y:S01]  /*85f0*/  VIADD R134, R251, 0xffffff50 ;  /* 0xffffff50fb867836 */ /* 0x000fe20000000000 */
[----:B------:R-:W-:-:S02]  /*8600*/  SEL R128, RZ, 0x1, P4 ;  /* 0x00000001ff807807 */ /* 0x000fc40002000000 */
[----:B------:R-:W-:Y:S02]  /*8610*/  ISETP.GE.U32.AND P5, PT, R129, 0x7fffff1c, PT ;  /* 0x7fffff1c8100780c */ /* 0x000fe40003fa6070 */
[----:B------:R-:W-:Y:S01]  /*8620*/  ISETP.GE.U32.AND P4, PT, R130, 0x7fffff15, PT ;  /* 0x7fffff158200780c */ /* 0x000fe20003f86070 */
[----:B------:R-:W-:Y:S01]  /*8630*/  VIADD R135, R251, 0xffffff51 ;  /* 0xffffff51fb877836 */ /* 0x000fe20000000000 */
[----:B------:R-:W-:Y:S01]  /*8640*/  SEL R130, RZ, 0x4, P3 ;  /* 0x00000004ff827807 */ /* 0x000fe20001800000 */
[----:B------:R-:W-:Y:S01]  /*8650*/  IMAD.IADD R24, R24, 0x1, R25 ;  /* 0x0000000118187824 */ /* 0x000fe200078e0219 */
[----:B------:R-:W-:Y:S02]  /*8660*/  SEL R129, RZ, 0x1fffe, P6 ;  /* 0x0001fffeff817807 */ /* 0x000fe40003000000 */
[----:B------:R-:W-:Y:S02]  /*8670*/  ISETP.GE.U32.AND P3, PT, R132, 0x7fffff17, PT ;  /* 0x7fffff178400780c */ /* 0x000fe40003f66070 */
[----:B------:R-:W-:Y:S01]  /*8680*/  ISETP.GE.U32.AND P6, PT, R131, 0x7fffff16, PT ;  /* 0x7fffff168300780c */ /* 0x000fe20003fc6070 */
[----:B------:R-:W-:Y:S01]  /*8690*/  VIADD R136, R251, 0xffffff52 ;  /* 0xffffff52fb887836 */ /* 0x000fe20000000000 */
[----:B------:R-:W-:-:S02]  /*86a0*/  SEL R131, RZ, 0x7fff8, P5 ;  /* 0x0007fff8ff837807 */ /* 0x000fc40002800000 */
[----:B------:R-:W-:Y:S02]  /*86b0*/  SEL R132, RZ, 0x1, P4 ;  /* 0x00000001ff847807 */ /* 0x000fe40002000000 */
[----:B------:R-:W-:Y:S02]  /*86c0*/  ISETP.GE.U32.AND P5, PT, R133, 0x7fffff18, PT ;  /* 0x7fffff188500780c */ /* 0x000fe40003fa6070 */
[----:B------:R-:W-:Y:S01]  /*86d0*/  ISETP.GE.U32.AND P4, PT, R134, 0x7fffff11, PT ;  /* 0x7fffff118600780c */ /* 0x000fe20003f86070 */
[----:B------:R-:W-:Y:S01]  /*86e0*/  VIADD R138, R251, 0xffffff40 ;  /* 0xffffff40fb8a7836 */ /* 0x000fe20000000000 */
[----:B------:R-:W-:Y:S01]  /*86f0*/  SEL R134, RZ, 0x4, P3 ;  /* 0x00000004ff867807 */ /* 0x000fe20001800000 */
[----:B------:R-:W-:Y:S01]  /*8700*/  IMAD.IADD R28, R28, 0x1, R29 ;  /* 0x000000011c1c7824 */ /* 0x000fe200078e021d */
[----:B------:R-:W-:Y:S02]  /*8710*/  ISETP.GE.U32.AND P3, PT, R135, 0x7fffff12, PT ;  /* 0x7fffff128700780c */ /* 0x000fe40003f66070 */
[----:B------:R-:W-:-:S02]  /*8720*/  LOP3.LUT R24, R24, 0x3, RZ, 0xc0, !PT ;  /* 0x0000000318187812 */ /* 0x000fc400078ec0ff */
[----:B------:R-:W-:Y:S01]  /*8730*/  SEL R135, RZ, 0x7fff8, P5 ;  /* 0x0007fff8ff877807 */ /* 0x000fe20002800000 */
[----:B------:R-:W-:Y:S01]  /*8740*/  VIADD R137, R251, 0xffffff53 ;  /* 0xffffff53fb897836 */ /* 0x000fe20000000000 */
[----:B------:R-:W-:Y:S02]  /*8750*/  ISETP.GE.U32.AND P5, PT, R136, 0x7fffff13, PT ;  /* 0x7fffff138800780c */ /* 0x000fe40003fa6070 */
[----:B------:R-:W-:Y:S02]  /*8760*/  SEL R136, RZ, 0x1, P4 ;  /* 0x00000001ff887807 */ /* 0x000fe40002000000 */
[----:B------:R-:W-:Y:S02]  /*8770*/  SEL R25, RZ, 0x1fffe, P3 ;  /* 0x0001fffeff197807 */ /* 0x000fe40001800000 */
[----:B------:R-:W-:Y:S02]  /*8780*/  IADD3 R24, PT, PT, R24, R27, R26 ;  /* 0x0000001b18187210 */ /* 0x000fe40007ffe01a */
[----:B------:R-:W-:-:S02]  /*8790*/  ISETP.GE.U32.AND P3, PT, R138, 0x7fffff01, PT ;  /* 0x7fffff018a00780c */ /* 0x000fc40003f66070 */
[----:B------:R-:W-:Y:S02]  /*87a0*/  LOP3.LUT R28, R28, 0x3, RZ, 0xc0, !PT ;  /* 0x000000031c1c7812 */ /* 0x000fe400078ec0ff */
[----:B------:R-:W-:Y:S01]  /*87b0*/  SHF.R.U32.HI R26, RZ, 0x7, R9 ;  /* 0x00000007ff1a7819 */ /* 0x000fe20000011609 */
[----:B------:R-:W-:Y:S01]  /*87c0*/  IMAD.IADD R25, R136, 0x1, R25 ;  /* 0x0000000188197824 */ /* 0x000fe200078e0219 */
[----:B------:R-:W-:Y:S02]  /*87d0*/  SEL R27, RZ, 0x4, P5 ;  /* 0x00000004ff1b7807 */ /* 0x000fe40002800000 */
[----:B------:R-:W-:Y:S02]  /*87e0*/  ISETP.GE.U32.AND P4, PT, R137, 0x7fffff14, PT ;  /* 0x7fffff148900780c */ /* 0x000fe40003f86070 */
[----:B------:R-:W-:Y:S02]  /*87f0*/  SEL R29, RZ, 0x1, P3 ;  /* 0x00000001ff1d7807 */ /* 0x000fe40001800000 */
[----:B------:R-:W-:-:S02]  /*8800*/  IADD3 R28, PT, PT, R28, R31, R30 ;  /* 0x0000001f1c1c7210 */ /* 0x000fc40007ffe01e */
[----:B------:R-:W-:Y:S02]  /*8810*/  LOP3.LUT P5, RZ, R26, 0x1, RZ, 0xc0, !PT ;  /* 0x000000011aff7812 */ /* 0x000fe400078ac0ff */
[----:B------:R-:W-:Y:S01]  /*8820*/  SHF.R.U32.HI R30, RZ, 0x6, R9 ;  /* 0x00000006ff1e7819 */ /* 0x000fe20000011609 */
[----:B------:R-:W-:Y:S01]  /*8830*/  IMAD.IADD R29, R29, 0x1, R74 ;  /* 0x000000011d1d7824 */ /* 0x000fe200078e024a */
[----:B------:R-:W-:Y:S02]  /*8840*/  SEL R26, RZ, 0x7fff8, P4 ;  /* 0x0007fff8ff1a7807 */ /* 0x000fe40002000000 */
[----:B------:R-:W-:Y:S02]  /*8850*/  LOP3.LUT P4, RZ, R30, 0x1, RZ, 0xc0, !PT ;  /* 0x000000011eff7812 */ /* 0x000fe4000788c0ff */
[----:B------:R-:W-:Y:S01]  /*8860*/  LOP3.LUT R25, R25, 0x3, RZ, 0xc0, !PT ;  /* 0x0000000319197812 */ /* 0x000fe200078ec0ff */
[----:B------:R-:W-:Y:S01]  /*8870*/  IMAD.IADD R32, R32, 0x1, R33 ;  /* 0x0000000120207824 */ /* 0x000fe200078e0221 */
[----:B------:R-:W-:Y:S01]  /*8880*/  SEL R133, RZ, 0x1fffe, P6 ;  /* 0x0001fffeff857807 */ /* 0x000fe20003000000 */
[----:B------:R-:W-:Y:S01]  /*8890*/  IMAD.IADD R128, R128, 0x1, R129 ;  /* 0x0000000180807824 */ /* 0x000fe200078e0281 */
[----:B------:R-:W-:Y:S01]  /*88a0*/  IADD3 R25, PT, PT, R25, R26, R27 ;  /* 0x0000001a19197210 */ /* 0x000fe20007ffe01b */
[----:B------:R1:W-:Y:S01]  /*88b0*/  LDGSTS.E [R249+0x60], desc[UR28][R36.64], P5 ;  /* 0x0006000024f97fae */ /* 0x0003e2000a9a101c */
[----:B------:R-:W-:-:S02]  /*88c0*/  LOP3.LUT R29, R29, 0x3, RZ, 0xc0, !PT ;  /* 0x000000031d1d7812 */ /* 0x000fc400078ec0ff */
[----:B------:R-:W-:Y:S01]  /*88d0*/  SHF.R.U32.HI R26, RZ, 0x5, R9 ;  /* 0x00000005ff1a7819 */ /* 0x000fe20000011609 */
[----:B------:R-:W-:Y:S01]  /*88e0*/  IMAD.IADD R132, R132, 0x1, R133 ;  /* 0x0000000184847824 */ /* 0x000fe200078e0285 */
[----:B------:R-:W-:Y:S01]  /*88f0*/  LOP3.LUT R32, R32, 0x3, RZ, 0xc0, !PT ;  /* 0x0000000320207812 */ /* 0x000fe200078ec0ff */
[----:B------:R-:W-:Y:S01]  /*8900*/  LDGSTS.E [R249+0x64], desc[UR28][R38.64], P4 ;  /* 0x0006400026f97fae */ /* 0x000fe2000a1a101c */
[----:B------:R-:W-:Y:S02]  /*8910*/  IADD3 R29, PT, PT, R29, R123, R122 ;  /* 0x0000007b1d1d7210 */ /* 0x000fe40007ffe07a */
[----:B------:R-:W-:Y:S02]  /*8920*/  LOP3.LUT P5, RZ, R26, 0x1, RZ, 0xc0, !PT ;  /* 0x000000011aff7812 */ /* 0x000fe400078ac0ff */
[----:B------:R-:W-:Y:S02]  /*8930*/  LOP3.LUT R128, R128, 0x3, RZ, 0xc0, !PT ;  /* 0x0000000380807812 */ /* 0x000fe400078ec0ff */
[----:B------:R-:W-:Y:S01]  /*8940*/  SHF.R.U32.HI R27, RZ, 0x4, R9 ;  /* 0x00000004ff1b7819 */ /* 0x000fe20000011609 */
[----:B------:R-:W-:Y:S01]  /*8950*/  IMAD.SHL.U32 R28, R28, 0x100, RZ ;  /* 0x000001001c1c7824 */ /* 0x000fe200078e00ff */
[----:B------:R-:W-:-:S02]  /*8960*/  IADD3 R32, PT, PT, R32, R35, R34 ;  /* 0x0000002320207210 */ /* 0x000fc40007ffe022 */
[----:B------:R-:W-:Y:S01]  /*8970*/  LOP3.LUT R29, R29, 0xf, RZ, 0xc0, !PT ;  /* 0x0000000f1d1d7812 */ /* 0x000fe200078ec0ff */
[----:B------:R-:W-:Y:S01]  /*8980*/  IMAD.IADD R124, R124, 0x1, R125 ;  /* 0x000000017c7c7824 */ /* 0x000fe200078e027d */
[----:B------:R-:W-:Y:S02]  /*8990*/  LOP3.LUT R132, R132, 0x3, RZ, 0xc0, !PT ;  /* 0x0000000384847812 */ /* 0x000fe400078ec0ff */
[----:B------:R-:W-:Y:S01]  /*89a0*/  IADD3 R128, PT, PT, R128, R131, R130 ;  /* 0x0000008380807210 */ /* 0x000fe20007ffe082 */
[----:B------:R3:W-:Y:S01]  /*89b0*/  LDGSTS.E [R249+0x68], desc[UR28][R40.64], P5 ;  /* 0x0006800028f97fae */ /* 0x0007e2000a9a101c */
[----:B------:R-:W-:Y:S01]  /*89c0*/  LOP3.LUT P4, RZ, R27, 0x1, RZ, 0xc0, !PT ;  /* 0x000000011bff7812 */ /* 0x000fe2000788c0ff */
[----:B------:R-:W-:Y:S01]  /*89d0*/  IMAD R29, R32, 0x10, R29 ;  /* 0x00000010201d7824 */ /* 0x000fe200078e021d */
[----:B------:R-:W-:Y:S01]  /*89e0*/  IADD3 R132, PT, PT, R132, R135, R134 ;  /* 0x0000008784847210 */ /* 0x000fe20007ffe086 */
[----:B------:R-:W-:Y:S01]  /*89f0*/  IMAD.SHL.U32 R128, R128, 0x100, RZ ;  /* 0x0000010080807824 */ /* 0x000fe200078e00ff */
[----:B------:R-:W-:-:S02]  /*8a00*/  LOP3.LUT R25, R25, 0xf, RZ, 0xc0, !PT ;  /* 0x0000000f19197812 */ /* 0x000fc400078ec0ff */
[----:B------:R-:W-:Y:S02]  /*8a10*/  LOP3.LUT R28, R28, 0xf00, RZ, 0xe2, !PT ;  /* 0x00000f001c1c7812 */ /* 0x000fe400078ee2ff */
[----:B------:R-:W-:Y:S02]  /*8a20*/  SHF.R.U32.HI R26, RZ, 0x3, R9 ;  /* 0x00000003ff1a7819 */ /* 0x000fe40000011609 */
[----:B------:R-:W-:Y:S01]  /*8a30*/  LOP3.LUT R124, R124, 0x3, RZ, 0xc0, !PT ;  /* 0x000000037c7c7812 */ /* 0x000fe200078ec0ff */
[----:B------:R-:W-:Y:S01]  /*8a40*/  IMAD R25, R132, 0x10, R25 ;  /* 0x0000001084197824 */ /* 0x000fe200078e0219 */
[----:B------:R-:W-:Y:S01]  /*8a50*/  LOP3.LUT P5, RZ, R26, 0x1, RZ, 0xc0, !PT ;  /* 0x000000011aff7812 */ /* 0x000fe200078ac0ff */
[----:B------:R-:W-:Y:S01]  /*8a60*/  IMAD R24, R24, 0x1000, R28 ;  /* 0x0000100018187824 */ /* 0x000fe200078e021c */
[----:B------:R-:W-:Y:S01]  /*8a70*/  LOP3.LUT R29, R29, 0xff, RZ, 0xc0, !PT ;  /* 0x000000ff1d1d7812 */ /* 0x000fe200078ec0ff */
[----:B------:R-:W-:Y:S01]  /*8a80*/  LDGSTS.E [R249+0x6c], desc[UR28][R42.64], P4 ;  /* 0x0006c0002af97fae */ /* 0x000fe2000a1a101c */
[----:B------:R-:W-:-:S02]  /*8a90*/  IADD3 R124, PT, PT, R124, R127, R126 ;  /* 0x0000007f7c7c7210 */ /* 0x000fc40007ffe07e */
[----:B------:R-:W-:Y:S02]  /*8aa0*/  LOP3.LUT R128, R128, 0xf00, RZ, 0xe2, !PT ;  /* 0x00000f0080807812 */ /* 0x000fe400078ee2ff */
[----:B------:R-:W-:Y:S01]  /*8ab0*/  SHF.R.U32.HI R26, RZ, 0x2, R9 ;  /* 0x00000002ff1a7819 */ /* 0x000fe20000011609 */
[----:B------:R-:W-:Y:S01]  /*8ac0*/  IMAD.IADD R29, R24, 0x1, R29 ;  /* 0x00000001181d7824 */ /* 0x000fe200078e021d */
[----:B------:R-:W-:Y:S01]  /*8ad0*/  LOP3.LUT R25, R25, 0xff, RZ, 0xc0, !PT ;  /* 0x000000ff19197812 */ /* 0x000fe200078ec0ff */
[----:B------:R-:W-:Y:S01]  /*8ae0*/  IMAD R124, R124, 0x1000, R128 ;  /* 0x000010007c7c7824 */ /* 0x000fe200078e0280 */
[----:B------:R-:W-:Y:S01]  /*8af0*/  LOP3.LUT P4, RZ, R26, 0x1, RZ, 0xc0, !PT ;  /* 0x000000011aff7812 */ /* 0x000fe2000788c0ff */
[----:B------:R4:W-:Y:S01]  /*8b00*/  LDGSTS.E [R249+0x70], desc[UR28][R44.64], P5 ;  /* 0x000700002cf97fae */ /* 0x0009e2000a9a101c */
[----:B------:R-:W-:Y:S01]  /*8b10*/  IADD3 R24, P6, PT, R168, R223, RZ ;  /* 0x000000dfa8187210 */ /* 0x000fe20007fde0ff */
[----:B------:R-:W-:-:S04]  /*8b20*/  IMAD.IADD R74, R124, 0x1, R25 ;  /* 0x000000017c4a7824 */ /* 0x000fc800078e0219 */
[----:B------:R-:W-:Y:S01]  /*8b30*/  IMAD.X R25, R169, 0x1, R75, P6 ;  /* 0x00000001a9197824 */ /* 0x000fe200030e064b */
[-C--:B------:R-:W-:Y:S02]  /*8b40*/  IADD3 R26, P6, PT, R170, R223.reuse, RZ ;  /* 0x000000dfaa1a7210 */ /* 0x080fe40007fde0ff */
[----:B------:R-:W-:Y:S02]  /*8b50*/  SHF.R.U32.HI R9, RZ, 0x1, R9 ;  /* 0x00000001ff097819 */ /* 0x000fe40000011609 */
[----:B------:R-:W-:Y:S01]  /*8b60*/  PRMT R74, R29, 0x5410, R74 ;  /* 0x000054101d4a7816 */ /* 0x000fe2000000004a */
[----:B------:R-:W-:Y:S01]  /*8b70*/  IMAD.X R27, R171, 0x1, R75, P6 ;  /* 0x00000001ab1b7824 */ /* 0x000fe200030e064b */
[----:B------:R5:W-:Y:S01]  /*8b80*/  LDGSTS.E [R249+0x74], desc[UR28][R46.64], P4 ;  /* 0x000740002ef97fae */ /* 0x000be2000a1a101c */
[----:B------:R-:W-:Y:S02]  /*8b90*/  IADD3 R30, P6, PT, R174, R223, RZ ;  /* 0x000000dfae1e7210 */ /* 0x000fe40007fde0ff */
[----:B------:R-:W-:-:S02]  /*8ba0*/  LOP3.LUT P4, RZ, R9, 0x1, RZ, 0xc0, !PT ;  /* 0x0000000109ff7812 */ /* 0x000fc4000788c0ff */
[----:B------:R-:W-:Y:S01]  /*8bb0*/  SHF.R.U64 R9, R74, 0x1f, RZ ;  /* 0x0000001f4a097819 */ /* 0x000fe200000012ff */
[--C-:B------:R-:W-:Y:S01]  /*8bc0*/  IMAD.X R31, R175, 0x1, R75.reuse, P6 ;  /* 0x00000001af1f7824 */ /* 0x100fe200030e064b */
[-C--:B------:R-:W-:Y:S02]  /*8bd0*/  IADD3 R28, P5, PT, R172, R223.reuse, RZ ;  /* 0x000000dfac1c7210 */ /* 0x080fe40007fbe0ff */
[----:B------:R-:W-:Y:S02]  /*8be0*/  LOP3.LUT P6, RZ, R9, 0x1, RZ, 0xc0, !PT ;  /* 0x0000000109ff7812 */ /* 0x000fe400078cc0ff */
[----:B------:R-:W-:Y:S01]  /*8bf0*/  SHF.R.U64 R9, R74, 0x1e, RZ ;  /* 0x0000001e4a097819 */ /* 0x000fe200000012ff */
[--C-:B------:R-:W-:Y:S01]  /*8c00*/  IMAD.X R29, R173, 0x1, R75.reuse, P5 ;  /* 0x00000001ad1d7824 */ /* 0x100fe200028e064b */
[----:B------:R-:W-:Y:S02]  /*8c10*/  IADD3 R32, P5, PT, R176, R223, RZ ;  /* 0x000000dfb0207210 */ /* 0x000fe40007fbe0ff */
[C---:B------:R-:W-:Y:S01]  /*8c20*/  SHF.R.U64 R34, R74.reuse, 0x1d, RZ ;  /* 0x0000001d4a227819 */ /* 0x040fe200000012ff */
[----:B------:R-:W-:Y:S01]  /*8c30*/  LDGSTS.E [R249+0x78], desc[UR28][R48.64], P4 ;  /* 0x0007800030f97fae */ /* 0x000fe2000a1a101c */
[----:B------:R-:W-:Y:S01]  /*8c40*/  LOP3.LUT P4, RZ, R9, 0x1, RZ, 0xc0, !PT ;  /* 0x0000000109ff7812 */ /* 0x000fe2000788c0ff */
[----:B------:R-:W-:Y:S01]  /*8c50*/  IMAD.X R33, R177, 0x1, R75, P5 ;  /* 0x00000001b1217824 */ /* 0x000fe200028e064b */
[----:B------:R-:W-:Y:S01]  /*8c60*/  SHF.R.U64 R9, R74, 0x1c, RZ ;  /* 0x0000001c4a097819 */ /* 0x000fe200000012ff */
[----:B------:R2:W-:Y:S01]  /*8c70*/  LDGSTS.E [R249+0x7c], desc[UR28][R50.64], !P0 ;  /* 0x0007c00032f97fae */ /* 0x0005e2000c1a101c */
[----:B------:R-:W-:-:S02]  /*8c80*/  LOP3.LUT P5, RZ, R34, 0x1, RZ, 0xc0, !PT ;  /* 0x0000000122ff7812 */ /* 0x000fc400078ac0ff */
[----:B------:R-:W-:Y:S01]  /*8c90*/  LOP3.LUT P0, RZ, R9, 0x1, RZ, 0xc0, !PT ;  /* 0x0000000109ff7812 */ /* 0x000fe2000780c0ff */
[----:B------:R-:W-:Y:S01]  /*8ca0*/  LDGSTS.E [R249+0x80], desc[UR28][R52.64], P6 ;  /* 0x0008000034f97fae */ /* 0x000fe2000b1a101c */
[----:B------:R-:W-:Y:S02]  /*8cb0*/  IADD3 R34, P6, PT, R178, R223, RZ ;  /* 0x000000dfb2227210 */ /* 0x000fe40007fde0ff */
[C---:B------:R-:W-:Y:S02]  /*8cc0*/  SHF.R.U64 R9, R74.reuse, 0x1b, RZ ;  /* 0x0000001b4a097819 */ /* 0x040fe400000012ff */
[C---:B-1----:R-:W-:Y:S01]  /*8cd0*/  SHF.R.U64 R36, R74.reuse, 0x1a, RZ ;  /* 0x0000001a4a247819 */ /* 0x042fe200000012ff */
[----:B------:R-:W-:Y:S01]  /*8ce0*/  IMAD.X R35, R179, 0x1, R75, P6 ;  /* 0x00000001b3237824 */ /* 0x000fe200030e064b */
[----:B------:R-:W-:Y:S01]  /*8cf0*/  LOP3.LUT P6, RZ, R9, 0x1, RZ, 0xc0, !PT ;  /* 0x0000000109ff7812 */ /* 0x000fe200078cc0ff */
[----:B------:R1:W-:Y:S01]  /*8d00*/  LDGSTS.E [R249+0x84], desc[UR28][R54.64], P4 ;  /* 0x0008400036f97fae */ /* 0x0003e2000a1a101c */
[----:B------:R-:W-:-:S02]  /*8d10*/  SHF.R.U64 R9, R74, 0x19, RZ ;  /* 0x000000194a097819 */ /* 0x000fc400000012ff */
[----:B------:R-:W-:Y:S01]  /*8d20*/  LOP3.LUT P4, RZ, R36, 0x1, RZ, 0xc0, !PT ;  /* 0x0000000124ff7812 */ /* 0x000fe2000788c0ff */
[----:B------:R1:W-:Y:S01]  /*8d30*/  LDGSTS.E [R249+0x88], desc[UR28][R56.64], P5 ;  /* 0x0008800038f97fae */ /* 0x0003e2000a9a101c */
[----:B------:R-:W-:-:S03]  /*8d40*/  LOP3.LUT P5, RZ, R9, 0x1, RZ, 0xc0, !PT ;  /* 0x0000000109ff7812 */ /* 0x000fc600078ac0ff */
[----:B------:R-:W-:Y:S01]  /*8d50*/  LDGSTS.E [R249+0x8c], desc[UR28][R58.64], P0 ;  /* 0x0008c0003af97fae */ /* 0x000fe200081a101c */
[-C--:B------:R-:W-:Y:S02]  /*8d60*/  IADD3 R36, P0, PT, R180, R223.reuse, RZ ;  /* 0x000000dfb4247210 */ /* 0x080fe40007f1e0ff */
[C---:B------:R-:W-:Y:S01]  /*8d70*/  SHF.R.U64 R9, R74.reuse, 0x18, RZ ;  /* 0x000000184a097819 */ /* 0x040fe200000012ff */
[----:B------:R1:W-:Y:S02]  /*8d80*/  LDGSTS.E [R249+0x90], desc[UR28][R60.64], P6 ;  /* 0x000900003cf97fae */ /* 0x0003e4000b1a101c */
[----:B------:R-:W-:Y:S01]  /*8d90*/  IMAD.X R37, R181, 0x1, R75, P0 ;  /* 0x00000001b5257824 */ /* 0x000fe200000e064b */
[----:B------:R-:W-:Y:S01]  /*8da0*/  LOP3.LUT P0, RZ, R9, 0x1, RZ, 0xc0, !PT ;  /* 0x0000000109ff7812 */ /* 0x000fe2000780c0ff */
[----:B------:R-:W-:Y:S01]  /*8db0*/  LDGSTS.E [R249+0x94], desc[UR28][R62.64], P4 ;  /* 0x000940003ef97fae */ /* 0x000fe2000a1a101c */
[----:B------:R-:W-:Y:S02]  /*8dc0*/  SHF.R.U64 R9, R74, 0x17, RZ ;  /* 0x000000174a097819 */ /* 0x000fe400000012ff */
[----:B---3--:R-:W-:Y:S01]  /*8dd0*/  IADD3 R40, P4, PT, R184, R223, RZ ;  /* 0x000000dfb8287210 */ /* 0x008fe20007f9e0ff */
[----:B------:R3:W-:Y:S01]  /*8de0*/  LDGSTS.E [R249+0x98], desc[UR28][R64.64], P5 ;  /* 0x0009800040f97fae */ /* 0x0007e2000a9a101c */
[----:B------:R-:W-:-:S02]  /*8df0*/  LOP3.LUT P5, RZ, R9, 0x1, RZ, 0xc0, !PT ;  /* 0x0000000109ff7812 */ /* 0x000fc400078ac0ff */
[----:B------:R-:W-:Y:S01]  /*8e00*/  SHF.R.U64 R9, R74, 0x16, RZ ;  /* 0x000000164a097819 */ /* 0x000fe200000012ff */
[----:B------:R-:W-:-:S03]  /*8e10*/  IMAD.X R41, R185, 0x1, R75, P4 ;  /* 0x00000001b9297824 */ /* 0x000fc600020e064b */
[----:B------:R-:W-:Y:S01]  /*8e20*/  LOP3.LUT P4, RZ, R9, 0x1, RZ, 0xc0, !PT ;  /* 0x0000000109ff7812 */ /* 0x000fe2000788c0ff */
[----:B------:R1:W-:Y:S01]  /*8e30*/  LDGSTS.E [R249+0x9c], desc[UR28][R66.64], P0 ;  /* 0x0009c00042f97fae */ /* 0x0003e200081a101c */
[C---:B----4-:R-:W-:Y:S02]  /*8e40*/  SHF.R.U64 R44, R74.reuse, 0x15, RZ ;  /* 0x000000154a2c7819 */ /* 0x050fe400000012ff */
[----:B------:R-:W-:Y:S02]  /*8e50*/  SHF.R.U64 R9, R74, 0x14, RZ ;  /* 0x000000144a097819 */ /* 0x000fe400000012ff */
[----:B------:R-:W-:Y:S01]  /*8e60*/  LOP3.LUT P0, RZ, R44, 0x1, RZ, 0xc0, !PT ;  /* 0x000000012cff7812 */ /* 0x000fe2000780c0ff */
[----:B------:R4:W-:Y:S01]  /*8e70*/  LDGSTS.E [R249+0xa0], desc[UR28][R72.64], P5 ;  /* 0x000a000048f97fae */ /* 0x0009e2000a9a101c */
[----:B------:R-:W-:Y:S02]  /*8e80*/  LOP3.LUT P5, RZ, R9, 0x1, RZ, 0xc0, !PT ;  /* 0x0000000109ff7812 */ /* 0x000fe400078ac0ff */
[----:B------:R-:W-:-:S03]  /*8e90*/  SHF.R.U64 R9, R74, 0x13, RZ ;  /* 0x000000134a097819 */ /* 0x000fc600000012ff */
[----:B------:R1:W-:Y:S01]  /*8ea0*/  LDGSTS.E [R249+0xa4], desc[UR28][R76.64], P4 ;  /* 0x000a40004cf97fae */ /* 0x0003e2000a1a101c */
[----:B------:R-:W-:Y:S02]  /*8eb0*/  LOP3.LUT P4, RZ, R9, 0x1, RZ, 0xc0, !PT ;  /* 0x0000000109ff7812 */ /* 0x000fe4000788c0ff */
[C---:B------:R-:W-:Y:S02]  /*8ec0*/  SHF.R.U64 R9, R74.reuse, 0x12, RZ ;  /* 0x000000124a097819 */ /* 0x040fe400000012ff */
[C---:B-----5:R-:W-:Y:S01]  /*8ed0*/  SHF.R.U64 R46, R74.reuse, 0x11, RZ ;  /* 0x000000114a2e7819 */ /* 0x060fe200000012ff */
[----:B------:R1:W-:Y:S01]  /*8ee0*/  LDGSTS.E [R249+0xa8], desc[UR28][R78.64], P0 ;  /* 0x000a80004ef97fae */ /* 0x0003e200081a101c */
[----:B------:R-:W-:Y:S02]  /*8ef0*/  LOP3.LUT P0, RZ, R9, 0x1, RZ, 0xc0, !PT ;  /* 0x0000000109ff7812 */ /* 0x000fe4000780c0ff */
[----:B------:R-:W-:Y:S01]  /*8f00*/  SHF.R.U64 R9, R74, 0x10, RZ ;  /* 0x000000104a097819 */ /* 0x000fe200000012ff */
[----:B------:R1:W-:Y:S01]  /*8f10*/  LDGSTS.E [R249+0xac], desc[UR28][R80.64], P5 ;  /* 0x000ac00050f97fae */ /* 0x0003e2000a9a101c */
[----:B------:R-:W-:-:S03]  /*8f20*/  LOP3.LUT P5, RZ, R46, 0x1, RZ, 0xc0, !PT ;  /* 0x000000012eff7812 */ /* 0x000fc600078ac0ff */
[----:B------:R1:W-:Y:S01]  /*8f30*/  LDGSTS.E [R249+0xb0], desc[UR28][R82.64], P4 ;  /* 0x000b000052f97fae */ /* 0x0003e2000a1a101c */
[----:B------:R-:W-:Y:S02]  /*8f40*/  LOP3.LUT P4, RZ, R9, 0x1, RZ, 0xc0, !PT ;  /* 0x0000000109ff7812 */ /* 0x000fe4000788c0ff */
[----:B------:R-:W-:-:S03]  /*8f50*/  SHF.R.U64 R9, R74, 0xf, RZ ;  /* 0x0000000f4a097819 */ /* 0x000fc600000012ff */
[----:B------:R1:W-:Y:S01]  /*8f60*/  LDGSTS.E [R249+0xb4], desc[UR28][R84.64], P0 ;  /* 0x000b400054f97fae */ /* 0x0003e200081a101c */
[----:B------:R-:W-:Y:S02]  /*8f70*/  LOP3.LUT P0, RZ, R9, 0x1, RZ, 0xc0, !PT ;  /* 0x0000000109ff7812 */ /* 0x000fe4000780c0ff */
[----:B------:R-:W-:Y:S01]  /*8f80*/  SHF.R.U64 R9, R74, 0xe, RZ ;  /* 0x0000000e4a097819 */ /* 0x000fe200000012ff */
[----:B------:R3:W-:Y:S04]  /*8f90*/  LDGSTS.E [R249+0xb8], desc[UR28][R86.64], P5 ;  /* 0x000b800056f97fae */ /* 0x0007e8000a9a101c */
[----:B------:R3:W-:Y:S01]  /*8fa0*/  LDGSTS.E [R249+0xbc], desc[UR28][R88.64], P4 ;  /* 0x000bc00058f97fae */ /* 0x0007e2000a1a101c */
[----:B--2---:R-:W-:Y:S02]  /*8fb0*/  IADD3 R50, P4, PT, R194, R223, RZ ;  /* 0x000000dfc2327210 */ /* 0x004fe40007f9e0ff */
[----:B------:R-:W-:-:S02]  /*8fc0*/  LOP3.LUT P5, RZ, R9, 0x1, RZ, 0xc0, !PT ;  /* 0x0000000109ff7812 */ /* 0x000fc400078ac0ff */
[C---:B------:R-:W-:Y:S01]  /*8fd0*/  SHF.R.U64 R9, R74.reuse, 0xd, RZ ;  /* 0x0000000d4a097819 */ /* 0x040fe200000012ff */
[----:B------:R-:W-:Y:S01]  /*8fe0*/  IMAD.X R51, R195, 0x1, R75, P4 ;  /* 0x00000001c3337824 */ /* 0x000fe200020e064b */
[C---:B-1----:R-:W-:Y:S01]  /*8ff0*/  SHF.R.U64 R54, R74.reuse, 0xc, RZ ;  /* 0x0000000c4a367819 */ /* 0x042fe200000012ff */
[----:B------:R1:W-:Y:S01]  /*9000*/  LDGSTS.E [R249+0xc0], desc[UR28][R90.64], P0 ;  /* 0x000c00005af97fae */ /* 0x0003e200081a101c */
[----:B------:R-:W-:Y:S02]  /*9010*/  LOP3.LUT P4, RZ, R9, 0x1, RZ, 0xc0, !PT ;  /* 0x0000000109ff7812 */ /* 0x000fe4000788c0ff */
[----:B------:R-:W-:Y:S02]  /*9020*/  SHF.R.U64 R9, R74, 0xb, RZ ;  /* 0x0000000b4a097819 */ /* 0x000fe400000012ff */
[----:B------:R-:W-:-:S03]  /*9030*/  LOP3.LUT P0, RZ, R54, 0x1, RZ, 0xc0, !PT ;  /* 0x0000000136ff7812 */ /* 0x000fc6000780c0ff */
[----:B------:R1:W-:Y:S01]  /*9040*/  LDGSTS.E [R249+0xc4], desc[UR28][R92.64], P5 ;  /* 0x000c40005cf97fae */ /* 0x0003e2000a9a101c */
[----:B------:R-:W-:Y:S02]  /*9050*/  LOP3.LUT P5, RZ, R9, 0x1, RZ, 0xc0, !PT ;  /* 0x0000000109ff7812 */ /* 0x000fe400078ac0ff */
[----:B------:R-:W-:Y:S02]  /*9060*/  SHF.R.U64 R9, R74, 0xa, RZ ;  /* 0x0000000a4a097819 */ /* 0x000fe400000012ff */
[-C--:B------:R-:W-:Y:S01]  /*9070*/  IADD3 R38, P6, PT, R182, R223.reuse, RZ ;  /* 0x000000dfb6267210 */ /* 0x080fe20007fde0ff */
[----:B------:R1:W-:Y:S01]  /*9080*/  LDGSTS.E [R249+0xc8], desc[UR28][R94.64], P4 ;  /* 0x000c80005ef97fae */ /* 0x0003e2000a1a101c */
[----:B------:R-:W-:Y:S01]  /*9090*/  LOP3.LUT P4, RZ, R9, 0x1, RZ, 0xc0, !PT ;  /* 0x0000000109ff7812 */ /* 0x000fe2000788c0ff */
[----:B------:R-:W2:Y:S02]  /*90a0*/  S2R R225, SR_TID.X ;  /* 0x0000000000e17919 */ /* 0x000ea40000002100 */
[----:B------:R-:W-:Y:S01]  /*90b0*/  IMAD.X R39, R183, 0x1, R75, P6 ;  /* 0x00000001b7277824 */ /* 0x000fe200030e064b */
[----:B------:R-:W-:-:S02]  /*90c0*/  IADD3 R42, P6, PT, R186, R223, RZ ;  /* 0x000000dfba2a7210 */ /* 0x000fc40007fde0ff */
[C---:B------:R-:W-:Y:S01]  /*90d0*/  SHF.R.U64 R9, R74.reuse, 0x9, RZ ;  /* 0x000000094a097819 */ /* 0x040fe200000012ff */
[----:B------:R1:W-:Y:S01]  /*90e0*/  LDGSTS.E [R249+0xcc], desc[UR28][R96.64], P0 ;  /* 0x000cc00060f97fae */ /* 0x0003e200081a101c */
[----:B------:R-:W-:Y:S01]  /*90f0*/  SHF.R.U64 R56, R74, 0x8, RZ ;  /* 0x000000084a387819 */ /* 0x000fe200000012ff */
[--C-:B------:R-:W-:Y:S01]  /*9100*/  IMAD.X R43, R187, 0x1, R75.reuse, P6 ;  /* 0x00000001bb2b7824 */ /* 0x100fe200030e064b */
[----:B------:R-:W-:Y:S01]  /*9110*/  LOP3.LUT P0, RZ, R9, 0x1, RZ, 0xc0, !PT ;  /* 0x0000000109ff7812 */ /* 0x000fe2000780c0ff */
[----:B------:R1:W-:Y:S01]  /*9120*/  LDGSTS.E [R249+0xd0], desc[UR28][R98.64], P5 ;  /* 0x000d000062f97fae */ /* 0x0003e2000a9a101c */
[-C--:B------:R-:W-:Y:S02]  /*9130*/  IADD3 R44, P6, PT, R188, R223.reuse, RZ ;  /* 0x000000dfbc2c7210 */ /* 0x080fe40007fde0ff */
[----:B------:R-:W-:Y:S01]  /*9140*/  SHF.R.U64 R9, R74, 0x7, RZ ;  /* 0x000000074a097819 */ /* 0x000fe200000012ff */
[----:B------:R1:W-:Y:S01]  /*9150*/  LDGSTS.E [R249+0xd4], desc[UR28][R100.64], P4 ;  /* 0x000d400064f97fae */ /* 0x0003e2000a1a101c */
[----:B------:R-:W-:Y:S01]  /*9160*/  LOP3.LUT P5, RZ, R56, 0x1, RZ, 0xc0, !PT ;  /* 0x0000000138ff7812 */ /* 0x000fe200078ac0ff */
[----:B------:R-:W-:Y:S01]  /*9170*/  IMAD.X R45, R189, 0x1, R75, P6 ;  /* 0x00000001bd2d7824 */ /* 0x000fe200030e064b */
[----:B------:R-:W-:Y:S01]  /*9180*/  LOP3.LUT P4, RZ, R9, 0x1, RZ, 0xc0, !PT ;  /* 0x0000000109ff7812 */ /* 0x000fe2000788c0ff */
[----:B------:R-:W5:Y:S01]  /*9190*/  LDC R188, c[0x0][0x3a0] ;  /* 0x0000e800ffbc7b82 */ /* 0x000f620000000800 */
[----:B------:R-:W-:-:S02]  /*91a0*/  IADD3 R46, P6, PT, R190, R223, RZ ;  /* 0x000000dfbe2e7210 */ /* 0x000fc40007fde0ff */
[----:B------:R-:W-:Y:S01]  /*91b0*/  SHF.R.U64 R9, R74, 0x6, RZ ;  /* 0x000000064a097819 */ /* 0x000fe200000012ff */
[----:B------:R1:W-:Y:S02]  /*91c0*/  LDGSTS.E [R249+0xd8], desc[UR28][R102.64], P0 ;  /* 0x000d800066f97fae */ /* 0x0003e400081a101c */
[--C-:B------:R-:W-:Y:S01]  /*91d0*/  IMAD.X R47, R191, 0x1, R75.reuse, P6 ;  /* 0x00000001bf2f7824 */ /* 0x100fe200030e064b */
[-C--:B------:R-:W-:Y:S02]  /*91e0*/  IADD3 R48, P6, PT, R192, R223.reuse, RZ ;  /* 0x000000dfc0307210 */ /* 0x080fe40007fde0ff */
[----:B------:R-:W-:Y:S01]  /*91f0*/  LOP3.LUT P0, RZ, R9, 0x1, RZ, 0xc0, !PT ;  /* 0x0000000109ff7812 */ /* 0x000fe2000780c0ff */
[----:B------:R1:W-:Y:S01]  /*9200*/  LDGSTS.E [R249+0xdc], desc[UR28][R104.64], P5 ;  /* 0x000dc00068f97fae */ /* 0x0003e2000a9a101c */
[----:B------:R-:W-:Y:S01]  /*9210*/  SHF.R.U64 R9, R74, 0x5, RZ ;  /* 0x000000054a097819 */ /* 0x000fe200000012ff */
[----:B------:R-:W-:Y:S01]  /*9220*/  IMAD.X R49, R193, 0x1, R75, P6 ;  /* 0x00000001c1317824 */ /* 0x000fe200030e064b */
[-C--:B------:R-:W-:Y:S01]  /*9230*/  IADD3 R52, P6, PT, R196, R223.reuse, RZ ;  /* 0x000000dfc4347210 */ /* 0x080fe20007fde0ff */
[----:B------:R1:W-:Y:S01]  /*9240*/  LDGSTS.E [R249+0xe0], desc[UR28][R106.64], P4 ;  /* 0x000e00006af97fae */ /* 0x0003e2000a1a101c */
[----:B------:R-:W-:-:S02]  /*9250*/  IADD3 R60, P4, PT, R204, R223, RZ ;  /* 0x000000dfcc3c7210 */ /* 0x000fc40007f9e0ff */
[----:B------:R-:W-:Y:S02]  /*9260*/  LOP3.LUT P5, RZ, R9, 0x1, RZ, 0xc0, !PT ;  /* 0x0000000109ff7812 */ /* 0x000fe400078ac0ff */
[----:B------:R-:W-:Y:S01]  /*9270*/  SHF.R.U64 R9, R74, 0x4, RZ ;  /* 0x000000044a097819 */ /* 0x000fe200000012ff */
[--C-:B------:R-:W-:Y:S01]  /*9280*/  IMAD.X R53, R197, 0x1, R75.reuse, P6 ;  /* 0x00000001c5357824 */ /* 0x100fe200030e064b */
[----:B------:R-:W-:Y:S01]  /*9290*/  IADD3 R54, P6, PT, R198, R223, RZ ;  /* 0x000000dfc6367210 */ /* 0x000fe20007fde0ff */
[--C-:B------:R-:W-:Y:S01]  /*92a0*/  IMAD.X R61, R205, 0x1, R75.reuse, P4 ;  /* 0x00000001cd3d7824 */ /* 0x100fe200020e064b */
[----:B------:R-:W-:Y:S01]  /*92b0*/  LOP3.LUT P4, RZ, R9, 0x1, RZ, 0xc0, !PT ;  /* 0x0000000109ff7812 */ /* 0x000fe2000788c0ff */
[----:B------:R-:W-:Y:S01]  /*92c0*/  VIADD R224, R224, 0xffffff80 ;  /* 0xffffff80e0e07836 */ /* 0x000fe20000000000 */
[----:B--2---:R-:W-:Y:S01]  /*92d0*/  LOP3.LUT R225, R225, 0x3f, RZ, 0xc0, !PT ;  /* 0x0000003fe1e17812 */ /* 0x004fe200078ec0ff */
[----:B------:R1:W-:Y:S01]  /*92e0*/  LDGSTS.E [R249+0xe4], desc[UR28][R108.64], P0 ;  /* 0x000e40006cf97fae */ /* 0x0003e200081a101c */
[----:B------:R-:W-:Y:S01]  /*92f0*/  IMAD.X R55, R199, 0x1, R75, P6 ;  /* 0x00000001c7377824 */ /* 0x000fe200030e064b */
[----:B---3--:R-:W-:-:S02]  /*9300*/  SHF.R.U64 R64, R74, 0x3, RZ ;  /* 0x000000034a407819 */ /* 0x008fc400000012ff */
[----:B------:R-:W-:Y:S01]  /*9310*/  ISETP.GE.AND P0, PT, R225, R224, PT ;  /* 0x000000e0e100720c */ /* 0x000fe20003f06270 */
[----:B-----5:R-:W-:Y:S01]  /*9320*/  VIADD R188, R188, 0x3f ;  /* 0x0000003fbcbc7836 */ /* 0x020fe20000000000 */
[-C--:B------:R-:W-:Y:S01]  /*9330*/  IADD3 R56, P6, PT, R200, R223.reuse, RZ ;  /* 0x000000dfc8387210 */ /* 0x080fe20007fde0ff */
[----:B------:R1:W-:Y:S01]  /*9340*/  LDGSTS.E [R249+0xe8], desc[UR28][R110.64], P5 ;  /* 0x000e80006ef97fae */ /* 0x0003e2000a9a101c */
[----:B------:R-:W-:Y:S02]  /*9350*/  SEL R9, RZ, 0x4, P0 ;  /* 0x00000004ff097807 */ /* 0x000fe40000000000 */
[----:B------:R-:W-:Y:S01]  /*9360*/  LOP3.LUT P0, RZ, R64, 0x1, RZ, 0xc0, !PT ;  /* 0x0000000140ff7812 */ /* 0x000fe2000780c0ff */
[----:B------:R-:W-:Y:S01]  /*9370*/  IMAD.X R57, R201, 0x1, R75, P6 ;  /* 0x00000001c9397824 */ /* 0x000fe200030e064b */
[----:B------:R-:W-:Y:S01]  /*9380*/  IADD3 R58, P6, PT, R202, R223, RZ ;  /* 0x000000dfca3a7210 */ /* 0x000fe20007fde0ff */
[----:B------:R1:W-:Y:S01]  /*9390*/  LDGSTS.E [R249+0xec], desc[UR28][R112.64], P4 ;  /* 0x000ec00070f97fae */ /* 0x0003e2000a1a101c */
[----:B------:R-:W-:-:S02]  /*93a0*/  ISETP.GT.AND P5, PT, R188, 0xbf, PT ;  /* 0x000000bfbc00780c */ /* 0x000fc40003fa4270 */
[----:B------:R-:W-:Y:S02]  /*93b0*/  SHF.R.U64 R65, R74, 0x2, RZ ;  /* 0x000000024a417819 */ /* 0x000fe400000012ff */
[-C--:B------:R-:W-:Y:S01]  /*93c0*/  IADD3 R64, P4, PT, R208, R223.reuse, RZ ;  /* 0x000000dfd0407210 */ /* 0x080fe20007f9e0ff */
[--C-:B------:R-:W-:Y:S01]  /*93d0*/  IMAD.X R59, R203, 0x1, R75.reuse, P6 ;  /* 0x00000001cb3b7824 */ /* 0x100fe200030e064b */
[----:B------:R-:W-:Y:S02]  /*93e0*/  SHF.R.U64 R74, R74, 0x1, RZ ;  /* 0x000000014a4a7819 */ /* 0x000fe400000012ff */
[----:B------:R-:W-:Y:S01]  /*93f0*/  SEL R9, R9, RZ, P5 ;  /* 0x000000ff09097207 */ /* 0x000fe20002800000 */
[----:B------:R1:W-:Y:S01]  /*9400*/  LDGSTS.E [R249+0xf0], desc[UR28][R114.64], P0 ;  /* 0x000f000072f97fae */ /* 0x0003e200081a101c */
[----:B------:R-:W-:Y:S02]  /*9410*/  IADD3 R62, P6, PT, R206, R223, RZ ;  /* 0x000000dfce3e7210 */ /* 0x000fe40007fde0ff */
[----:B------:R-:W-:Y:S01]  /*9420*/  LOP3.LUT P5, RZ, R65, 0x1, RZ, 0xc0, !PT ;  /* 0x0000000141ff7812 */ /* 0x000fe200078ac0ff */
[--C-:B------:R-:W-:Y:S01]  /*9430*/  IMAD.X R65, R209, 0x1, R75.reuse, P4 ;  /* 0x00000001d1417824 */ /* 0x100fe200020e064b */
[----:B------:R-:W-:Y:S01]  /*9440*/  LOP3.LUT P4, RZ, R74, 0x1, RZ, 0xc0, !PT ;  /* 0x000000014aff7812 */ /* 0x000fe2000788c0ff */
[----:B------:R-:W-:Y:S01]  /*9450*/  IMAD.X R63, R207, 0x1, R75, P6 ;  /* 0x00000001cf3f7824 */ /* 0x000fe200030e064b */
[----:B------:R-:W-:-:S02]  /*9460*/  ISETP.NE.U32.AND P0, PT, R9, RZ, PT ;  /* 0x000000ff0900720c */ /* 0x000fc40003f05070 */
[-C--:B------:R-:W-:Y:S01]  /*9470*/  IADD3 R66, P6, PT, R210, R223.reuse, RZ ;  /* 0x000000dfd2427210 */ /* 0x080fe20007fde0ff */
[----:B------:R2:W-:Y:S04]  /*9480*/  STL [R1+0x48], R223 ;  /* 0x000048df01007387 */ /* 0x0005e80000100800 */
[----:B------:R-:W-:Y:S01]  /*9490*/  IMAD.X R67, R211, 0x1, R75, P6 ;  /* 0x00000001d3437824 */ /* 0x000fe200030e064b */
[----:B----4-:R-:W-:Y:S01]  /*94a0*/  IADD3 R72, P6, PT, R220, R223, RZ ;  /* 0x000000dfdc487210 */ /* 0x010fe20007fde0ff */
[----:B------:R1:W-:Y:S01]  /*94b0*/  LDGSTS.E [R249+0xf4], desc[UR28][R116.64], P5 ;  /* 0x000f400074f97fae */ /* 0x0003e2000a9a101c */
[----:B--2---:R-:W-:-:S03]  /*94c0*/  VIADD R223, R3, UR9 ;  /* 0x0000000903df7c36 */ /* 0x004fc60008000000 */
[----:B------:R1:W-:Y:S04]  /*94d0*/  LDGSTS.E [R249+0xf8], desc[UR28][R118.64], P4 ;  /* 0x000f800076f97fae */ /* 0x0003e8000a1a101c */
        /* <DEDUP_REMOVED lines=25> */
[----:B------:R-:W-:-:S03]  /*9670*/  IMAD.X R73, R221, 0x1, R75, P6 ;  /* 0x00000001dd497824 */ /* 0x000fc600030e064b */
        /* <DEDUP_REMOVED lines=9> */
[----:B------:R-:W-:Y:S01]  /*9710*/  ISETP.GE.AND P0, PT, R188, 0x80, PT ;  /* 0x00000080bc00780c */ /* 0x000fe20003f06270 */
[----:B------:R-:W-:-:S02]  /*9720*/  UMOV UR4, URZ ;  /* 0x000000ff00047c82 */ /* 0x000fc40008000000 */
[----:B------:R-:W0:Y:S01]  /*9730*/  LDGDEPBAR ;  /* 0x00000000000079af */ /* 0x000e220000000000 */
[----:B------:R-:W-:-:S09]  /*9740*/  ISETP.GE.AND P3, PT, R188, 0x40, PT ;  /* 0x00000040bc00780c */ /* 0x000fd20003f66270 */
[----:B-1----:R-:W-:Y:S05]  /*9750*/  @!P0 BRA `(.L_x_14) ;  /* 0x0000004c00208947 */ /* 0x002fea0003800000 */
[----:B------:R-:W2:Y:S01]  /*9760*/  LDL.LU R229, [R1+0x58] ;  /* 0x0000580001e57983 */ /* 0x000ea20000300800 */
[----:B------:R-:W-:Y:S01]  /*9770*/  SHF.R.S32.HI R25, RZ, 0x1f, R250 ;  /* 0x0000001fff197819 */ /* 0x000fe200000114fa */
[----:B------:R-:W1:Y:S02]  /*9780*/  LDC.64 R4, c[0x0][0x380] ;  /* 0x0000e000ff047b82 */ /* 0x000e640000000a00 */
[----:B------:R-:W3:Y:S04]  /*9790*/  LDL.LU R227, [R1+0x5c] ;  /* 0x00005c0001e37983 */ /* 0x000ee80000300800 */
[----:B------:R-:W4:Y:S01]  /*97a0*/  LDL.LU R225, [R1+0x60] ;  /* 0x0000600001e17983 */ /* 0x000f220000300800 */
[----:B------:R-:W-:Y:S01]  /*97b0*/  IADD3 R20, P4, PT, R250, R252, RZ ;  /* 0x000000fcfa147210 */ /* 0x000fe20007f9e0ff */
[----:B------:R-:W5:Y:S02]  /*97c0*/  LDC.64 R72, c[0x0][0x388] ;  /* 0x0000e200ff487b82 */ /* 0x000f640000000a00 */
[----:B------:R-:W5:Y:S04]  /*97d0*/  LDL.LU R223, [R1+0x64] ;  /* 0x0000640001df7983 */ /* 0x000f680000300800 */
[----:B------:R-:W5:Y:S04]  /*97e0*/  LDL.LU R228, [R1+0x68] ;  /* 0x0000680001e47983 */ /* 0x000f680000300800 */
[----:B------:R-:W5:Y:S04]  /*97f0*/  LDL.LU R226, [R1+0x6c] ;  /* 0x00006c0001e27983 */ /* 0x000f680000300800 */
[----:B------:R-:W5:Y:S04]  /*9800*/  LDL.LU R224, [R1+0x70] ;  /* 0x0000700001e07983 */ /* 0x000f680000300800 */
[----:B------:R-:W5:Y:S04]  /*9810*/  LDL.LU R237, [R1+0x74] ;  /* 0x0000740001ed7983 */ /* 0x000f680000300800 */
[----:B------:R-:W5:Y:S01]  /*9820*/  LDL.LU R234, [R1+0x78] ;  /* 0x0000780001ea7983 */ /* 0x000f620000300800 */
[----:B------:R-:W-:-:S03]  /*9830*/  LEA.HI.X.SX32 R23, R252, R25, 0x1, P4 ;  /* 0x00000019fc177211 */ /* 0x000fc600020f0eff */
[----:B------:R-:W5:Y:S04]  /*9840*/  LDL.LU R235, [R1+0x7c] ;  /* 0x00007c0001eb7983 */ /* 0x000f680000300800 */
[----:B------:R-:W5:Y:S04]  /*9850*/  LDL.LU R232, [R1+0x80] ;  /* 0x0000800001e87983 */ /* 0x000f680000300800 */
[----:B------:R-:W5:Y:S04]  /*9860*/  LDL.LU R233, [R1+0x84] ;  /* 0x0000840001e97983 */ /* 0x000f680000300800 */
[----:B------:R-:W5:Y:S01]  /*9870*/  LDL.LU R231, [R1+0x88] ;  /* 0x0000880001e77983 */ /* 0x000f620000300800 */
[----:B--2---:R-:W-:-:S02]  /*9880*/  IADD3 R17, P0, PT, R250, R229, RZ ;  /* 0x000000e5fa117210 */ /* 0x004fc40007f1e0ff */
[C---:B---3--:R-:W-:Y:S02]  /*9890*/  IADD3 R14, P6, PT, R250.reuse, R227, RZ ;  /* 0x000000e3fa0e7210 */ /* 0x048fe40007fde0ff */
[----:B------:R-:W-:Y:S02]  /*98a0*/  LEA.HI.X.SX32 R22, R229, R25, 0x1, P0 ;  /* 0x00000019e5167211 */ /* 0x000fe400000f0eff */
[C---:B----4-:R-:W-:Y:S01]  /*98b0*/  IADD3 R12, P5, PT, R250.reuse, R225, RZ ;  /* 0x000000e1fa0c7210 */ /* 0x050fe20007fbe0ff */
[----:B------:R-:W2:Y:S01]  /*98c0*/  LDL.LU R229, [R1+0x8c] ;  /* 0x00008c0001e57983 */ /* 0x000ea20000300800 */
[----:B------:R-:W-:Y:S02]  /*98d0*/  LEA.HI.X.SX32 R21, R227, R25, 0x1, P6 ;  /* 0x00000019e3157211 */ /* 0x000fe400030f0eff */
[----:B-----5:R-:W-:Y:S01]  /*98e0*/  IADD3 R10, P4, PT, R250, R223, RZ ;  /* 0x000000dffa0a7210 */ /* 0x020fe20007f9e0ff */
[----:B------:R-:W3:Y:S01]  /*98f0*/  LDL.LU R227, [R1+0x90] ;  /* 0x0000900001e37983 */ /* 0x000ee20000300800 */
[----:B------:R-:W-:-:S02]  /*9900*/  LEA.HI.X.SX32 R19, R225, R25, 0x1, P5 ;  /* 0x00000019e1137211 */ /* 0x000fc400028f0eff */
[C---:B------:R-:W-:Y:S01]  /*9910*/  IADD3 R9, P0, PT, R250.reuse, R228, RZ ;  /* 0x000000e4fa097210 */ /* 0x040fe20007f1e0ff */
[----:B------:R-:W4:Y:S01]  /*9920*/  LDL.LU R225, [R1+0x94] ;  /* 0x0000940001e17983 */ /* 0x000f220000300800 */
[-C--:B------:R-:W-:Y:S02]  /*9930*/  LEA.HI.X.SX32 R18, R223, R25.reuse, 0x1, P4 ;  /* 0x00000019df127211 */ /* 0x080fe400020f0eff */
[----:B------:R-:W-:Y:S01]  /*9940*/  IADD3 R7, P6, PT, R250, R226, RZ ;  /* 0x000000e2fa077210 */ /* 0x000fe20007fde0ff */
[----:B------:R-:W5:Y:S01]  /*9950*/  LDL.LU R223, [R1+0x98] ;  /* 0x0000980001df7983 */ /* 0x000f620000300800 */
[-C--:B------:R-:W-:Y:S02]  /*9960*/  LEA.HI.X.SX32 R16, R228, R25.reuse, 0x1, P0 ;  /* 0x00000019e4107211 */ /* 0x080fe400000f0eff */
[----:B------:R-:W-:Y:S01]  /*9970*/  IADD3 R251, P5, PT, R250, R224, RZ ;  /* 0x000000e0fafb7210 */ /* 0x000fe20007fbe0ff */
[----:B------:R-:W5:Y:S01]  /*9980*/  LDL.LU R230, [R1+0x9c] ;  /* 0x00009c0001e67983 */ /* 0x000f620000300800 */
[----:B------:R-:W-:-:S03]  /*9990*/  LEA.HI.X.SX32 R15, R226, R25, 0x1, P6 ;  /* 0x00000019e20f7211 */ /* 0x000fc600030f0eff */
[----:B------:R-:W5:Y:S01]  /*99a0*/  LDL.LU R228, [R1+0xa0] ;  /* 0x0000a00001e47983 */ /* 0x000f620000300800 */
[----:B------:R-:W-:-:S03]  /*99b0*/  LEA.HI.X.SX32 R252, R224, R25, 0x1, P5 ;  /* 0x00000019e0fc7211 */ /* 0x000fc600028f0eff */
[----:B------:R-:W5:Y:S04]  /*99c0*/  LDL.LU R226, [R1+0xa4] ;  /* 0x0000a40001e27983 */ /* 0x000f680000300800 */
        /* <DEDUP_REMOVED lines=10> */
[----:B------:R-:W5:Y:S01]  /*9a70*/  LDL.LU R155, [R1+0xd0] ;  /* 0x0000d000019b7983 */ /* 0x000f620000300800 */
[----:B------:R-:W-:-:S02]  /*9a80*/  IADD3 R249, P4, PT, R250, R237, RZ ;  /* 0x000000edfaf97210 */ /* 0x000fc40007f9e0ff */
[C---:B------:R-:W-:Y:S02]  /*9a90*/  IADD3 R245, P6, PT, R250.reuse, R235, RZ ;  /* 0x000000ebfaf57210 */ /* 0x040fe40007fde0ff */
[----:B------:R-:W-:Y:S02]  /*9aa0*/  LEA.HI.X.SX32 R13, R237, R25, 0x1, P4 ;  /* 0x00000019ed0d7211 */ /* 0x000fe400020f0eff */
[C---:B------:R-:W-:Y:S02]  /*9ab0*/  IADD3 R243, P5, PT, R250.reuse, R232, RZ ;  /* 0x000000e8faf37210 */ /* 0x040fe40007fbe0ff */
[C---:B------:R-:W-:Y:S02]  /*9ac0*/  IADD3 R241, P4, PT, R250.reuse, R233, RZ ;  /* 0x000000e9faf17210 */ /* 0x040fe40007f9e0ff */
[----:B------:R-:W-:Y:S02]  /*9ad0*/  LEA.HI.X.SX32 R246, R235, R25, 0x1, P6 ;  /* 0x00000019ebf67211 */ /* 0x000fe400030f0eff */
[----:B------:R-:W-:-:S02]  /*9ae0*/  IADD3 R247, P0, PT, R250, R234, RZ ;  /* 0x000000eafaf77210 */ /* 0x000fc40007f1e0ff */
[-C--:B------:R-:W-:Y:S02]  /*9af0*/  LEA.HI.X.SX32 R244, R232, R25.reuse, 0x1, P5 ;  /* 0x00000019e8f47211 */ /* 0x080fe400028f0eff */
[-C--:B------:R-:W-:Y:S02]  /*9b00*/  LEA.HI.X.SX32 R242, R233, R25.reuse, 0x1, P4 ;  /* 0x00000019e9f27211 */ /* 0x080fe400020f0eff */
[----:B------:R-:W-:Y:S02]  /*9b10*/  LEA.HI.X.SX32 R11, R234, R25, 0x1, P0 ;  /* 0x00000019ea0b7211 */ /* 0x000fe400000f0eff */
[----:B------:R-:W-:-:S04]  /*9b20*/  IADD3 R239, P0, PT, R250, R231, RZ ;  /* 0x000000e7faef7210 */ /* 0x000fc80007f1e0ff */
[----:B------:R-:W-:Y:S02]  /*9b30*/  LEA.HI.X.SX32 R240, R231, R25, 0x1, P0 ;  /* 0x00000019e7f07211 */ /* 0x000fe400000f0eff */
[C---:B--2---:R-:W-:Y:S02]  /*9b40*/  IADD3 R237, P6, PT, R250.reuse, R229, RZ ;  /* 0x000000e5faed7210 */ /* 0x044fe40007fde0ff */
[C---:B---3--:R-:W-:Y:S02]  /*9b50*/  IADD3 R235, P5, PT, R250.reuse, R227, RZ ;  /* 0x000000e3faeb7210 */ /* 0x048fe40007fbe0ff */
[----:B----4-:R-:W-:Y:S02]  /*9b60*/  IADD3 R233, P4, PT, R250, R225, RZ ;  /* 0x000000e1fae97210 */ /* 0x010fe40007f9e0ff */
[-C--:B------:R-:W-:Y:S02]  /*9b70*/  LEA.HI.X.SX32 R238, R229, R25.reuse, 0x1, P6 ;  /* 0x00000019e5ee7211 */ /* 0x080fe400030f0eff */
[----:B------:R-:W-:-:S02]  /*9b80*/  LEA.HI.X.SX32 R236, R227, R25, 0x1, P5 ;  /* 0x00000019e3ec7211 */ /* 0x000fc400028f0eff */
[-C--:B------:R-:W-:Y:S02]  /*9b90*/  LEA.HI.X.SX32 R234, R225, R25.reuse, 0x1, P4 ;  /* 0x00000019e1ea7211 */ /* 0x080fe400020f0eff */
[C---:B-----5:R-:W-:Y:S02]  /*9ba0*/  IADD3 R229, P6, PT, R250.reuse, R230, RZ ;  /* 0x000000e6fae57210 */ /* 0x060fe40007fde0ff */
[C---:B------:R-:W-:Y:S02]  /*9bb0*/  IADD3 R227, P5, PT, R250.reuse, R228, RZ ;  /* 0x000000e4fae37210 */ /* 0x040fe40007fbe0ff */
[----:B------:R-:W-:Y:S02]  /*9bc0*/  IADD3 R225, P4, PT, R250, R226, RZ ;  /* 0x000000e2fae17210 */ /* 0x000fe40007f9e0ff */
[----:B------:R-:W-:Y:S02]  /*9bd0*/  LEA.HI.X.SX32 R230, R230, R25, 0x1, P6 ;  /* 0x00000019e6e67211 */ /* 0x000fe400030f0eff */
[----:B------:R-:W-:-:S02]  /*9be0*/  IADD3 R231, P0, PT, R250, R223, RZ ;  /* 0x000000dffae77210 */ /* 0x000fc40007f1e0ff */
[-C--:B------:R-:W-:Y:S02]  /*9bf0*/  LEA.HI.X.SX32 R228, R228, R25.reuse, 0x1, P5 ;  /* 0x00000019e4e47211 */ /* 0x080fe400028f0eff */
[----:B------:R-:W-:Y:S02]  /*9c00*/  IADD3 R221, P6, PT, R250, R138, RZ ;  /* 0x0000008afadd7210 */ /* 0x000fe40007fde0ff */
[-C--:B------:R-:W-:Y:S02]  /*9c10*/  LEA.HI.X.SX32 R226, R226, R25.reuse, 0x1, P4 ;  /* 0x00000019e2e27211 */ /* 0x080fe400020f0eff */
[C---:B------:R-:W-:Y:S02]  /*9c20*/  IADD3 R219, P5, PT, R250.reuse, R156, RZ ;  /* 0x0000009cfadb7210 */ /* 0x040fe40007fbe0ff */
[----:B------:R-:W-:Y:S02]  /*9c30*/  IADD3 R217, P4, PT, R250, R150, RZ ;  /* 0x00000096fad97210 */ /* 0x000fe40007f9e0ff */
[----:B------:R-:W-:-:S02]  /*9c40*/  LEA.HI.X.SX32 R232, R223, R25, 0x1, P0 ;  /* 0x00000019dfe87211 */ /* 0x000fc400000f0eff */
[-C--:B------:R-:W-:Y:S02]  /*9c50*/  LEA.HI.X.SX32 R6, R138, R25.reuse, 0x1, P6 ;  /* 0x000000198a067211 */ /* 0x080fe400030f0eff */
[C---:B------:R-:W-:Y:S01]  /*9c60*/  IADD3 R223, P0, PT, R250.reuse, R224, RZ ;  /* 0x000000e0fadf7210 */ /* 0x040fe20007f1e0ff */
[----:B------:R-:W2:Y:S01]  /*9c70*/  LDL.LU R138, [R1+0xe4] ;  /* 0x0000e400018a7983 */ /* 0x000ea20000300800 */
[----:B------:R-:W-:Y:S02]  /*9c80*/  IADD3 R213, P6, PT, R250, R152, RZ ;  /* 0x00000098fad57210 */ /* 0x000fe40007fde0ff */
[-C--:B------:R-:W-:Y:S02]  /*9c90*/  LEA.HI.X.SX32 R220, R156, R25.reuse, 0x1, P5 ;  /* 0x000000199cdc7211 */ /* 0x080fe400028f0eff */
[-C--:B------:R-:W-:Y:S02]  /*9ca0*/  LEA.HI.X.SX32 R218, R150, R25.reuse, 0x1, P4 ;  /* 0x0000001996da7211 */ /* 0x080fe400020f0eff */
[----:B------:R-:W-:Y:S01]  /*9cb0*/  IADD3 R211, P5, PT, R250, R154, RZ ;  /* 0x0000009afad37210 */ /* 0x000fe20007fbe0ff */
[----:B------:R-:W3:Y:S01]  /*9cc0*/  LDL.LU R150, [R1+0xe8] ;  /* 0x0000e80001967983 */ /* 0x000ee20000300800 */
[----:B------:R-:W-:-:S02]  /*9cd0*/  LEA.HI.X.SX32 R224, R224, R25, 0x1, P0 ;  /* 0x00000019e0e07211 */ /* 0x000fc400000f0eff */
[----:B------:R-:W-:Y:S01]  /*9ce0*/  LEA.HI.X.SX32 R214, R152, R25, 0x1, P6 ;  /* 0x0000001998d67211 */ /* 0x000fe200030f0eff */
[----:B------:R-:W4:Y:S01]  /*9cf0*/  LDL.LU R156, [R1+0xd8] ;  /* 0x0000d800019c7983 */ /* 0x000f220000300800 */
[----:B------:R-:W-:Y:S02]  /*9d00*/  IADD3 R215, P0, PT, R250, R157, RZ ;  /* 0x0000009dfad77210 */ /* 0x000fe40007f1e0ff */
[----:B------:R-:W-:Y:S01]  /*9d10*/  LEA.HI.X.SX32 R212, R154, R25, 0x1, P5 ;  /* 0x000000199ad47211 */ /* 0x000fe200028f0eff */
[----:B------:R-:W5:Y:S01]  /*9d20*/  LDL.LU R152, [R1+0xf0] ;  /* 0x0000f00001987983 */ /* 0x000f620000300800 */
[C---:B------:R-:W-:Y:S02]  /*9d30*/  IADD3 R209, P4, PT, R250.reuse, R151, RZ ;  /* 0x00000097fad17210 */ /* 0x040fe40007f9e0ff */
[----:B------:R-:W-:Y:S01]  /*9d40*/  IADD3 R205, P6, PT, R250, R153, RZ ;  /* 0x00000099facd7210 */ /* 0x000fe20007fde0ff */
[----:B------:R-:W5:Y:S01]  /*9d50*/  LDL.LU R154, [R1+0xf4] ;  /* 0x0000f400019a7983 */ /* 0x000f620000300800 */
[----:B------:R-:W-:-:S02]  /*9d60*/  LEA.HI.X.SX32 R216, R157, R25, 0x1, P0 ;  /* 0x000000199dd87211 */ /* 0x000fc400000f0eff */
[----:B------:R-:W-:Y:S01]  /*9d70*/  IADD3 R203, P5, PT, R250, R155, RZ ;  /* 0x0000009bfacb7210 */ /* 0x000fe20007fbe0ff */
[----:B------:R-:W5:Y:S01]  /*9d80*/  LDL.LU R157, [R1+0xf8] ;  /* 0x0000f800019d7983 */ /* 0x000f620000300800 */
[-C--:B------:R-:W-:Y:S02]  /*9d90*/  LEA.HI.X.SX32 R210, R151, R25.reuse, 0x1, P4 ;  /* 0x0000001997d27211 */ /* 0x080fe400020f0eff */
[-C--:B------:R-:W-:Y:S01]  /*9da0*/  LEA.HI.X.SX32 R206, R153, R25.reuse, 0x1, P6 ;  /* 0x0000001999ce7211 */ /* 0x080fe200030f0eff */
[----:B------:R-:W5:Y:S01]  /*9db0*/  LDL.LU R151, [R1+0xdc] ;  /* 0x0000dc0001977983 */ /* 0x000f620000300800 */
[----:B------:R-:W-:-:S03]  /*9dc0*/  LEA.HI.X.SX32 R204, R155, R25, 0x1, P5 ;  /* 0x000000199bcc7211 */ /* 0x000fc600028f0eff */
[----:B------:R-:W5:Y:S04]  /*9dd0*/  LDL.LU R153, [R1+0x100] ;  /* 0x0001000001997983 */ /* 0x000f680000300800 */
[----:B------:R-:W5:Y:S01]  /*9de0*/  LDL.LU R155, [R1+0x104] ;  /* 0x00010400019b7983 */ /* 0x000f620000300800 */
[----:B------:R-:W-:Y:S01]  /*9df0*/  SHF.R.S32.HI R74, RZ, 0x1f, R248 ;  /* 0x0000001fff4a7819 */ /* 0x000fe200000114f8 */
[----:B------:R-:W-:Y:S01]  /*9e00*/  IMAD R141, R70, 0x3f, RZ ;  /* 0x0000003f468d7824 */ /* 0x000fe200078e02ff */
[----:B------:R-:W-:Y:S01]  /*9e10*/  IADD3 R186, P4, PT, R248, R70, RZ ;  /* 0x00000046f8ba7210 */ /* 0x000fe20007f9e0ff */
[----:B------:R-:W5:Y:S01]  /*9e20*/  LDL.LU R143, [R1+0x108] ;  /* 0x00010800018f7983 */ /* 0x000f620000300800 */
[----:B------:R-:W-:Y:S02]  /*9e30*/  IADD3 R207, P0, PT, R250, R139, RZ ;  /* 0x0000008bfacf7210 */ /* 0x000fe40007f1e0ff */
[----:B------:R-:W-:Y:S01]  /*9e40*/  LEA.HI.X.SX32 R185, R70, R74, 0x1, P4 ;  /* 0x0000004a46b97211 */ /* 0x000fe200020f0eff */
[----:B------:R-:W5:Y:S01]  /*9e50*/  LDL.LU R140, [R1+0xe0] ;  /* 0x0000e000018c7983 */ /* 0x000f620000300800 */
[----:B------:R-:W-:-:S02]  /*9e60*/  IADD3 R201, P4, PT, R248, R141, RZ ;  /* 0x0000008df8c97210 */ /* 0x000fc40007f9e0ff */
[----:B------:R-:W-:Y:S02]  /*9e70*/  LEA.HI.X.SX32 R208, R139, R25, 0x1, P0 ;  /* 0x000000198bd07211 */ /* 0x000fe400000f0eff */
[----:B------:R-:W5:Y:S01]  /*9e80*/  LDL.LU R139, [R1+0x110] ;  /* 0x00011000018b7983 */ /* 0x000f620000300800 */
[----:B------:R-:W-:-:S03]  /*9e90*/  LEA.HI.X.SX32 R202, R141, R74, 0x1, P4 ;  /* 0x0000004a8dca7211 */ /* 0x000fc600020f0eff */
[----:B------:R-:W5:Y:S01]  /*9ea0*/  LDL.LU R141, [R1+0x114] ;  /* 0x00011400018d7983 */ /* 0x000f620000300800 */
[----:B--2---:R-:W-:-:S04]  /*9eb0*/  IADD3 R199, P5, PT, R248, R138, RZ ;  /* 0x0000008af8c77210 */ /* 0x004fc80007fbe0ff */
[----:B------:R-:W-:Y:S02]  /*9ec0*/  LEA.HI.X.SX32 R200, R138, R74, 0x1, P5 ;  /* 0x0000004a8ac87211 */ /* 0x000fe400028f0eff */
[----:B------:R-:W2:Y:S01]  /*9ed0*/  LDL.LU R138, [R1+0x118] ;  /* 0x00011800018a7983 */ /* 0x000ea20000300800 */
[C---:B---3--:R-:W-:Y:S02]  /*9ee0*/  IADD3 R197, P0, PT, R248.reuse, R150, RZ ;  /* 0x00000096f8c57210 */ /* 0x048fe40007f1e0ff */
[----:B----4-:R-:W-:Y:S02]  /*9ef0*/  IADD3 R195, P6, PT, R248, R156, RZ ;  /* 0x0000009cf8c37210 */ /* 0x010fe40007fde0ff */
[----:B------:R-:W-:Y:S02]  /*9f00*/  LEA.HI.X.SX32 R198, R150, R74, 0x1, P0 ;  /* 0x0000004a96c67211 */ /* 0x000fe400000f0eff */
[----:B-----5:R-:W-:Y:S01]  /*9f10*/  IADD3 R193, P4, PT, R248, R152, RZ ;  /* 0x00000098f8c17210 */ /* 0x020fe20007f9e0ff */
[----:B------:R-:W3:Y:S01]  /*9f20*/  LDL.LU R150, [R1+0xec] ;  /* 0x0000ec0001967983 */ /* 0x000ee20000300800 */
[----:B------:R-:W-:-:S02]  /*9f30*/  LEA.HI.X.SX32 R196, R156, R74, 0x1, P6 ;  /* 0x0000004a9cc47211 */ /* 0x000fc400030f0eff */
[----:B------:R-:W-:Y:S01]  /*9f40*/  IADD3 R191, P5, PT, R248, R154, RZ ;  /* 0x0000009af8bf7210 */ /* 0x000fe20007fbe0ff */
[----:B------:R-:W4:Y:S01]  /*9f50*/  LDL.LU R156, [R1+0x120] ;  /* 0x00012000019c7983 */ /* 0x000f220000300800 */
[-C--:B------:R-:W-:Y:S02]  /*9f60*/  LEA.HI.X.SX32 R194, R152, R74.reuse, 0x1, P4 ;  /* 0x0000004a98c27211 */ /* 0x080fe400020f0eff */
[----:B------:R-:W-:Y:S01]  /*9f70*/  IADD3 R189, P0, PT, R248, R157, RZ ;  /* 0x0000009df8bd7210 */ /* 0x000fe20007f1e0ff */
[----:B------:R-:W5:Y:S01]  /*9f80*/  LDL.LU R152, [R1+0x124] ;  /* 0x0001240001987983 */ /* 0x000f620000300800 */
[-C--:B------:R-:W-:Y:S02]  /*9f90*/  LEA.HI.X.SX32 R192, R154, R74.reuse, 0x1, P5 ;  /* 0x0000004a9ac07211 */ /* 0x080fe400028f0eff */
[----:B------:R-:W-:Y:S01]  /*9fa0*/  IADD3 R76, P6, PT, R248, R151, RZ ;  /* 0x00000097f84c7210 */ /* 0x000fe20007fde0ff */
[----:B------:R-:W5:Y:S01]  /*9fb0*/  LDL.LU R154, [R1+0x128] ;  /* 0x00012800019a7983 */ /* 0x000f620000300800 */
[----:B------:R-:W-:-:S02]  /*9fc0*/  LEA.HI.X.SX32 R190, R157, R74, 0x1, P0 ;  /* 0x0000004a9dbe7211 */ /* 0x000fc400000f0eff */
[C---:B------:R-:W-:Y:S01]  /*9fd0*/  IADD3 R78, P4, PT, R248.reuse, R153, RZ ;  /* 0x00000099f84e7210 */ /* 0x040fe20007f9e0ff */
[----:B------:R-:W5:Y:S01]  /*9fe0*/  LDL.LU R157, [R1+0xfc] ;  /* 0x0000fc00019d7983 */ /* 0x000f620000300800 */
[-C--:B------:R-:W-:Y:S02]  /*9ff0*/  LEA.HI.X.SX32 R187, R151, R74.reuse, 0x1, P6 ;  /* 0x0000004a97bb7211 */ /* 0x080fe400030f0eff */
[----:B------:R-:W-:Y:S01]  /*a000*/  IADD3 R80, P5, PT, R248, R155, RZ ;  /* 0x0000009bf8507210 */ /* 0x000fe20007fbe0ff */
[----:B------:R-:W5:Y:S01]  /*a010*/  LDL.LU R151, [R1+0x12c] ;  /* 0x00012c0001977983 */ /* 0x000f620000300800 */
[----:B------:R-:W-:-:S03]  /*a020*/  LEA.HI.X.SX32 R77, R153, R74, 0x1, P4 ;  /* 0x0000004a994d7211 */ /* 0x000fc600020f0eff */
[----:B------:R-:W5:Y:S01]  /*a030*/  LDL.LU R153, [R1+0x130] ;  /* 0x0001300001997983 */ /* 0x000f620000300800 */
[----:B------:R-:W-:-:S03]  /*a040*/  LEA.HI.X.SX32 R79, R155, R74, 0x1, P5 ;  /* 0x0000004a9b4f7211 */ /* 0x000fc600028f0eff */
[----:B------:R-:W5:Y:S01]  /*a050*/  LDL.LU R155, [R1+0x138] ;  /* 0x00013800019b7983 */ /* 0x000f620000300800 */
[C---:B------:R-:W-:Y:S02]  /*a060*/  IADD3 R82, P0, PT, R248.reuse, R143, RZ ;  /* 0x0000008ff8527210 */ /* 0x040fe40007f1e0ff */
[C---:B------:R-:W-:Y:S01]  /*a070*/  IADD3 R84, P6, PT, R248.reuse, R140, RZ ;  /* 0x0000008cf8547210 */ /* 0x040fe20007fde0ff */
[----:B------:R-:W5:Y:S01]  /*a080*/  LDL.LU R142, [R1+0x10c] ;  /* 0x00010c00018e7983 */ /* 0x000f620000300800 */
[C---:B------:R-:W-:Y:S02]  /*a090*/  IADD3 R86, P4, PT, R248.reuse, R139, RZ ;  /* 0x0000008bf8567210 */ /* 0x040fe40007f9e0ff */
[-C--:B------:R-:W-:Y:S02]  /*a0a0*/  LEA.HI.X.SX32 R81, R143, R74.reuse, 0x1, P0 ;  /* 0x0000004a8f517211 */ /* 0x080fe400000f0eff */
[----:B------:R-:W-:Y:S01]  /*a0b0*/  IADD3 R88, P5, PT, R248, R141, RZ ;  /* 0x0000008df8587210 */ /* 0x000fe20007fbe0ff */
[----:B------:R-:W5:Y:S01]  /*a0c0*/  LDL.LU R143, [R1+0x13c] ;  /* 0x00013c00018f7983 */ /* 0x000f620000300800 */
[----:B------:R-:W-:-:S02]  /*a0d0*/  LEA.HI.X.SX32 R83, R140, R74, 0x1, P6 ;  /* 0x0000004a8c537211 */ /* 0x000fc400030f0eff */
[-C--:B------:R-:W-:Y:S02]  /*a0e0*/  LEA.HI.X.SX32 R85, R139, R74.reuse, 0x1, P4 ;  /* 0x0000004a8b557211 */ /* 0x080fe400020f0eff */
[----:B------:R-:W5:Y:S01]  /*a0f0*/  LDL.LU R139, [R1+0x140] ;  /* 0x00014000018b7983 */ /* 0x000f620000300800 */
[----:B------:R-:W-:-:S03]  /*a100*/  LEA.HI.X.SX32 R87, R141, R74, 0x1, P5 ;  /* 0x0000004a8d577211 */ /* 0x000fc600028f0eff */
[----:B------:R-:W5:Y:S04]  /*a110*/  LDL.LU R140, [R1+0x148] ;  /* 0x00014800018c7983 */ /* 0x000f680000300800 */
[----:B------:R-:W5:Y:S01]  /*a120*/  LDL.LU R141, [R1+0x11c] ;  /* 0x00011c00018d7983 */ /* 0x000f620000300800 */
[----:B--2---:R-:W-:-:S04]  /*a130*/  IADD3 R90, P0, PT, R248, R138, RZ ;  /* 0x0000008af85a7210 */ /* 0x004fc80007f1e0ff */
[----:B------:R-:W-:Y:S02]  /*a140*/  LEA.HI.X.SX32 R89, R138, R74, 0x1, P0 ;  /* 0x0000004a8a597211 */ /* 0x000fe400000f0eff */
[----:B---3--:R-:W-:-:S04]  /*a150*/  IADD3 R92, P6, PT, R248, R150, RZ ;  /* 0x00000096f85c7210 */ /* 0x008fc80007fde0ff */
[----:B------:R-:W-:Y:S02]  /*a160*/  LEA.HI.X.SX32 R91, R150, R74, 0x1, P6 ;  /* 0x0000004a965b7211 */ /* 0x000fe400030f0eff */
[C---:B----4-:R-:W-:Y:S01]  /*a170*/  IADD3 R94, P4, PT, R248.reuse, R156, RZ ;  /* 0x0000009cf85e7210 */ /* 0x050fe20007f9e0ff */
[----:B------:R-:W2:Y:S01]  /*a180*/  LDL.LU R150, [R1+0x14c] ;  /* 0x00014c0001967983 */ /* 0x000ea20000300800 */
[----:B-----5:R-:W-:-:S03]  /*a190*/  IADD3 R96, P5, PT, R248, R152, RZ ;  /* 0x00000098f8607210 */ /* 0x020fc60007fbe0ff */
[----:B------:R-:W3:Y:S01]  /*a1a0*/  LDL.LU R138, [R1+0x154] ;  /* 0x00015400018a7983 */ /* 0x000ee20000300800 */
[----:B------:R-:W-:Y:S02]  /*a1b0*/  IADD3 R98, P0, PT, R248, R154, RZ ;  /* 0x0000009af8627210 */ /* 0x000fe40007f1e0ff */
[-C--:B------:R-:W-:Y:S02]  /*a1c0*/  LEA.HI.X.SX32 R95, R152, R74.reuse, 0x1, P5 ;  /* 0x0000004a985f7211 */ /* 0x080fe400028f0eff */
[-C--:B------:R-:W-:Y:S01]  /*a1d0*/  LEA.HI.X.SX32 R93, R156, R74.reuse, 0x1, P4 ;  /* 0x0000004a9c5d7211 */ /* 0x080fe200020f0eff */
[----:B------:R-:W4:Y:S01]  /*a1e0*/  LDL.LU R152, [R1+0x158] ;  /* 0x0001580001987983 */ /* 0x000f220000300800 */
[----:B------:R-:W-:Y:S02]  /*a1f0*/  IADD3 R100, P6, PT, R248, R157, RZ ;  /* 0x0000009df8647210 */ /* 0x000fe40007fde0ff */
[----:B------:R-:W-:Y:S02]  /*a200*/  LEA.HI.X.SX32 R97, R154, R74, 0x1, P0 ;  /* 0x0000004a9a617211 */ /* 0x000fe400000f0eff */
[C---:B------:R-:W-:Y:S01]  /*a210*/  IADD3 R102, P4, PT, R248.reuse, R151, RZ ;  /* 0x00000097f8667210 */ /* 0x040fe20007f9e0ff */
[----:B------:R-:W5:Y:S01]  /*a220*/  LDL.LU R154, [R1+0x15c] ;  /* 0x00015c00019a7983 */ /* 0x000f620000300800 */
[----:B------:R-:W-:-:S03]  /*a230*/  IADD3 R104, P5, PT, R248, R153, RZ ;  /* 0x00000099f8687210 */ /* 0x000fc60007fbe0ff */
[----:B------:R-:W5:Y:S01]  /*a240*/  LDL.LU R156, [R1+0x160] ;  /* 0x00016000019c7983 */ /* 0x000f620000300800 */
[-C--:B------:R-:W-:Y:S02]  /*a250*/  LEA.HI.X.SX32 R99, R157, R74.reuse, 0x1, P6 ;  /* 0x0000004a9d637211 */ /* 0x080fe400030f0eff */
        /* <DEDUP_REMOVED lines=8> */
[C---:B------:R-:W-:Y:S02]  /*a2e0*/  IADD3 R110, P4, PT, R248.reuse, R143, RZ ;  /* 0x0000008ff86e7210 */ /* 0x040fe40007f9e0ff */
[C---:B------:R-:W-:Y:S02]  /*a2f0*/  IADD3 R108, P6, PT, R248.reuse, R142, RZ ;  /* 0x0000008ef86c7210 */ /* 0x040fe40007fde0ff */
[C---:B------:R-:W-:Y:S02]  /*a300*/  IADD3 R112, P5, PT, R248.reuse, R139, RZ ;  /* 0x0000008bf8707210 */ /* 0x040fe40007fbe0ff */
[----:B------:R-:W-:-:S02]  /*a310*/  IADD3 R114, P0, PT, R248, R140, RZ ;  /* 0x0000008cf8727210 */ /* 0x000fc40007f1e0ff */
[-C--:B------:R-:W-:Y:S02]  /*a320*/  LEA.HI.X.SX32 R109, R143, R74.reuse, 0x1, P4 ;  /* 0x0000004a8f6d7211 */ /* 0x080fe400020f0eff */
[-C--:B------:R-:W-:Y:S02]  /*a330*/  LEA.HI.X.SX32 R107, R142, R74.reuse, 0x1, P6 ;  /* 0x0000004a8e6b7211 */ /* 0x080fe400030f0eff */
[-C--:B------:R-:W-:Y:S01]  /*a340*/  LEA.HI.X.SX32 R111, R139, R74.reuse, 0x1, P5 ;  /* 0x0000004a8b6f7211 */ /* 0x080fe200028f0eff */
[----:B------:R-:W5:Y:S01]  /*a350*/  LDL.LU R142, [R1+0x174] ;  /* 0x00017400018e7983 */ /* 0x000f620000300800 */
[----:B------:R-:W-:Y:S02]  /*a360*/  IADD3 R116, P6, PT, R248, R141, RZ ;  /* 0x0000008df8747210 */ /* 0x000fe40007fde0ff */
[-C--:B------:R-:W-:Y:S01]  /*a370*/  LEA.HI.X.SX32 R113, R140, R74.reuse, 0x1, P0 ;  /* 0x0000004a8c717211 */ /* 0x080fe200000f0eff */
[----:B------:R-:W5:Y:S01]  /*a380*/  LDL.LU R143, [R1+0x178] ;  /* 0x00017800018f7983 */ /* 0x000f620000300800 */
[----:B------:R-:W-:-:S03]  /*a390*/  LEA.HI.X.SX32 R115, R141, R74, 0x1, P6 ;  /* 0x0000004a8d737211 */ /* 0x000fc600030f0eff */
[----:B------:R-:W5:Y:S04]  /*a3a0*/  LDL.LU R139, [R1+0x144] ;  /* 0x00014400018b7983 */ /* 0x000f680000300800 */
[----:B------:R-:W5:Y:S01]  /*a3b0*/  LDL.LU R141, [R1+0x17c] ;  /* 0x00017c00018d7983 */ /* 0x000f620000300800 */
[C---:B--2---:R-:W-:Y:S02]  /*a3c0*/  IADD3 R118, P4, PT, R248.reuse, R150, RZ ;  /* 0x00000096f8767210 */ /* 0x044fe40007f9e0ff */
[----:B---3--:R-:W-:Y:S02]  /*a3d0*/  IADD3 R120, P5, PT, R248, R138, RZ ;  /* 0x0000008af8787210 */ /* 0x008fe40007fbe0ff */
[-C--:B------:R-:W-:Y:S02]  /*a3e0*/  LEA.HI.X.SX32 R117, R150, R74.reuse, 0x1, P4 ;  /* 0x0000004a96757211 */ /* 0x080fe400020f0eff */
[----:B------:R-:W-:Y:S01]  /*a3f0*/  LEA.HI.X.SX32 R119, R138, R74, 0x1, P5 ;  /* 0x0000004a8a777211 */ /* 0x000fe200028f0eff */
[----:B------:R-:W2:Y:S01]  /*a400*/  LDL.LU R150, [R1+0x180] ;  /* 0x0001800001967983 */ /* 0x000ea20000300800 */
[----:B----4-:R-:W-:-:S02]  /*a410*/  IADD3 R122, P0, PT, R248, R152, RZ ;  /* 0x00000098f87a7210 */ /* 0x010fc40007f1e0ff */
[----:B-----5:R-:W-:Y:S02]  /*a420*/  IADD3 R124, P4, PT, R248, R154, RZ ;  /* 0x0000009af87c7210 */ /* 0x020fe40007f9e0ff */
[----:B------:R-:W-:Y:S02]  /*a430*/  LEA.HI.X.SX32 R121, R152, R74, 0x1, P0 ;  /* 0x0000004a98797211 */ /* 0x000fe400000f0eff */
[----:B------:R-:W-:Y:S01]  /*a440*/  IADD3 R126, P5, PT, R248, R156, RZ ;  /* 0x0000009cf87e7210 */ /* 0x000fe20007fbe0ff */
[----:B------:R-:W3:Y:S01]  /*a450*/  LDL.LU R152, [R1+0x184] ;  /* 0x0001840001987983 */ /* 0x000ee20000300800 */
[-C--:B------:R-:W-:Y:S02]  /*a460*/  LEA.HI.X.SX32 R123, R154, R74.reuse, 0x1, P4 ;  /* 0x0000004a9a7b7211 */ /* 0x080fe400020f0eff */
[----:B------:R-:W-:Y:S01]  /*a470*/  IADD3 R128, P0, PT, R248, R157, RZ ;  /* 0x0000009df8807210 */ /* 0x000fe20007f1e0ff */
[----:B------:R-:W4:Y:S01]  /*a480*/  LDL.LU R154, [R1+0x150] ;  /* 0x00015000019a7983 */ /* 0x000f220000300800 */
[----:B------:R-:W-:-:S02]  /*a490*/  LEA.HI.X.SX32 R125, R156, R74, 0x1, P5 ;  /* 0x0000004a9c7d7211 */ /* 0x000fc400028f0eff */
[C---:B------:R-:W-:Y:S01]  /*a4a0*/  IADD3 R130, P4, PT, R248.reuse, R151, RZ ;  /* 0x00000097f8827210 */ /* 0x040fe20007f9e0ff */
[----:B------:R-:W5:Y:S01]  /*a4b0*/  LDL.LU R156, [R1+0x18c] ;  /* 0x00018c00019c7983 */ /* 0x000f620000300800 */
[-C--:B------:R-:W-:Y:S02]  /*a4c0*/  LEA.HI.X.SX32 R127, R157, R74.reuse, 0x1, P0 ;  /* 0x0000004a9d7f7211 */ /* 0x080fe400000f0eff */
[C---:B------:R-:W-:Y:S02]  /*a4d0*/  IADD3 R132, P5, PT, R248.reuse, R153, RZ ;  /* 0x00000099f8847210 */ /* 0x040fe40007fbe0ff */
        /* <DEDUP_REMOVED lines=21> */
[----:B-1----:R-:W-:-:S04]  /*a630*/  IMAD.WIDE.U32 R68, R68, 0xc, R4 ;  /* 0x0000000c44447825 */ /* 0x002fc800078e0004 */
[----:B------:R-:W-:Y:S02]  /*a640*/  IMAD R8, R8, 0xc, RZ ;  /* 0x0000000c08087824 */ /* 0x000fe400078e02ff */
[----:B------:R-:W-:-:S04]  /*a650*/  IMAD.WIDE.U32 R72, R71, 0xc, R72 ;  /* 0x0000000c47487825 */ /* 0x000fc800078e0048 */
[----:B------:R-:W-:Y:S01]  /*a660*/  IMAD.IADD R71, R69, 0x1, R8 ;  /* 0x0000000145477824 */ /* 0x000fe200078e0208 */
[C---:B------:R-:W-:Y:S01]  /*a670*/  SHF.L.U64.HI R8, R20.reuse, 0x2, R23 ;  /* 0x0000000214087819 */ /* 0x040fe20000010217 */
[----:B------:R-:W-:Y:S01]  /*a680*/  IMAD.SHL.U32 R20, R20, 0x4, RZ ;  /* 0x0000000414147824 */ /* 0x000fe200078e00ff */
[----:B------:R-:W-:-:S03]  /*a690*/  SHF.L.U64.HI R22, R17, 0x2, R22 ;  /* 0x0000000211167819 */ /* 0x000fc60000010216 */
[----:B------:R1:W-:Y:S01]  /*a6a0*/  STL [R1+0x34], R8 ;  /* 0x0000340801007387 */ /* 0x0003e20000100800 */
[----:B------:R-:W-:-:S03]  /*a6b0*/  IADD3 R136, P4, PT, R248, R142, RZ ;  /* 0x0000008ef8887210 */ /* 0x000fc60007f9e0ff */
[----:B------:R1:W-:Y:S02]  /*a6c0*/  STL [R1+0x30], R20 ;  /* 0x0000301401007387 */ /* 0x0003e40000100800 */
[----:B-1----:R-:W-:Y:S02]  /*a6d0*/  IMAD.SHL.U32 R8, R17, 0x4, RZ ;  /* 0x0000000411087824 */ /* 0x002fe400078e00ff */
[----:B------:R-:W-:Y:S01]  /*a6e0*/  STL [R1+0x2c], R22 ;  /* 0x00002c1601007387 */ /* 0x000fe20000100800 */
[C---:B------:R-:W-:Y:S01]  /*a6f0*/  IMAD.SHL.U32 R17, R14.reuse, 0x4, RZ ;  /* 0x000000040e117824 */ /* 0x040fe200078e00ff */
[----:B------:R-:W-:Y:S02]  /*a700*/  SHF.L.U64.HI R20, R14, 0x2, R21 ;  /* 0x000000020e147819 */ /* 0x000fe40000010215 */
[----:B------:R1:W-:Y:S01]  /*a710*/  STL [R1+0x28], R8 ;  /* 0x0000280801007387 */ /* 0x0003e20000100800 */
[----:B------:R-:W-:Y:S02]  /*a720*/  LEA.HI.X.SX32 R135, R142, R74, 0x1, P4 ;  /* 0x0000004a8e877211 */ /* 0x000fe400020f0eff */
[----:B------:R-:W-:-:S02]  /*a730*/  IADD3 R138, P5, PT, R248, R143, RZ ;  /* 0x0000008ff88a7210 */ /* 0x000fc40007fbe0ff */
[C---:B------:R-:W-:Y:S02]  /*a740*/  IADD3 R140, P0, PT, R248.reuse, R139, RZ ;  /* 0x0000008bf88c7210 */ /* 0x040fe40007f1e0ff */
[----:B------:R-:W-:Y:S02]  /*a750*/  IADD3 R142, P4, PT, R248, R141, RZ ;  /* 0x0000008df88e7210 */ /* 0x000fe40007f9e0ff */
[C---:B-1----:R-:W-:Y:S01]  /*a760*/  SHF.L.U64.HI R8, R12.reuse, 0x2, R19 ;  /* 0x000000020c087819 */ /* 0x042fe20000010213 */
[----:B------:R-:W-:Y:S01]  /*a770*/  STL [R1+0x24], R20 ;  /* 0x0000241401007387 */ /* 0x000fe20000100800 */
[----:B------:R-:W-:Y:S01]  /*a780*/  SHF.R.S32.HI R5, RZ, 0x1f, R188 ;  /* 0x0000001fff057819 */ /* 0x000fe200000114bc */
[----:B------:R-:W-:Y:S01]  /*a790*/  IMAD.SHL.U32 R14, R12, 0x4, RZ ;  /* 0x000000040c0e7824 */ /* 0x000fe200078e00ff */
[-C--:B------:R-:W-:Y:S01]  /*a7a0*/  LEA.HI.X.SX32 R137, R143, R74.reuse, 0x1, P5 ;  /* 0x0000004a8f897211 */ /* 0x080fe200028f0eff */
[----:B------:R-:W-:Y:S01]  /*a7b0*/  STL [R1+0x20], R17 ;  /* 0x0000201101007387 */ /* 0x000fe20000100800 */
[----:B------:R-:W-:-:S02]  /*a7c0*/  LEA.HI.X.SX32 R139, R139, R74, 0x1, P0 ;  /* 0x0000004a8b8b7211 */ /* 0x000fc400000f0eff */
[----:B------:R-:W-:Y:S01]  /*a7d0*/  LEA.HI.X.SX32 R141, R141, R74, 0x1, P4 ;  /* 0x0000004a8d8d7211 */ /* 0x000fe200020f0eff */
[----:B------:R1:W-:Y:S01]  /*a7e0*/  STL [R1+0x1c], R8 ;  /* 0x00001c0801007387 */ /* 0x0003e20000100800 */
[----:B------:R-:W-:Y:S02]  /*a7f0*/  SHF.L.U64.HI R12, R10, 0x2, R18 ;  /* 0x000000020a0c7819 */ /* 0x000fe40000010212 */
[----:B------:R-:W-:Y:S01]  /*a800*/  LEA.HI R5, R5, R188, RZ, 0x6 ;  /* 0x000000bc05057211 */ /* 0x000fe200078f30ff */
[----:B------:R-:W-:Y:S01]  /*a810*/  IMAD R222, R222, 0xc, RZ ;  /* 0x0000000cdede7824 */ /* 0x000fe200078e02ff */
[----:B------:R-:W-:Y:S01]  /*a820*/  STL [R1+0x18], R14 ;  /* 0x0000180e01007387 */ /* 0x000fe20000100800 */
[----:B------:R-:W1:Y:S02]  /*a830*/  LDC R188, c[0x0][0x3a0] ;  /* 0x0000e800ffbc7b82 */ /* 0x000e640000000800 */
[----:B-1----:R-:W-:Y:S01]  /*a840*/  IMAD.SHL.U32 R8, R10, 0x4, RZ ;  /* 0x000000040a087824 */ /* 0x002fe200078e00ff */
[C---:B------:R-:W-:Y:S01]  /*a850*/  SHF.L.U64.HI R10, R9.reuse, 0x2, R16 ;  /* 0x00000002090a7819 */ /* 0x040fe20000010210 */
[----:B------:R-:W-:Y:S01]  /*a860*/  STL [R1+0x14], R12 ;  /* 0x0000140c01007387 */ /* 0x000fe20000100800 */
[----:B------:R-:W-:Y:S01]  /*a870*/  IMAD.SHL.U32 R9, R9, 0x4, RZ ;  /* 0x0000000409097824 */ /* 0x000fe200078e00ff */
[----:B------:R-:W-:-:S02]  /*a880*/  SHF.R.S32.HI R5, RZ, 0x6, R5 ;  /* 0x00000006ff057819 */ /* 0x000fc40000011405 */
[----:B------:R1:W-:Y:S01]  /*a890*/  STL [R1+0x10], R8 ;  /* 0x0000100801007387 */ /* 0x0003e20000100800 */
[----:B------:R-:W-:Y:S01]  /*a8a0*/  IMAD.IADD R73, R73, 0x1, R222 ;  /* 0x0000000149497824 */ /* 0x000fe200078e02de */
[----:B------:R-:W-:Y:S02]  /*a8b0*/  SHF.L.U64.HI R222, R221, 0x2, R6 ;  /* 0x00000002ddde7819 */ /* 0x000fe40000010206 */
[----:B------:R-:W-:Y:S01]  /*a8c0*/  STL [R1+0xc], R10 ;  /* 0x00000c0a01007387 */ /* 0x000fe20000100800 */
[----:B------:R-:W-:Y:S02]  /*a8d0*/  VIMNMX R6, PT, PT, R5, 0x2, !PT ;  /* 0x0000000205067848 */ /* 0x000fe40007fe0100 */
[C---:B-1----:R-:W-:Y:S01]  /*a8e0*/  SHF.L.U64.HI R8, R7.reuse, 0x2, R15 ;  /* 0x0000000207087819 */ /* 0x042fe2000001020f */
[----:B------:R-:W-:Y:S01]  /*a8f0*/  IMAD.SHL.U32 R7, R7, 0x4, RZ ;  /* 0x0000000407077824 */ /* 0x000fe200078e00ff */
[----:B------:R-:W-:Y:S04]  /*a900*/  STL [R1+0x8], R9 ;  /* 0x0000080901007387 */ /* 0x000fe80000100800 */
[----:B------:R-:W-:Y:S04]  /*a910*/  STL [R1+0x4], R8 ;  /* 0x0000040801007387 */ /* 0x000fe80000100800 */
[----:B------:R1:W-:Y:S02]  /*a920*/  STL [R1], R7 ;  /* 0x0000000701007387 */ /* 0x0003e40000100800 */
[----:B-1----:R-:W-:-:S02]  /*a930*/  VIADD R7, R5, 0xfffffffd ;  /* 0xfffffffd05077836 */ /* 0x002fc40000000000 */
[----:B------:R-:W-:-:S05]  /*a940*/  VIADD R5, R6, 0xffffffff ;  /* 0xffffffff06057836 */ /* 0x000fca0000000000 */
[----:B------:R1:W-:Y:S01]  /*a950*/  STL [R1+0x38], R5 ;  /* 0x0000380501007387 */ /* 0x0003e20000100800 */
[----:B------:R-:W-:Y:S01]  /*a960*/  VIADD R188, R188, 0xffffff40 ;  /* 0xffffff40bcbc7836 */ /* 0x000fe20000000000 */
[----:B------:R-:W-:Y:S01]  /*a970*/  SHF.L.U64.HI R252, R251, 0x2, R252 ;  /* 0x00000002fbfc7819 */ /* 0x000fe200000102fc */
[----:B------:R-:W-:Y:S01]  /*a980*/  IMAD.MOV.U32 R70, RZ, RZ, R68 ;  /* 0x000000ffff467224 */ /* 0x000fe200078e0044 */
[----:B------:R-:W-:Y:S01]  /*a990*/  SHF.L.U64.HI R250, R249, 0x2, R13 ;  /* 0x00000002f9fa7819 */ /* 0x000fe2000001020d */
[----:B------:R-:W-:Y:S01]  /*a9a0*/  IMAD.MOV.U32 R69, RZ, RZ, R188 ;  /* 0x000000ffff457224 */ /* 0x000fe200078e00bc */
[----:B------:R-:W-:Y:S01]  /*a9b0*/  SHF.L.U64.HI R246, R245, 0x2, R246 ;  /* 0x00000002f5f67819 */ /* 0x000fe200000102f6 */
[----:B------:R-:W-:Y:S01]  /*a9c0*/  IMAD.MOV.U32 R4, RZ, RZ, RZ ;  /* 0x000000ffff047224 */ /* 0x000fe200078e00ff */
[----:B------:R-:W-:Y:S01]  /*a9d0*/  SHF.L.U64.HI R244, R243, 0x2, R244 ;  /* 0x00000002f3f47819 */ /* 0x000fe200000102f4 */
[----:B------:R-:W-:Y:S01]  /*a9e0*/  IMAD.MOV.U32 R68, RZ, RZ, RZ ;  /* 0x000000ffff447224 */ /* 0x000fe200078e00ff */
[----:B------:R-:W-:Y:S01]  /*a9f0*/  SHF.L.U64.HI R242, R241, 0x2, R242 ;  /* 0x00000002f1f27819 */ /* 0x000fe200000102f2 */
[----:B------:R-:W-:Y:S01]  /*aa00*/  IMAD.SHL.U32 R251, R251, 0x4, RZ ;  /* 0x00000004fbfb7824 */ /* 0x000fe200078e00ff */
        /* <DEDUP_REMOVED lines=54> */
[----:B------:R-:W-:-:S02]  /*ad70*/  SHF.L.U64.HI R79, R80, 0x2, R79 ;  /* 0x00000002504f7819 */ /* 0x000fc4000001024f */
[----:B--2---:R-:W-:-:S04]  /*ad80*/  IADD3 R144, P5, PT, R248, R150, RZ ;  /* 0x00000096f8907210 */ /* 0x004fc80007fbe0ff */
[----:B------:R-:W-:Y:S02]  /*ad90*/  LEA.HI.X.SX32 R143, R150, R74, 0x1, P5 ;  /* 0x0000004a968f7211 */ /* 0x000fe400028f0eff */
[C---:B---3--:R-:W-:Y:S02]  /*ada0*/  IADD3 R146, P0, PT, R248.reuse, R152, RZ ;  /* 0x00000098f8927210 */ /* 0x048fe40007f1e0ff */
[----:B----4-:R-:W-:Y:S02]  /*adb0*/  IADD3 R148, P4, PT, R248, R154, RZ ;  /* 0x0000009af8947210 */ /* 0x010fe40007f9e0ff */
[-C--:B------:R-:W-:Y:S02]  /*adc0*/  LEA.HI.X.SX32 R145, R152, R74.reuse, 0x1, P0 ;  /* 0x0000004a98917211 */ /* 0x080fe400000f0eff */
[----:B------:R-:W-:Y:S02]  /*add0*/  LEA.HI.X.SX32 R147, R154, R74, 0x1, P4 ;  /* 0x0000004a9a937211 */ /* 0x000fe400020f0eff */
[----:B-----5:R-:W-:-:S02]  /*ade0*/  IADD3 R150, P5, PT, R248, R156, RZ ;  /* 0x0000009cf8967210 */ /* 0x020fc40007fbe0ff */
[C---:B------:R-:W-:Y:S02]  /*adf0*/  IADD3 R152, P0, PT, R248.reuse, R151, RZ ;  /* 0x00000097f8987210 */ /* 0x040fe40007f1e0ff */
[----:B------:R-:W-:Y:S02]  /*ae00*/  IADD3 R154, P4, PT, R248, R153, RZ ;  /* 0x00000099f89a7210 */ /* 0x000fe40007f9e0ff */
[-C--:B------:R-:W-:Y:S02]  /*ae10*/  LEA.HI.X.SX32 R149, R156, R74.reuse, 0x1, P5 ;  /* 0x0000004a9c957211 */ /* 0x080fe400028f0eff */
[-C--:B------:R-:W-:Y:S02]  /*ae20*/  LEA.HI.X.SX32 R151, R151, R74.reuse, 0x1, P0 ;  /* 0x0000004a97977211 */ /* 0x080fe400000f0eff */
[----:B------:R-:W-:Y:S02]  /*ae30*/  LEA.HI.X.SX32 R153, R153, R74, 0x1, P4 ;  /* 0x0000004a99997211 */ /* 0x000fe400020f0eff */
[----:B------:R-:W-:-:S02]  /*ae40*/  IADD3 R156, P5, PT, R248, R155, RZ ;  /* 0x0000009bf89c7210 */ /* 0x000fc40007fbe0ff */
[C---:B------:R-:W-:Y:S02]  /*ae50*/  IADD3 R158, P0, PT, R248.reuse, R157, RZ ;  /* 0x0000009df89e7210 */ /* 0x040fe40007f1e0ff */
[C---:B------:R-:W-:Y:S02]  /*ae60*/  IADD3 R160, P4, PT, R248.reuse, R159, RZ ;  /* 0x0000009ff8a07210 */ /* 0x040fe40007f9e0ff */
        /* <DEDUP_REMOVED lines=27> */
[----:B------:R-:W-:Y:S01]  /*b020*/  SHF.L.U64.HI R74, R248, 0x2, R74 ;  /* 0x00000002f84a7819 */ /* 0x000fe2000001024a */
[----:B------:R-:W-:Y:S01]  /*b030*/  IMAD.SHL.U32 R193, R193, 0x4, RZ ;  /* 0x00000004c1c17824 */ /* 0x000fe200078e00ff */
[C---:B------:R-:W-:Y:S01]  /*b040*/  SHF.L.U64.HI R248, R247.reuse, 0x2, R11 ;  /* 0x00000002f7f87819 */ /* 0x040fe2000001020b */
        /* <DEDUP_REMOVED lines=106> */
[----:B------:R-:W-:-:S02]  /*b6f0*/  IMAD.SHL.U32 R176, R176, 0x4, RZ ;  /* 0x00000004b0b07824 */ /* 0x000fc400078e00ff */
[----:B------:R-:W-:Y:S02]  /*b700*/  IMAD.SHL.U32 R178, R178, 0x4, RZ ;  /* 0x00000004b2b27824 */ /* 0x000fe400078e00ff */
[----:B------:R-:W-:Y:S02]  /*b710*/  IMAD.SHL.U32 R180, R180, 0x4, RZ ;  /* 0x00000004b4b47824 */ /* 0x000fe400078e00ff */
[----:B------:R-:W-:Y:S02]  /*b720*/  IMAD.SHL.U32 R182, R182, 0x4, RZ ;  /* 0x00000004b6b67824 */ /* 0x000fe400078e00ff */
[----:B------:R-:W-:Y:S02]  /*b730*/  IMAD.SHL.U32 R184, R184, 0x4, RZ ;  /* 0x00000004b8b87824 */ /* 0x000fe400078e00ff */
[----:B------:R-:W-:Y:S01]  /*b740*/  IMAD.SHL.U32 R186, R186, 0x4, RZ ;  /* 0x00000004baba7824 */ /* 0x000fe200078e00ff */
[----:B------:R-:W-:Y:S01]  /*b750*/  UMOV UR13, 0x1 ;  /* 0x00000001000d7882 */ /* 0x000fe20000000000 */
[----:B------:R-:W-:Y:S01]  /*b760*/  UMOV UR26, 0x2 ;  /* 0x00000002001a7882 */ /* 0x000fe20000000000 */
[----:B------:R-:W-:Y:S01]  /*b770*/  UMOV UR5, URZ ;  /* 0x000000ff00057c82 */ /* 0x000fe20008000000 */
[----:B------:R-:W-:Y:S01]  /*b780*/  UMOV UR6, URZ ;  /* 0x000000ff00067c82 */ /* 0x000fe20008000000 */
[----:B-1----:R-:W-:-:S05]  /*b790*/  UMOV UR7, URZ ;  /* 0x000000ff00077c82 */ /* 0x002fca0008000000 */
.L_x_17:
[----:B------:R-:W-:Y:S01]  /*b7a0*/  IMAD.U32 R4, R4, -0x80000000, RZ ;  /* 0x8000000004047824 */ /* 0x000fe200078e00ff */
[----:B------:R-:W-:-:S03]  /*b7b0*/  UIADD3 UR6, UPT, UPT, UR6, 0x1, URZ ;  /* 0x0000000106067890 */ /* 0x000fc6000fffe0ff */
[----:B------:R-:W1:Y:S01]  /*b7c0*/  SYNCS.PHASECHK.TRANS64.TRYWAIT P0, [UR11], R4 ;  /* 0x00000004ff0075a7 */ /* 0x000e62000800110b */
[----:B------:R-:W-:-:S04]  /*b7d0*/  UISETP.GT.AND UP1, UPT, UR6, 0x1, UPT ;  /* 0x000000010600788c */ /* 0x000fc8000bf24270 */
[----:B------:R-:W-:-:S04]  /*b7e0*/  USEL UR6, UR6, URZ, !UP1 ;  /* 0x000000ff06067287 */ /* 0x000fc8000c800000 */
[----:B------:R-:W-:Y:S01]  /*b7f0*/  ULEA UR4, UR6, UR9, 0xf ;  /* 0x0000000906047291 */ /* 0x000fe2000f8e78ff */
[----:B-1----:R-:W-:Y:S11]  /*b800*/  @!P0 BRA `(.L_x_15) ;  /* 0x0000006400d88947 */ /* 0x002ff60003800000 */
.L_x_25:
[----:B------:R-:W-:-:S04]  /*b810*/  DEPBAR.LE SB0, 0x2 ;  /* 0x000080800000791a */ /* 0x000fc80000000000 */
[----:B------:R-:W-:Y:S01]  /*b820*/  LEA R188, R2, UR4, 0x8 ;  /* 0x0000000402bc7c11 */ /* 0x000fe2000f8e40ff */
[----:B------:R-:W-:Y:S01]  /*b830*/  BAR.SYNC.DEFER_BLOCKING 0x0 ;  /* 0x0000000000007b1d */ /* 0x000fe20000010000 */
[----:B------:R-:W-:Y:S02]  /*b840*/  UIADD3 UR5, UPT, UPT, UR5, 0x1, URZ ;  /* 0x0000000105057890 */ /* 0x000fe4000fffe0ff */
[----:B------:R-:W-:Y:S02]  /*b850*/  ULEA UR11, UR13, UR9, 0x3 ;  /* 0x000000090d0b7291 */ /* 0x000fe4000f8e18ff */
[----:B------:R-:W-:Y:S02]  /*b860*/  UISETP.GT.AND UP1, UPT, UR5, 0x2, UPT ;  /* 0x000000020500788c */ /* 0x000fe4000bf24270 */
[----:B------:R-:W-:Y:S02]  /*b870*/  UIADD3 UR11, UPT, UPT, UR11, 0x1c000, URZ ;  /* 0x0001c0000b0b7890 */ /* 0x000fe4000fffe0ff */
[----:B------:R-:W-:Y:S01]  /*b880*/  USEL UR5, UR5, URZ, !UP1 ;  /* 0x000000ff05057287 */ /* 0x000fe2000c800000 */
[----:B------:R-:W-:Y:S01]  /*b890*/  UMOV UR4, UR7 ;  /* 0x0000000700047c82 */ /* 0x000fe20008000000 */
[----:B------:R-:W-:Y:S04]  /*b8a0*/  LDS.128 R4, [R188] ;  /* 0x00000000bc047984 */ /* 0x000fe80000000c00 */
        /* <DEDUP_REMOVED lines=15> */
[----:B-1----:R1:W-:Y:S01]  /*b9a0*/  STTM.x64 tmem[UR10+0x80], R4 ;  /* 0x00008004000079ed */ /* 0x0023e2000834000a */
[----:B------:R-:W2:Y:S02]  /*b9b0*/  FENCE.VIEW.ASYNC.T ;  /* 0x00000000000073c6 */ /* 0x000ea40000000200 */
[----:B--2---:R-:W-:Y:S06]  /*b9c0*/  BAR.SYNC.DEFER_BLOCKING 0x0 ;  /* 0x0000000000007b1d */ /* 0x004fec0000010000 */
        /* <DEDUP_REMOVED lines=11> */
[----:B------:R-:W-:Y:S05]  /*ba80*/  @P1 BRA `(.L_x_16) ;  /* 0x0000000000d81947 */ /* 0x000fea0003800000 */
[----:B------:R-:W-:Y:S01]  /*ba90*/  ULEA UR18, UR5, UR9, 0xe ;  /* 0x0000000905127291 */ /* 0x000fe2000f8e70ff */
[----:B------:R-:W-:Y:S01]  /*baa0*/  UMOV UR7, URZ ;  /* 0x000000ff00077c82 */ /* 0x000fe20008000000 */
[----:B------:R-:W-:Y:S02]  /*bab0*/  UIADD3 UR27, UPT, UPT, UR8, 0x88, URZ ;  /* 0x00000088081b7890 */ /* 0x000fe4000fffe0ff */
[----:B------:R-:W-:Y:S02]  /*bac0*/  UIADD3 UR18, UPT, UPT, UR18, 0x10000, URZ ;  /* 0x0001000012127890 */ /* 0x000fe4000fffe0ff */
[----:B------:R-:W-:Y:S02]  /*bad0*/  UIADD3 UR40, UPT, UPT, UR8, 0x90, URZ ;  /* 0x0000009008287890 */ /* 0x000fe4000fffe0ff */
[----:B------:R-:W-:Y:S02]  /*bae0*/  USHF.R.U32.HI UR18, URZ, 0x4, UR18 ;  /* 0x00000004ff127899 */ /* 0x000fe40008011612 */
[----:B------:R-:W-:-:S02]  /*baf0*/  UIADD3 UR41, UPT, UPT, UR8, 0x98, URZ ;  /* 0x0000009808297890 */ /* 0x000fc4000fffe0ff */
[----:B------:R-:W-:Y:S02]  /*bb00*/  USGXT.U32 UR18, UR18, 0xe ;  /* 0x0000000e1212789a */ /* 0x000fe40008000000 */
[----:B------:R-:W-:Y:S02]  /*bb10*/  UIADD3 UR44, UPT, UPT, UR8, 0xa0, URZ ;  /* 0x000000a0082c7890 */ /* 0x000fe4000fffe0ff */
[----:B------:R-:W-:Y:S02]  /*bb20*/  UIADD3 UR20, UP1, UPT, UR18, 0x2, URZ ;  /* 0x0000000212147890 */ /* 0x000fe4000ff3e0ff */
[----:B------:R-:W-:Y:S02]  /*bb30*/  UIADD3 UR45, UPT, UPT, UR8, 0xa8, URZ ;  /* 0x000000a8082d7890 */ /* 0x000fe4000fffe0ff */
[----:B------:R-:W-:Y:S02]  /*bb40*/  UIADD3.X UR21, UPT, UPT, UR7, 0x40004040, URZ, UP1, !UPT ;  /* 0x4000404007157890 */ /* 0x000fe40008ffe4ff */
[----:B------:R-:W-:-:S02]  /*bb50*/  UIADD3 UR32, UP1, UPT, UR20, 0x2, URZ ;  /* 0x0000000214207890 */ /* 0x000fc4000ff3e0ff */
[----:B------:R-:W-:Y:S02]  /*bb60*/  UIADD3 UR34, UP2, UPT, UR20, 0x4, URZ ;  /* 0x0000000414227890 */ /* 0x000fe4000ff5e0ff */
[----:B------:R-:W-:Y:S02]  /*bb70*/  UIADD3 UR36, UP3, UPT, UR20, 0x1fe, URZ ;  /* 0x000001fe14247890 */ /* 0x000fe4000ff7e0ff */
[----:B------:R-:W-:Y:S02]  /*bb80*/  UIADD3 UR38, UP4, UPT, UR20, 0x200, URZ ;  /* 0x0000020014267890 */ /* 0x000fe4000ff9e0ff */
[----:B------:R-:W-:Y:S02]  /*bb90*/  UIADD3 UR22, UP5, UPT, UR20, 0x202, URZ ;  /* 0x0000020214167890 */ /* 0x000fe4000ffbe0ff */
[----:B------:R-:W-:Y:S02]  /*bba0*/  UIADD3.X UR33, UPT, UPT, UR21, URZ, URZ, UP1, !UPT ;  /* 0x000000ff15217290 */ /* 0x000fe40008ffe4ff */
[----:B------:R-:W-:-:S02]  /*bbb0*/  UIADD3 UR24, UP6, UPT, UR20, 0x204, URZ ;  /* 0x0000020414187890 */ /* 0x000fc4000ffde0ff */
[----:B------:R-:W-:Y:S02]  /*bbc0*/  UIADD3.X UR35, UPT, UPT, UR21, URZ, URZ, UP2, !UPT ;  /* 0x000000ff15237290 */ /* 0x000fe400097fe4ff */
[----:B------:R-:W-:Y:S02]  /*bbd0*/  UIADD3.X UR37, UPT, UPT, UR21, URZ, URZ, UP3, !UPT ;  /* 0x000000ff15257290 */ /* 0x000fe40009ffe4ff */
[----:B------:R-:W-:Y:S02]  /*bbe0*/  UIADD3.X UR39, UPT, UPT, UR21, URZ, URZ, UP4, !UPT ;  /* 0x000000ff15277290 */ /* 0x000fe4000a7fe4ff */
[----:B------:R-:W-:Y:S02]  /*bbf0*/  UIADD3 UR7, UPT, UPT, UR8, 0xb0, URZ ;  /* 0x000000b008077890 */ /* 0x000fe4000fffe0ff */
[----:B------:R-:W-:Y:S01]  /*bc00*/  UIADD3.X UR23, UPT, UPT, UR21, URZ, URZ, UP5, !UPT ;  /* 0x000000ff15177290 */ /* 0x000fe2000affe4ff */
[----:B------:R-:W-:Y:S01]  /*bc10*/  UMOV UR14, 0x0 ;  /* 0x00000000000e7882 */ /* 0x000fe20000000000 */
[----:B------:R-:W-:Y:S01]  /*bc20*/  UMOV UR15, 0x10200910 ;  /* 0x10200910000f7882 */ /* 0x000fe20000000000 */
[----:B------:R-:W-:Y:S01]  /*bc30*/  UIADD3 UR52, UPT, UPT, UR8, 0xb8, URZ ;  /* 0x000000b808347890 */ /* 0x000fe2000fffe0ff */
[----:B------:R-:W-:Y:S01]  /*bc40*/  UMOV UR19, 0x40004040 ;  /* 0x4000404000137882 */ /* 0x000fe20000000000 */
[----:B------:R-:W-:Y:S01]  /*bc50*/  UIADD3.X UR25, UPT, UPT, UR21, URZ, URZ, UP6, !UPT ;  /* 0x000000ff15197290 */ /* 0x000fe2000b7fe4ff */
[----:B------:R2:W-:Y:S01]  /*bc60*/  UTCHMMA.2CTA tmem[UR12], gdesc[UR18], tmem[UR8], tmem[UR14], idesc[UR15], UPT ;  /* 0x00ff0e120c0079ea */ /* 0x0005e2000ba00008 */
[----:B------:R-:W-:Y:S01]  /*bc70*/  UMOV UR16, 0x0 ;  /* 0x0000000000107882 */ /* 0x000fe20000000000 */
[----:B------:R-:W-:Y:S01]  /*bc80*/  UMOV UR17, 0x10200910 ;  /* 0x1020091000117882 */ /* 0x000fe20000000000 */
[----:B------:R-:W-:Y:S01]  /*bc90*/  UMOV UR30, 0x0 ;  /* 0x00000000001e7882 */ /* 0x000fe20000000000 */
[----:B------:R-:W-:Y:S01]  /*bca0*/  UMOV UR31, 0x10200910 ;  /* 0x10200910001f7882 */ /* 0x000fe20000000000 */
        /* <DEDUP_REMOVED lines=20> */
.L_x_16:
[----:B-1----:R-:W3:Y:S01]  /*bdf0*/  LDL R6, [R1+0x4c] ;  /* 0x00004c0001067983 */ /* 0x002ee20000100800 */
[----:B------:R-:W1:Y:S01]  /*be00*/  LDC R5, c[0x0][0x3a0] ;  /* 0x0000e800ff057b82 */ /* 0x000e620000000800 */
[C---:B------:R-:W-:Y:S02]  /*be10*/  ISETP.GT.AND P4, PT, R69.reuse, RZ, PT ;  /* 0x000000ff4500720c */ /* 0x040fe40003f84270 */
[----:B------:R-:W-:-:S05]  /*be20*/  ISETP.GT.AND P6, PT, R69, 0x2, PT ;  /* 0x000000024500780c */ /* 0x000fca0003fc4270 */
[----:B------:R-:W-:Y:S06]  /*be30*/  BAR.SYNC.DEFER_BLOCKING 0x0 ;  /* 0x0000000000007b1d */ /* 0x000fec0000010000 */
[----:B------:R-:W4:Y:S01]  /*be40*/  S2R R10, SR_TID.X ;  /* 0x00000000000a7919 */ /* 0x000f220000002100 */
[----:B------:R-:W5:Y:S04]  /*be50*/  LDL R13, [R1+0x18] ;  /* 0x00001800010d7983 */ /* 0x000f680000100800 */
[----:B--2---:R-:W2:Y:S01]  /*be60*/  LDL R14, [R1+0x20] ;  /* 0x00002000010e7983 */ /* 0x004ea20000100800 */
[----:B-1----:R-:W-:-:S03]  /*be70*/  VIADD R5, R5, 0x3f ;  /* 0x0000003f05057836 */ /* 0x002fc60000000000 */
[----:B------:R-:W2:Y:S02]  /*be80*/  LDL R15, [R1] ;  /* 0x00000000010f7983 */ /* 0x000ea40000100800 */
[----:B------:R-:W-:Y:S02]  /*be90*/  SHF.R.S32.HI R4, RZ, 0x1f, R5 ;  /* 0x0000001fff047819 */ /* 0x000fe40000011405 */
[----:B------:R-:W2:Y:S02]  /*bea0*/  LDL R12, [R1+0x4] ;  /* 0x00000400010c7983 */ /* 0x000ea40000100800 */
[----:B------:R-:W-:Y:S01]  /*beb0*/  LEA.HI R4, R4, R5, RZ, 0x6 ;  /* 0x0000000504047211 */ /* 0x000fe200078f30ff */
[----:B------:R-:W-:Y:S01]  /*bec0*/  UIADD3 UR26, UPT, UPT, UR26, 0x1, URZ ;  /* 0x000000011a1a7890 */ /* 0x000fe2000fffe0ff */
[----:B------:R-:W2:Y:S02]  /*bed0*/  LDL R16, [R1+0x24] ;  /* 0x0000240001107983 */ /* 0x000ea40000100800 */
[----:B------:R-:W-:-:S02]  /*bee0*/  SHF.R.S32.HI R4, RZ, 0x6, R4 ;  /* 0x00000006ff047819 */ /* 0x000fc40000011404 */
[----:B------:R-:W2:Y:S03]  /*bef0*/  LDL R19, [R1+0x10] ;  /* 0x0000100001137983 */ /* 0x000ea60000100800 */
[----:B------:R-:W-:Y:S01]  /*bf00*/  VIADD R4, R4, 0xfffffffd ;  /* 0xfffffffd04047836 */ /* 0x000fe20000000000 */
[----:B------:R-:W2:Y:S04]  /*bf10*/  LDL R18, [R1+0x14] ;  /* 0x0000140001127983 */ /* 0x000ea80000100800 */
[----:B------:R-:W-:Y:S01]  /*bf20*/  ISETP.GE.AND P0, PT, R68, R4, PT ;  /* 0x000000044400720c */ /* 0x000fe20003f06270 */
[----:B------:R-:W2:Y:S01]  /*bf30*/  LDL R17, [R1+0x34] ;  /* 0x0000340001117983 */ /* 0x000ea20000100800 */
[----:B------:R-:W-:-:S02]  /*bf40*/  SEL R4, RZ, 0x4, !P4 ;  /* 0x00000004ff047807 */ /* 0x000fc40006000000 */
[----:B------:R-:W-:Y:S02]  /*bf50*/  ISETP.GT.AND P4, PT, R69, 0x1, PT ;  /* 0x000000014500780c */ /* 0x000fe40003f84270 */
[----:B------:R-:W-:Y:S02]  /*bf60*/  SEL R4, R4, RZ, !P0 ;  /* 0x000000ff04047207 */ /* 0x000fe40004000000 */
[----:B------:R-:W-:Y:S02]  /*bf70*/  SEL R5, RZ, 0x4, !P4 ;  /* 0x00000004ff057807 */ /* 0x000fe40006000000 */
[----:B------:R-:W-:Y:S02]  /*bf80*/  ISETP.NE.U32.AND P5, PT, R4, RZ, PT ;  /* 0x000000ff0400720c */ /* 0x000fe40003fa5070 */
[----:B---3--:R-:W-:Y:S02]  /*bf90*/  IADD3 R4, P4, PT, R70, R6, RZ ;  /* 0x0000000646047210 */ /* 0x008fe40007f9e0ff */
[----:B------:R-:W-:-:S03]  /*bfa0*/  SEL R6, R5, RZ, !P0 ;  /* 0x000000ff05067207 */ /* 0x000fc60004000000 */
[----:B------:R-:W-:Y:S01]  /*bfb0*/  IMAD.X R5, R71, 0x1, R74, P4 ;  /* 0x0000000147057824 */ /* 0x000fe200020e064a */
[----:B------:R-:W-:Y:S02]  /*bfc0*/  ISETP.NE.U32.AND P4, PT, R6, RZ, PT ;  /* 0x000000ff0600720c */ /* 0x000fe40003f85070 */
[----:B------:R-:W-:-:S03]  /*bfd0*/  SEL R6, RZ, 0x4, !P6 ;  /* 0x00000004ff067807 */ /* 0x000fc60007000000 */
[----:B------:R-:W-:Y:S01]  /*bfe0*/  @!PT LDS RZ, [RZ] ;  /* 0x00000000fffff984 */ /* 0x000fe20000000800 */
[----:B------:R-:W-:Y:S01]  /*bff0*/  @!PT LDS RZ, [RZ] ;  /* 0x00000000fffff984 */ /* 0x000fe20000000800 */
[----:B------:R-:W-:Y:S01]  /*c000*/  @!PT LDS RZ, [RZ] ;  /* 0x00000000fffff984 */ /* 0x000fe20000000800 */
[----:B------:R1:W-:Y:S01]  /*c010*/  LDGSTS.E [R188], desc[UR28][R4.64], P5 ;  /* 0x0000000004bc7fae */ /* 0x0003e2000a9a101c */
[----:B------:R-:W-:Y:S02]  /*c020*/  SEL R6, R6, RZ, !P0 ;  /* 0x000000ff06067207 */ /* 0x000fe40004000000 */
[----:B------:R-:W-:Y:S02]  /*c030*/  ISETP.GT.AND P6, PT, R69, 0x3, PT ;  /* 0x000000034500780c */ /* 0x000fe40003fc4270 */
[----:B-1----:R-:W-:-:S05]  /*c040*/  IADD3 R4, P5, PT, R70, R186, RZ ;  /* 0x000000ba46047210 */ /* 0x002fca0007fbe0ff */
[----:B------:R-:W-:Y:S01]  /*c050*/  IMAD.X R5, R71, 0x1, R185, P5 ;  /* 0x0000000147057824 */ /* 0x000fe200028e06b9 */
[----:B------:R-:W-:Y:S02]  /*c060*/  ISETP.NE.U32.AND P5, PT, R6, RZ, PT ;  /* 0x000000ff0600720c */ /* 0x000fe40003fa5070 */
[----:B------:R-:W-:Y:S02]  /*c070*/  SEL R6, RZ, 0x4, !P6 ;  /* 0x00000004ff067807 */ /* 0x000fe40007000000 */
[----:B------:R1:W-:Y:S02]  /*c080*/  LDGSTS.E [R188+0x4], desc[UR28][R4.64], P4 ;  /* 0x0000400004bc7fae */ /* 0x0003e4000a1a101c */
        /* <DEDUP_REMOVED lines=384> */
[----:B------:R1:W-:Y:S01]  /*d890*/  LDGSTS.E [R188+0xe0], desc[UR28][R4.64], P5 ;  /* 0x000e000004bc7fae */ /* 0x0003e2000a9a101c */
[----:B------:R-:W-:Y:S02]  /*d8a0*/  ISETP.GT.AND P6, PT, R69, 0x3b, PT ;  /* 0x0000003b4500780c */ /* 0x000fe40003fc4270 */
[----:B------:R-:W-:Y:S02]  /*d8b0*/  SEL R6, R6, RZ, !P0 ;  /* 0x000000ff06067207 */ /* 0x000fe40004000000 */
[----:B-1----:R-:W-:-:S05]  /*d8c0*/  IADD3 R4, P5, PT, R70, R189, RZ ;  /* 0x000000bd46047210 */ /* 0x002fca0007fbe0ff */
[----:B------:R-:W-:Y:S01]  /*d8d0*/  IMAD.X R5, R71, 0x1, R190, P5 ;  /* 0x0000000147057824 */ /* 0x000fe200028e06be */
[----:B------:R-:W-:Y:S02]  /*d8e0*/  ISETP.NE.U32.AND P5, PT, R6, RZ, PT ;  /* 0x000000ff0600720c */ /* 0x000fe40003fa5070 */
[----:B------:R-:W-:Y:S02]  /*d8f0*/  SEL R6, RZ, 0x4, !P6 ;  /* 0x00000004ff067807 */ /* 0x000fe40007000000 */
[----:B------:R1:W-:Y:S01]  /*d900*/  LDGSTS.E [R188+0xe4], desc[UR28][R4.64], P4 ;  /* 0x000e400004bc7fae */ /* 0x0003e2000a1a101c */
[----:B------:R-:W-:Y:S02]  /*d910*/  ISETP.GT.AND P4, PT, R69, 0x3c, PT ;  /* 0x0000003c4500780c */ /* 0x000fe40003f84270 */
[----:B------:R-:W-:Y:S02]  /*d920*/  SEL R6, R6, RZ, !P0 ;  /* 0x000000ff06067207 */ /* 0x000fe40004000000 */
[----:B------:R-:W-:-:S02]  /*d930*/  SEL R7, RZ, 0x4, !P4 ;  /* 0x00000004ff077807 */ /* 0x000fc40006000000 */
[----:B-1----:R-:W-:-:S05]  /*d940*/  IADD3 R4, P6, PT, R70, R191, RZ ;  /* 0x000000bf46047210 */ /* 0x002fca0007fde0ff */
[----:B------:R-:W-:Y:S01]  /*d950*/  IMAD.X R5, R71, 0x1, R192, P6 ;  /* 0x0000000147057824 */ /* 0x000fe200030e06c0 */
[----:B------:R-:W-:Y:S02]  /*d960*/  ISETP.NE.U32.AND P6, PT, R6, RZ, PT ;  /* 0x000000ff0600720c */ /* 0x000fe40003fc5070 */
[----:B------:R-:W-:Y:S02]  /*d970*/  IADD3 R6, P4, PT, R70, R193, RZ ;  /* 0x000000c146067210 */ /* 0x000fe40007f9e0ff */
[----:B------:R-:W-:Y:S01]  /*d980*/  SEL R8, R7, RZ, !P0 ;  /* 0x000000ff07087207 */ /* 0x000fe20004000000 */
[----:B------:R1:W-:Y:S02]  /*d990*/  LDGSTS.E [R188+0xe8], desc[UR28][R4.64], P5 ;  /* 0x000e800004bc7fae */ /* 0x0003e4000a9a101c */
[----:B------:R-:W-:Y:S01]  /*d9a0*/  IMAD.X R7, R71, 0x1, R194, P4 ;  /* 0x0000000147077824 */ /* 0x000fe200020e06c2 */
[----:B------:R-:W-:-:S05]  /*d9b0*/  ISETP.NE.U32.AND P4, PT, R8, RZ, PT ;  /* 0x000000ff0800720c */ /* 0x000fca0003f85070 */
[----:B------:R3:W-:Y:S01]  /*d9c0*/  LDGSTS.E [R188+0xec], desc[UR28][R6.64], P6 ;  /* 0x000ec00006bc7fae */ /* 0x0007e2000b1a101c */
[----:B-1----:R-:W-:Y:S02]  /*d9d0*/  IADD3 R4, P5, PT, R70, R195, RZ ;  /* 0x000000c346047210 */ /* 0x002fe40007fbe0ff */
[----:B------:R-:W-:-:S03]  /*d9e0*/  ISETP.GT.AND P6, PT, R69, 0x3d, PT ;  /* 0x0000003d4500780c */ /* 0x000fc60003fc4270 */
[----:B------:R-:W-:Y:S01]  /*d9f0*/  IMAD.X R5, R71, 0x1, R196, P5 ;  /* 0x0000000147057824 */ /* 0x000fe200028e06c4 */
[----:B------:R-:W-:-:S04]  /*da00*/  SEL R8, RZ, 0x4, !P6 ;  /* 0x00000004ff087807 */ /* 0x000fc80007000000 */
[----:B------:R1:W-:Y:S01]  /*da10*/  LDGSTS.E [R188+0xf0], desc[UR28][R4.64], P4 ;  /* 0x000f000004bc7fae */ /* 0x0003e2000a1a101c */
[C---:B------:R-:W-:Y:S02]  /*da20*/  ISETP.GT.AND P4, PT, R69.reuse, 0x3e, PT ;  /* 0x0000003e4500780c */ /* 0x040fe40003f84270 */
[----:B------:R-:W-:Y:S02]  /*da30*/  SEL R8, R8, RZ, !P0 ;  /* 0x000000ff08087207 */ /* 0x000fe40004000000 */
[----:B------:R-:W-:Y:S02]  /*da40*/  SEL R9, RZ, 0x4, !P4 ;  /* 0x00000004ff097807 */ /* 0x000fe40006000000 */
[----:B------:R-:W-:Y:S02]  /*da50*/  ISETP.GT.AND P4, PT, R69, 0x3f, PT ;  /* 0x0000003f4500780c */ /* 0x000fe40003f84270 */
[----:B----4-:R-:W-:Y:S02]  /*da60*/  LOP3.LUT R10, R10, 0x3f, RZ, 0xc0, !PT ;  /* 0x0000003f0a0a7812 */ /* 0x010fe400078ec0ff */
[----:B------:R-:W-:-:S02]  /*da70*/  ISETP.NE.U32.AND P6, PT, R8, RZ, PT ;  /* 0x000000ff0800720c */ /* 0x000fc40003fc5070 */
[----:B------:R-:W-:Y:S02]  /*da80*/  SEL R8, RZ, 0x4, !P4 ;  /* 0x00000004ff087807 */ /* 0x000fe40006000000 */
[----:B------:R-:W-:Y:S02]  /*da90*/  ISETP.GE.AND P4, PT, R10, R69, PT ;  /* 0x000000450a00720c */ /* 0x000fe40003f86270 */
[----:B------:R-:W4:Y:S01]  /*daa0*/  LDL R10, [R1+0x1c] ;  /* 0x00001c00010a7983 */ /* 0x000f220000100800 */
[----:B---3--:R-:W-:Y:S02]  /*dab0*/  IADD3 R6, P5, PT, R70, R197, RZ ;  /* 0x000000c546067210 */ /* 0x008fe40007fbe0ff */
[----:B------:R-:W-:-:S03]  /*dac0*/  SEL R9, R9, RZ, !P0 ;  /* 0x000000ff09097207 */ /* 0x000fc60004000000 */
[C---:B------:R-:W-:Y:S01]  /*dad0*/  IMAD.X R7, R71.reuse, 0x1, R198, P5 ;  /* 0x0000000147077824 */ /* 0x040fe200028e06c6 */
[----:B-1----:R-:W-:Y:S01]  /*dae0*/  IADD3 R4, P5, PT, R70, R199, RZ ;  /* 0x000000c746047210 */ /* 0x002fe20007fbe0ff */
[----:B------:R-:W-:Y:S01]  /*daf0*/  UISETP.GT.AND UP1, UPT, UR26, 0x2, UPT ;  /* 0x000000021a00788c */ /* 0x000fe2000bf24270 */
[----:B------:R-:W-:Y:S02]  /*db00*/  SEL R8, R8, RZ, !P0 ;  /* 0x000000ff08087207 */ /* 0x000fe40004000000 */
[----:B------:R1:W-:Y:S01]  /*db10*/  LDGSTS.E [R188+0xf4], desc[UR28][R6.64], P6 ;  /* 0x000f400006bc7fae */ /* 0x0003e2000b1a101c */
[----:B------:R-:W-:Y:S01]  /*db20*/  IMAD.X R5, R71, 0x1, R200, P5 ;  /* 0x0000000147057824 */ /* 0x000fe200028e06c8 */
[----:B------:R-:W-:Y:S02]  /*db30*/  ISETP.NE.U32.AND P5, PT, R9, RZ, PT ;  /* 0x000000ff0900720c */ /* 0x000fe40003fa5070 */
[----:B------:R-:W-:Y:S01]  /*db40*/  SEL R9, RZ, 0x4, P4 ;  /* 0x00000004ff097807 */ /* 0x000fe20002000000 */
[----:B------:R-:W-:Y:S01]  /*db50*/  USEL UR26, UR26, URZ, !UP1 ;  /* 0x000000ff1a1a7287 */ /* 0x000fe2000c800000 */
[----:B------:R-:W-:-:S02]  /*db60*/  ISETP.NE.U32.AND P4, PT, R8, RZ, PT ;  /* 0x000000ff0800720c */ /* 0x000fc40003f85070 */
[----:B------:R-:W-:Y:S01]  /*db70*/  SEL R9, R9, RZ, !P0 ;  /* 0x000000ff09097207 */ /* 0x000fe20004000000 */
[----:B------:R-:W-:-:S03]  /*db80*/  ULEA UR7, UR26, UR9, 0xe ;  /* 0x000000091a077291 */ /* 0x000fc6000f8e70ff */
[----:B------:R-:W-:Y:S02]  /*db90*/  ISETP.NE.U32.AND P0, PT, R9, RZ, PT ;  /* 0x000000ff0900720c */ /* 0x000fe40003f05070 */
[----:B-1----:R-:W-:Y:S01]  /*dba0*/  IADD3 R6, P6, PT, R70, R201, RZ ;  /* 0x000000c946067210 */ /* 0x002fe20007fde0ff */
[----:B------:R1:W-:Y:S01]  /*dbb0*/  LDGSTS.E [R188+0xf8], desc[UR28][R4.64], P5 ;  /* 0x000f800004bc7fae */ /* 0x0003e2000a9a101c */
[----:B------:R-:W-:Y:S01]  /*dbc0*/  IADD3 R8, P5, PT, R72, R203, RZ ;  /* 0x000000cb48087210 */ /* 0x000fe20007fbe0ff */
[----:B------:R-:W-:Y:S02]  /*dbd0*/  VIADD R11, R3, UR7 ;  /* 0x00000007030b7c36 */ /* 0x000fe40008000000 */
[----:B------:R-:W-:Y:S02]  /*dbe0*/  IMAD.X R7, R71, 0x1, R202, P6 ;  /* 0x0000000147077824 */ /* 0x000fe400030e06ca */
[----:B------:R-:W-:-:S03]  /*dbf0*/  IMAD.X R9, R73, 0x1, R204, P5 ;  /* 0x0000000149097824 */ /* 0x000fc600028e06cc */
[----:B------:R3:W-:Y:S01]  /*dc00*/  LDGSTS.E [R188+0xfc], desc[UR28][R6.64], P4 ;  /* 0x000fc00006bc7fae */ /* 0x0007e2000a1a101c */
[----:B-1----:R-:W-:-:S03]  /*dc10*/  IADD3 R4, P6, PT, R72, R211, RZ ;  /* 0x000000d348047210 */ /* 0x002fc60007fde0ff */
[----:B------:R-:W0:Y:S02]  /*dc20*/  LDGDEPBAR ;  /* 0x00000000000079af */ /* 0x000e240000000000 */
[----:B------:R-:W-:Y:S02]  /*dc30*/  IMAD.X R5, R73, 0x1, R212, P6 ;  /* 0x0000000149057824 */ /* 0x000fe400030e06d4 */
[----:B------:R1:W-:Y:S01]  /*dc40*/  LDGSTS.E [R11+0x10000], desc[UR28][R8.64], P0 ;  /* 0x10000000080b7fae */ /* 0x0003e200081a101c */
[----:B---3--:R-:W-:-:S03]  /*dc50*/  IADD3 R6, P4, PT, R72, R219, RZ ;  /* 0x000000db48067210 */ /* 0x008fc60007f9e0ff */
[----:B------:R3:W-:Y:S02]  /*dc60*/  LDGSTS.E [R11+0x10400], desc[UR28][R4.64], P0 ;  /* 0x10400000040b7fae */ /* 0x0007e400081a101c */
[----:B------:R-:W-:Y:S01]  /*dc70*/  IMAD.X R7, R73, 0x1, R220, P4 ;  /* 0x0000000149077824 */ /* 0x000fe200020e06dc */
[----:B-1----:R-:W-:-:S04]  /*dc80*/  IADD3 R8, P5, PT, R72, R227, RZ ;  /* 0x000000e348087210 */ /* 0x002fc80007fbe0ff */
[----:B------:R1:W-:Y:S01]  /*dc90*/  LDGSTS.E [R11+0x10800], desc[UR28][R6.64], P0 ;  /* 0x10800000060b7fae */ /* 0x0003e200081a101c */
[----:B---3--:R-:W-:Y:S01]  /*dca0*/  IADD3 R4, P4, PT, R72, R235, RZ ;  /* 0x000000eb48047210 */ /* 0x008fe20007f9e0ff */
[----:B------:R-:W-:-:S04]  /*dcb0*/  IMAD.X R9, R73, 0x1, R228, P5 ;  /* 0x0000000149097824 */ /* 0x000fc800028e06e4 */
[----:B------:R-:W-:Y:S01]  /*dcc0*/  IMAD.X R5, R73, 0x1, R236, P4 ;  /* 0x0000000149057824 */ /* 0x000fe200020e06ec */
[----:B------:R3:W-:Y:S01]  /*dcd0*/  LDGSTS.E [R11+0x10c00], desc[UR28][R8.64], P0 ;  /* 0x10c00000080b7fae */ /* 0x0007e200081a101c */
[----:B-1----:R-:W-:-:S03]  /*dce0*/  IADD3 R6, P5, PT, R72, R243, RZ ;  /* 0x000000f348067210 */ /* 0x002fc60007fbe0ff */
[----:B------:R5:W-:Y:S02]  /*dcf0*/  LDGSTS.E [R11+0x11000], desc[UR28][R4.64], P0 ;  /* 0x11000000040b7fae */ /* 0x000be400081a101c */
[----:B------:R-:W-:Y:S01]  /*dd00*/  IMAD.X R7, R73, 0x1, R244, P5 ;  /* 0x0000000149077824 */ /* 0x000fe200028e06f4 */
[----:B---3--:R-:W-:-:S04]  /*dd10*/  IADD3 R8, P4, PT, R72, R251, RZ ;  /* 0x000000fb48087210 */ /* 0x008fc80007f9e0ff */
[----:B------:R1:W-:Y:S01]  /*dd20*/  LDGSTS.E [R11+0x11400], desc[UR28][R6.64], P0 ;  /* 0x11400000060b7fae */ /* 0x0003e200081a101c */
[----:B-----5:R-:W-:Y:S01]  /*dd30*/  IADD3 R4, P5, PT, R72, R13, RZ ;  /* 0x0000000d48047210 */ /* 0x020fe20007fbe0ff */
[----:B------:R-:W-:-:S05]  /*dd40*/  IMAD.X R9, R73, 0x1, R252, P4 ;  /* 0x0000000149097824 */ /* 0x000fca00020e06fc */
[----:B------:R3:W-:Y:S01]  /*dd50*/  LDGSTS.E [R11+0x11800], desc[UR28][R8.64], P0 ;  /* 0x11800000080b7fae */ /* 0x0007e200081a101c */
[----:B-1----:R-:W-:-:S05]  /*dd60*/  IADD3 R6, P4, PT, R72, R205, RZ ;  /* 0x000000cd48067210 */ /* 0x002fca0007f9e0ff */
[C---:B------:R-:W-:Y:S02]  /*dd70*/  IMAD.X R7, R73.reuse, 0x1, R206, P4 ;  /* 0x0000000149077824 */ /* 0x040fe400020e06ce */
[----:B----4-:R-:W-:Y:S01]  /*dd80*/  IMAD.X R5, R73, 0x1, R10, P5 ;  /* 0x0000000149057824 */ /* 0x010fe200028e060a */
[----:B------:R-:W-:Y:S02]  /*dd90*/  LOP3.LUT R10, R3, 0x20, RZ, 0x3c, !PT ;  /* 0x00000020030a7812 */ /* 0x000fe400078e3cff */
[----:B---3--:R-:W-:Y:S02]  /*dda0*/  IADD3 R8, P5, PT, R72, R213, RZ ;  /* 0x000000d548087210 */ /* 0x008fe40007fbe0ff */
[----:B------:R1:W-:Y:S01]  /*ddb0*/  LDGSTS.E [R11+0x11c00], desc[UR28][R4.64], P0 ;  /* 0x11c00000040b7fae */ /* 0x0003e200081a101c */
[----:B------:R-:W-:Y:S02]  /*ddc0*/  VIADD R13, R10, UR7 ;  /* 0x000000070a0d7c36 */ /* 0x000fe40008000000 */
[----:B------:R-:W-:Y:S01]  /*ddd0*/  IMAD.X R9, R73, 0x1, R214, P5 ;  /* 0x0000000149097824 */ /* 0x000fe200028e06d6 */
[----:B------:R-:W3:Y:S04]  /*dde0*/  LDL R10, [R1+0x8] ;  /* 0x00000800010a7983 */ /* 0x000ee80000100800 */
[----:B------:R4:W-:Y:S01]  /*ddf0*/  LDGSTS.E [R13+0x10100], desc[UR28][R6.64], P0 ;  /* 0x10100000060d7fae */ /* 0x0009e200081a101c */
[----:B-1----:R-:W-:-:S03]  /*de00*/  IADD3 R4, P4, PT, R72, R221, RZ ;  /* 0x000000dd48047210 */ /* 0x002fc60007f9e0ff */
[----:B------:R1:W-:Y:S02]  /*de10*/  LDGSTS.E [R13+0x10500], desc[UR28][R8.64], P0 ;  /* 0x10500000080d7fae */ /* 0x0003e400081a101c */
[----:B------:R-:W-:Y:S01]  /*de20*/  IMAD.X R5, R73, 0x1, R222, P4 ;  /* 0x0000000149057824 */ /* 0x000fe200020e06de */
[----:B----4-:R-:W-:-:S04]  /*de30*/  IADD3 R6, P5, PT, R72, R229, RZ ;  /* 0x000000e548067210 */ /* 0x010fc80007fbe0ff */
[----:B------:R4:W-:Y:S01]  /*de40*/  LDGSTS.E [R13+0x10900], desc[UR28][R4.64], P0 ;  /* 0x10900000040d7fae */ /* 0x0009e200081a101c */
[----:B-1----:R-:W-:Y:S01]  /*de50*/  IADD3 R8, P4, PT, R72, R237, RZ ;  /* 0x000000ed48087210 */ /* 0x002fe20007f9e0ff */
[----:B------:R-:W-:-:S04]  /*de60*/  IMAD.X R7, R73, 0x1, R230, P5 ;  /* 0x0000000149077824 */ /* 0x000fc800028e06e6 */
[----:B------:R-:W-:Y:S01]  /*de70*/  IMAD.X R9, R73, 0x1, R238, P4 ;  /* 0x0000000149097824 */ /* 0x000fe200020e06ee */
[----:B------:R2:W-:Y:S01]  /*de80*/  LDGSTS.E [R13+0x10d00], desc[UR28][R6.64], P0 ;  /* 0x10d00000060d7fae */ /* 0x0005e200081a101c */
[----:B----4-:R-:W-:-:S03]  /*de90*/  IADD3 R4, P5, PT, R72, R245, RZ ;  /* 0x000000f548047210 */ /* 0x010fc60007fbe0ff */
[----:B------:R1:W-:Y:S02]  /*dea0*/  LDGSTS.E [R13+0x11100], desc[UR28][R8.64], P0 ;  /* 0x11100000080d7fae */ /* 0x0003e400081a101c */
[----:B------:R-:W-:Y:S01]  /*deb0*/  IMAD.X R5, R73, 0x1, R246, P5 ;  /* 0x0000000149057824 */ /* 0x000fe200028e06f6 */
[----:B--2---:R-:W-:-:S04]  /*dec0*/  IADD3 R6, P4, PT, R72, R15, RZ ;  /* 0x0000000f48067210 */ /* 0x004fc80007f9e0ff */
[----:B------:R2:W-:Y:S01]  /*ded0*/  LDGSTS.E [R13+0x11500], desc[UR28][R4.64], P0 ;  /* 0x11500000040d7fae */ /* 0x0005e200081a101c */
[----:B-1----:R-:W-:-:S03]  /*dee0*/  IADD3 R8, P5, PT, R72, R14, RZ ;  /* 0x0000000e48087210 */ /* 0x002fc60007fbe0ff */
[----:B------:R-:W4:Y:S04]  /*def0*/  LDL R15, [R1+0x28] ;  /* 0x00002800010f7983 */ /* 0x000f280000100800 */
[----:B------:R-:W5:Y:S01]  /*df00*/  LDL R14, [R1+0xc] ;  /* 0x00000c00010e7983 */ /* 0x000f620000100800 */
[----:B------:R-:W-:-:S03]  /*df10*/  IMAD.X R7, R73, 0x1, R12, P4 ;  /* 0x0000000149077824 */ /* 0x000fc600020e060c */
[----:B------:R-:W5:Y:S01]  /*df20*/  LDL R12, [R1+0x2c] ;  /* 0x00002c00010c7983 */ /* 0x000f620000100800 */
[----:B------:R-:W-:Y:S01]  /*df30*/  IMAD.X R9, R73, 0x1, R16, P5 ;  /* 0x0000000149097824 */ /* 0x000fe200028e0610 */
[----:B--2---:R-:W-:Y:S02]  /*df40*/  IADD3 R4, P4, PT, R72, R207, RZ ;  /* 0x000000cf48047210 */ /* 0x004fe40007f9e0ff */
[----:B------:R-:W-:Y:S01]  /*df50*/  LOP3.LUT R16, R3, 0x40, RZ, 0x3c, !PT ;  /* 0x0000004003107812 */ /* 0x000fe200078e3cff */
[----:B------:R1:W-:Y:S02]  /*df60*/  LDGSTS.E [R13+0x11900], desc[UR28][R6.64], P0 ;  /* 0x11900000060d7fae */ /* 0x0003e400081a101c */
[----:B------:R-:W-:Y:S02]  /*df70*/  IMAD.X R5, R73, 0x1, R208, P4 ;  /* 0x0000000149057824 */ /* 0x000fe400020e06d0 */
[----:B------:R-:W-:Y:S01]  /*df80*/  VIADD R11, R16, UR7 ;  /* 0x00000007100b7c36 */ /* 0x000fe20008000000 */
[----:B------:R2:W-:Y:S04]  /*df90*/  LDGSTS.E [R13+0x11d00], desc[UR28][R8.64], P0 ;  /* 0x11d00000080d7fae */ /* 0x0005e800081a101c */
[----:B------:R2:W-:Y:S01]  /*dfa0*/  LDGSTS.E [R11+0x10200], desc[UR28][R4.64], P0 ;  /* 0x10200000040b7fae */ /* 0x0005e200081a101c */
[----:B-1----:R-:W-:-:S03]  /*dfb0*/  IADD3 R6, P5, PT, R72, R215, RZ ;  /* 0x000000d748067210 */ /* 0x002fc60007fbe0ff */
[----:B------:R-:W5:Y:S01]  /*dfc0*/  LDL R16, [R1+0x48] ;  /* 0x0000480001107983 */ /* 0x000f620000100800 */
[C---:B--2---:R-:W-:Y:S01]  /*dfd0*/  IADD3 R8, P4, PT, R72.reuse, R223, RZ ;  /* 0x000000df48087210 */ /* 0x044fe20007f9e0ff */
[----:B------:R-:W-:Y:S01]  /*dfe0*/  IMAD.X R7, R73, 0x1, R216, P5 ;  /* 0x0000000149077824 */ /* 0x000fe200028e06d8 */
[----:B------:R-:W-:-:S03]  /*dff0*/  IADD3 R4, P5, PT, R72, R231, RZ ;  /* 0x000000e748047210 */ /* 0x000fc60007fbe0ff */
[C---:B------:R-:W-:Y:S01]  /*e000*/  IMAD.X R9, R73.reuse, 0x1, R224, P4 ;  /* 0x0000000149097824 */ /* 0x040fe200020e06e0 */
[----:B------:R1:W-:Y:S01]  /*e010*/  LDGSTS.E [R11+0x10600], desc[UR28][R6.64], P0 ;  /* 0x10600000060b7fae */ /* 0x0003e200081a101c */
[----:B------:R-:W-:-:S03]  /*e020*/  IMAD.X R5, R73, 0x1, R232, P5 ;  /* 0x0000000149057824 */ /* 0x000fc600028e06e8 */
[----:B------:R2:W-:Y:S04]  /*e030*/  LDGSTS.E [R11+0x10a00], desc[UR28][R8.64], P0 ;  /* 0x10a00000080b7fae */ /* 0x0005e800081a101c */
[----:B------:R3:W-:Y:S01]  /*e040*/  LDGSTS.E [R11+0x10e00], desc[UR28][R4.64], P0 ;  /* 0x10e00000040b7fae */ /* 0x0007e200081a101c */
[----:B-1----:R-:W-:-:S05]  /*e050*/  IADD3 R6, P4, PT, R72, R239, RZ ;  /* 0x000000ef48067210 */ /* 0x002fca0007f9e0ff */
[----:B------:R-:W-:Y:S01]  /*e060*/  IMAD.X R7, R73, 0x1, R240, P4 ;  /* 0x0000000149077824 */ /* 0x000fe200020e06f0 */
[----:B--2---:R-:W-:-:S04]  /*e070*/  IADD3 R8, P5, PT, R72, R247, RZ ;  /* 0x000000f748087210 */ /* 0x004fc80007fbe0ff */
[----:B------:R4:W-:Y:S01]  /*e080*/  LDGSTS.E [R11+0x11200], desc[UR28][R6.64], P0 ;  /* 0x11200000060b7fae */ /* 0x0009e200081a101c */
[----:B------:R-:W-:-:S05]  /*e090*/  IMAD.X R9, R73, 0x1, R248, P5 ;  /* 0x0000000149097824 */ /* 0x000fca00028e06f8 */
[----:B------:R1:W-:Y:S01]  /*e0a0*/  LDGSTS.E [R11+0x11600], desc[UR28][R8.64], P0 ;  /* 0x11600000080b7fae */ /* 0x0003e200081a101c */
[----:B---3--:R-:W-:-:S03]  /*e0b0*/  IADD3 R4, P4, PT, R72, R10, RZ ;  /* 0x0000000a48047210 */ /* 0x008fc60007f9e0ff */
[----:B------:R-:W2:Y:S01]  /*e0c0*/  LDL R10, [R1+0x30] ;  /* 0x00003000010a7983 */ /* 0x000ea20000100800 */
[----:B----4-:R-:W-:-:S03]  /*e0d0*/  IADD3 R6, P5, PT, R72, R15, RZ ;  /* 0x0000000f48067210 */ /* 0x010fc60007fbe0ff */
[----:B------:R-:W3:Y:S01]  /*e0e0*/  LDL R15, [R1+0x44] ;  /* 0x00004400010f7983 */ /* 0x000ee20000100800 */
[----:B-----5:R-:W-:-:S03]  /*e0f0*/  IMAD.X R5, R73, 0x1, R14, P4 ;  /* 0x0000000149057824 */ /* 0x020fc600020e060e */
[----:B------:R-:W4:Y:S01]  /*e100*/  LDL R14, [R1+0x38] ;  /* 0x00003800010e7983 */ /* 0x000f220000100800 */
[----:B------:R-:W-:Y:S01]  /*e110*/  IMAD.X R7, R73, 0x1, R12, P5 ;  /* 0x0000000149077824 */ /* 0x000fe200028e060c */
[----:B------:R-:W-:Y:S02]  /*e120*/  LOP3.LUT R12, R3, 0x60, RZ, 0x3c, !PT ;  /* 0x00000060030c7812 */ /* 0x000fe400078e3cff */
[----:B------:R5:W-:Y:S03]  /*e130*/  LDGSTS.E [R11+0x11a00], desc[UR28][R4.64], P0 ;  /* 0x11a00000040b7fae */ /* 0x000be600081a101c */
[----:B------:R-:W-:Y:S01]  /*e140*/  VIADD R13, R12, UR7 ;  /* 0x000000070c0d7c36 */ /* 0x000fe20008000000 */
[C---:B-1----:R-:W-:Y:S01]  /*e150*/  IADD3 R8, P4, PT, R72.reuse, R209, RZ ;  /* 0x000000d148087210 */ /* 0x042fe20007f9e0ff */
[----:B------:R-:W3:Y:S04]  /*e160*/  LDL R12, [R1+0x40] ;  /* 0x00004000010c7983 */ /* 0x000ee80000100800 */
[----:B------:R-:W-:Y:S01]  /*e170*/  IMAD.X R9, R73, 0x1, R210, P4 ;  /* 0x0000000149097824 */ /* 0x000fe200020e06d2 */
[----:B------:R1:W-:Y:S01]  /*e180*/  LDGSTS.E [R11+0x11e00], desc[UR28][R6.64], P0 ;  /* 0x11e00000060b7fae */ /* 0x0003e200081a101c */
[----:B-----5:R-:W-:-:S03]  /*e190*/  IADD3 R4, P5, PT, R72, R217, RZ ;  /* 0x000000d948047210 */ /* 0x020fc60007fbe0ff */
[----:B------:R5:W-:Y:S02]  /*e1a0*/  LDGSTS.E [R13+0x10300], desc[UR28][R8.64], P0 ;  /* 0x10300000080d7fae */ /* 0x000be400081a101c */
[----:B------:R-:W-:-:S05]  /*e1b0*/  IMAD.X R5, R73, 0x1, R218, P5 ;  /* 0x0000000149057824 */ /* 0x000fca00028e06da */
[----:B------:R5:W-:Y:S01]  /*e1c0*/  LDGSTS.E [R13+0x10700], desc[UR28][R4.64], P0 ;  /* 0x10700000040d7fae */ /* 0x000be200081a101c */
[C---:B-1----:R-:W-:Y:S02]  /*e1d0*/  IADD3 R6, P4, PT, R72.reuse, R225, RZ ;  /* 0x000000e148067210 */ /* 0x042fe40007f9e0ff */
[----:B-----5:R-:W-:-:S03]  /*e1e0*/  IADD3 R8, P5, PT, R72, R233, RZ ;  /* 0x000000e948087210 */ /* 0x020fc60007fbe0ff */
[C---:B------:R-:W-:Y:S02]  /*e1f0*/  IMAD.X R7, R73.reuse, 0x1, R226, P4 ;  /* 0x0000000149077824 */ /* 0x040fe400020e06e2 */
[----:B------:R-:W-:-:S03]  /*e200*/  IMAD.X R9, R73, 0x1, R234, P5 ;  /* 0x0000000149097824 */ /* 0x000fc600028e06ea */
[----:B------:R1:W-:Y:S01]  /*e210*/  LDGSTS.E [R13+0x10b00], desc[UR28][R6.64], P0 ;  /* 0x10b00000060d7fae */ /* 0x0003e200081a101c */
[----:B------:R-:W-:-:S03]  /*e220*/  IADD3 R4, P6, PT, R72, R241, RZ ;  /* 0x000000f148047210 */ /* 0x000fc60007fde0ff */
[----:B------:R5:W-:Y:S02]  /*e230*/  LDGSTS.E [R13+0x10f00], desc[UR28][R8.64], P0 ;  /* 0x10f00000080d7fae */ /* 0x000be400081a101c */
[----:B------:R-:W-:Y:S02]  /*e240*/  IMAD.X R5, R73, 0x1, R242, P6 ;  /* 0x0000000149057824 */ /* 0x000fe400030e06f2 */
[----:B------:R-:W-:-:S03]  /*e250*/  VIADD R68, R68, 0x1 ;  /* 0x0000000144447836 */ /* 0x000fc60000000000 */
[----:B------:R5:W-:Y:S01]  /*e260*/  LDGSTS.E [R13+0x11300], desc[UR28][R4.64], P0 ;  /* 0x11300000040d7fae */ /* 0x000be200081a101c */
[C---:B-1----:R-:W-:Y:S02]  /*e270*/  IADD3 R6, P4, PT, R72.reuse, R249, RZ ;  /* 0x000000f948067210 */ /* 0x042fe40007f9e0ff */
[----:B-----5:R-:W-:-:S03]  /*e280*/  IADD3 R8, P5, PT, R72, R19, RZ ;  /* 0x0000001348087210 */ /* 0x020fc60007fbe0ff */
[C---:B------:R-:W-:Y:S02]  /*e290*/  IMAD.X R7, R73.reuse, 0x1, R250, P4 ;  /* 0x0000000149077824 */ /* 0x040fe400020e06fa */
[----:B------:R-:W-:-:S03]  /*e2a0*/  IMAD.X R9, R73, 0x1, R18, P5 ;  /* 0x0000000149097824 */ /* 0x000fc600028e0612 */
[----:B------:R1:W-:Y:S01]  /*e2b0*/  LDGSTS.E [R13+0x11700], desc[UR28][R6.64], P0 ;  /* 0x11700000060d7fae */ /* 0x0003e200081a101c */
[----:B------:R-:W-:-:S03]  /*e2c0*/  UIADD3 UR13, UPT, UPT, UR13, 0x1, URZ ;  /* 0x000000010d0d7890 */ /* 0x000fc6000fffe0ff */
[----:B------:R1:W-:Y:S01]  /*e2d0*/  LDGSTS.E [R13+0x11b00], desc[UR28][R8.64], P0 ;  /* 0x11b00000080d7fae */ /* 0x0003e200081a101c */
[----:B------:R-:W-:-:S04]  /*e2e0*/  UISETP.GT.AND UP1, UPT, UR13, 0x1, UPT ;  /* 0x000000010d00788c */ /* 0x000fc8000bf24270 */
[----:B------:R-:W-:Y:S01]  /*e2f0*/  USEL UR7, URZ, 0x1, !UP1 ;  /* 0x00000001ff077887 */ /* 0x000fe2000c800000 */
[----:B------:R-:W-:Y:S01]  /*e300*/  IMAD.U32 R4, RZ, RZ, UR4 ;  /* 0x00000004ff047e24 */ /* 0x000fe2000f8e00ff */
[----:B------:R-:W-:Y:S02]  /*e310*/  USEL UR13, UR13, URZ, !UP1 ;  /* 0x000000ff0d0d7287 */ /* 0x000fe4000c800000 */
[----:B------:R-:W-:Y:S01]  /*e320*/  ULOP3.LUT UR7, UR4, UR7, URZ, 0x3c, !UPT ;  /* 0x0000000704077292 */ /* 0x000fe2000f8e3cff */
[----:B------:R-:W-:Y:S01]  /*e330*/  VIADD R69, R69, 0xffffffc0 ;  /* 0xffffffc045457836 */ /* 0x000fe20000000000 */
[----:B--2---:R-:W-:-:S05]  /*e340*/  IADD3 R10, P6, PT, R72, R10, RZ ;  /* 0x0000000a480a7210 */ /* 0x004fca0007fde0ff */
[----:B------:R-:W-:-:S05]  /*e350*/  IMAD.X R11, R73, 0x1, R17, P6 ;  /* 0x00000001490b7824 */ /* 0x000fca00030e0611 */
[----:B------:R1:W-:Y:S01]  /*e360*/  LDGSTS.E [R13+0x11f00], desc[UR28][R10.64], P0 ;  /* 0x11f000000a0d7fae */ /* 0x0003e200081a101c */
[----:B------:R-:W-:-:S03]  /*e370*/  IADD3 R72, P4, PT, R72, R16, RZ ;  /* 0x0000001048487210 */ /* 0x000fc60007f9e0ff */
[----:B------:R-:W0:Y:S02]  /*e380*/  LDGDEPBAR ;  /* 0x00000000000079af */ /* 0x000e240000000000 */
[----:B------:R-:W-:Y:S01]  /*e390*/  IMAD.X R73, R73, 0x1, R75, P4 ;  /* 0x0000000149497824 */ /* 0x000fe200020e064b */
[----:B----4-:R-:W-:Y:S02]  /*e3a0*/  ISETP.NE.U32.AND P0, PT, R14, R68, PT ;  /* 0x000000440e00720c */ /* 0x010fe40003f05070 */
[----:B---3--:R-:W-:-:S05]  /*e3b0*/  IADD3 R70, P5, PT, R70, R15, RZ ;  /* 0x0000000f46467210 */ /* 0x008fca0007fbe0ff */
[----:B------:R-:W-:-:S06]  /*e3c0*/  IMAD.X R71, R71, 0x1, R12, P5 ;  /* 0x0000000147477824 */ /* 0x000fcc00028e060c */
[----:B-1----:R-:W-:Y:S05]  /*e3d0*/  @P0 BRA `(.L_x_17) ;  /* 0xffffffd000f00947 */ /* 0x002fea000383ffff */
.L_x_14:
[----:B------:R-:W2:Y:S01]  /*e3e0*/  LDL.LU R11, [R1+0xd4] ;  /* 0x0000d400010b7983 */ /* 0x000ea20000300800 */
[----:B------:R-:W1:Y:S01]  /*e3f0*/  LDCU UR5, c[0x0][0x3b8] ;  /* 0x00007700ff0577ac */ /* 0x000e620008000800 */
[C---:B------:R-:W-:Y:S02]  /*e400*/  VIADD R3, R0.reuse, 0x3 ;  /* 0x0000000300037836 */ /* 0x040fe40000000000 */
[C---:B------:R-:W-:Y:S01]  /*e410*/  VIADD R10, R0.reuse, 0x1 ;  /* 0x00000001000a7836 */ /* 0x040fe20000000000 */
[----:B------:R-:W2:Y:S01]  /*e420*/  LDCU.128 UR12, c[0x0][0x390] ;  /* 0x00007200ff0c77ac */ /* 0x000ea20008000c00 */
[C---:B------:R-:W-:Y:S02]  /*e430*/  VIADD R9, R0.reuse, 0x2 ;  /* 0x0000000200097836 */ /* 0x040fe40000000000 */
[C---:B------:R-:W-:Y:S01]  /*e440*/  VIADD R196, R0.reuse, 0x4 ;  /* 0x0000000400c47836 */ /* 0x040fe20000000000 */
[----:B------:R-:W3:Y:S01]  /*e450*/  LDCU UR6, c[0x0][0x3b4] ;  /* 0x00007680ff0677ac */ /* 0x000ee20008000800 */
[----:B-1----:R-:W-:-:S04]  /*e460*/  IMAD R4, R0, UR5, RZ ;  /* 0x0000000500047c24 */ /* 0x002fc8000f8e02ff */
[----:B------:R-:W-:-:S04]  /*e470*/  VIADD R5, R4, UR5 ;  /* 0x0000000504057c36 */ /* 0x000fc80008000000 */
[----:B------:R-:W-:-:S04]  /*e480*/  VIADD R6, R5, UR5 ;  /* 0x0000000505067c36 */ /* 0x000fc80008000000 */
[----:B------:R-:W-:-:S04]  /*e490*/  VIADD R7, R6, UR5 ;  /* 0x0000000506077c36 */ /* 0x000fc80008000000 */
[----:B------:R-:W-:-:S04]  /*e4a0*/  VIADD R8, R7, UR5 ;  /* 0x0000000507087c36 */ /* 0x000fc80008000000 */
[----:B------:R-:W-:-:S04]  /*e4b0*/  VIADD R142, R8, UR5 ;  /* 0x00000005088e7c36 */ /* 0x000fc80008000000 */
[----:B------:R-:W-:-:S04]  /*e4c0*/  VIADD R143, R142, UR5 ;  /* 0x000000058e8f7c36 */ /* 0x000fc80008000000 */
[----:B------:R-:W-:-:S04]  /*e4d0*/  VIADD R144, R143, UR5 ;  /* 0x000000058f907c36 */ /* 0x000fc80008000000 */
[----:B------:R-:W-:Y:S01]  /*e4e0*/  VIADD R145, R144, UR5 ;  /* 0x0000000590917c36 */ /* 0x000fe20008000000 */
[C---:B--2---:R-:W-:Y:S01]  /*e4f0*/  ISETP.GE.AND P0, PT, R11.reuse, UR14, PT ;  /* 0x0000000e0b007c0c */ /* 0x044fe2000bf06270 */
[----:B---3--:R-:W-:-:S03]  /*e500*/  IMAD R2, R11, UR6, RZ ;  /* 0x000000060b027c24 */ /* 0x008fc6000f8e02ff */
[----:B------:R-:W-:Y:S02]  /*e510*/  ISETP.LT.AND P4, PT, R3, UR15, !P0 ;  /* 0x0000000f03007c0c */ /* 0x000fe4000c781270 */
[----:B------:R-:W-:Y:S02]  /*e520*/  ISETP.LT.AND P1, PT, R10, UR15, !P0 ;  /* 0x0000000f0a007c0c */ /* 0x000fe4000c721270 */
[----:B------:R-:W-:Y:S02]  /*e530*/  ISETP.LT.AND P5, PT, R9, UR15, !P0 ;  /* 0x0000000f09007c0c */ /* 0x000fe4000c7a1270 */
[----:B------:R-:W-:Y:S01]  /*e540*/  LEA R3, P6, R2, UR12, 0x2 ;  /* 0x0000000c02037c11 */ /* 0x000fe2000f8c10ff */
[----:B------:R-:W-:-:S12]  /*e550*/  @!P3 BRA `(.L_x_18) ;  /* 0x000000000010b947 */ /* 0x000fd80003800000 */
[----:B------:R-:W-:-:S06]  /*e560*/  USHF.L.U32 UR4, UR4, 0x1f, URZ ;  /* 0x0000001f04047899 */ /* 0x000fcc00080006ff */
[----:B------:R-:W-:-:S04]  /*e570*/  IMAD.U32 R9, RZ, RZ, UR4 ;  /* 0x00000004ff097e24 */ /* 0x000fc8000f8e00ff */
[----:B------:R-:W1:Y:S02]  /*e580*/  SYNCS.PHASECHK.TRANS64.TRYWAIT P3, [UR11], R9 ;  /* 0x00000009ff0075a7 */ /* 0x000e64000806110b */
[----:B-1----:R-:W-:Y:S05]  /*e590*/  @!P3 BRA `(.L_x_19) ;  /* 0x000000380080b947 */ /* 0x002fea0003800000 */
.L_x_18:
[----:B------:R-:W-:-:S04]  /*e5a0*/  DEPBAR.LE SB0, 0x0 ;  /* 0x000080000000791a */ /* 0x000fc80000000000 */
[----:B------:R-:W-:Y:S01]  /*e5b0*/  BAR.SYNC.DEFER_BLOCKING 0x0 ;  /* 0x0000000000007b1d */ /* 0x000fe20000010000 */
[----:B------:R-:W-:Y:S01]  /*e5c0*/  VIADD R146, R145, UR5 ;  /* 0x0000000591927c36 */ /* 0x000fe20008000000 */
[----:B------:R-:W-:Y:S01]  /*e5d0*/  LEA.HI.X.SX32 R2, R2, UR13, 0x2, P6 ;  /* 0x0000000d02027c11 */ /* 0x000fe2000b0f16ff */
[----:B------:R-:W-:Y:S01]  /*e5e0*/  VIADD R195, R0, 0x5 ;  /* 0x0000000500c37836 */ /* 0x000fe20000000000 */
[CC--:B------:R-:W-:Y:S01]  /*e5f0*/  LEA R134, P3, R5.reuse, R3.reuse, 0x2 ;  /* 0x0000000305867211 */ /* 0x0c0fe200078610ff */
[----:B------:R-:W-:Y:S01]  /*e600*/  VIADD R147, R146, UR5 ;  /* 0x0000000592937c36 */ /* 0x000fe20008000000 */
[CC--:B------:R-:W-:Y:S01]  /*e610*/  LEA R132, P6, R4.reuse, R3.reuse, 0x2 ;  /* 0x0000000304847211 */ /* 0x0c0fe200078c10ff */
[----:B------:R-:W1:Y:S01]  /*e620*/  LDCU UR4, c[0x0][0x39c] ;  /* 0x00007380ff0477ac */ /* 0x000e620008000800 */
[-C--:B------:R-:W-:Y:S01]  /*e630*/  LEA.HI.X.SX32 R135, R5, R2.reuse, 0x2, P3 ;  /* 0x0000000205877211 */ /* 0x080fe200018f16ff */
[----:B------:R-:W-:Y:S01]  /*e640*/  VIADD R148, R147, UR5 ;  /* 0x0000000593947c36 */ /* 0x000fe20008000000 */
[CC--:B------:R-:W-:Y:S01]  /*e650*/  LEA R138, P3, R7.reuse, R3.reuse, 0x2 ;  /* 0x00000003078a7211 */ /* 0x0c0fe200078610ff */
[----:B------:R-:W2:Y:S01]  /*e660*/  LDCU UR6, c[0x0][0x39c] ;  /* 0x00007380ff0677ac */ /* 0x000ea20008000800 */
[-C--:B------:R-:W-:Y:S01]  /*e670*/  LEA.HI.X.SX32 R133, R4, R2.reuse, 0x2, P6 ;  /* 0x0000000204857211 */ /* 0x080fe200030f16ff */
[----:B------:R-:W-:Y:S01]  /*e680*/  VIADD R149, R148, UR5 ;  /* 0x0000000594957c36 */ /* 0x000fe20008000000 */
[----:B------:R-:W-:Y:S01]  /*e690*/  LEA.HI.X.SX32 R139, R7, R2, 0x2, P3 ;  /* 0x00000002078b7211 */ /* 0x000fe200018f16ff */
[----:B------:R-:W3:Y:S01]  /*e6a0*/  LDCU UR7, c[0x0][0x39c] ;  /* 0x00007380ff0777ac */ /* 0x000ee20008000800 */
[-C--:B------:R-:W-:Y:S01]  /*e6b0*/  LEA R192, P3, R142, R3.reuse, 0x2 ;  /* 0x000000038ec07211 */ /* 0x080fe200078610ff */
[----:B------:R-:W-:Y:S01]  /*e6c0*/  VIADD R150, R149, UR5 ;  /* 0x0000000595967c36 */ /* 0x000fe20008000000 */
[----:B------:R-:W-:-:S02]  /*e6d0*/  LEA R136, P6, R6, R3, 0x2 ;  /* 0x0000000306887211 */ /* 0x000fc400078c10ff */
[-C--:B------:R-:W-:Y:S01]  /*e6e0*/  LEA.HI.X.SX32 R193, R142, R2.reuse, 0x2, P3 ;  /* 0x000000028ec17211 */ /* 0x080fe200018f16ff */
[----:B------:R-:W-:Y:S01]  /*e6f0*/  VIADD R151, R150, UR5 ;  /* 0x0000000596977c36 */ /* 0x000fe20008000000 */
[CC--:B------:R-:W-:Y:S01]  /*e700*/  LEA R186, P3, R144.reuse, R3.reuse, 0x2 ;  /* 0x0000000390ba7211 */ /* 0x0c0fe200078610ff */
[----:B------:R-:W4:Y:S02]  /*e710*/  @!P2 SYNCS.CCTL.IV [UR9+0x1c000] ;  /* 0x01c00000ff00a9b1 */ /* 0x000f240008000009 */
[----:B----4-:R-:W-:Y:S01]  /*e720*/  BAR.SYNC.DEFER_BLOCKING 0x0 ;  /* 0x0000000000007b1d */ /* 0x010fe20000010000 */
[----:B------:R-:W-:Y:S01]  /*e730*/  VIADD R152, R151, UR5 ;  /* 0x0000000597987c36 */ /* 0x000fe20008000000 */
[-C--:B------:R-:W-:Y:S02]  /*e740*/  LEA.HI.X.SX32 R187, R144, R2.reuse, 0x2, P3 ;  /* 0x0000000290bb7211 */ /* 0x080fe400018f16ff */
[----:B------:R-:W-:Y:S01]  /*e750*/  LEA R184, P3, R146, R3, 0x2 ;  /* 0x0000000392b87211 */ /* 0x000fe200078610ff */
[----:B------:R-:W-:Y:S01]  /*e760*/  VIADD R142, R152, UR5 ;  /* 0x00000005988e7c36 */ /* 0x000fe20008000000 */
[----:B------:R-:W-:-:S02]  /*e770*/  LEA.HI.X.SX32 R137, R6, R2, 0x2, P6 ;  /* 0x0000000206897211 */ /* 0x000fc400030f16ff */
[-C--:B------:R-:W-:Y:S02]  /*e780*/  LEA.HI.X.SX32 R185, R146, R2.reuse, 0x2, P3 ;  /* 0x0000000292b97211 */ /* 0x080fe400018f16ff */
[-C--:B------:R-:W-:Y:S02]  /*e790*/  LEA R180, P3, R148, R3.reuse, 0x2 ;  /* 0x0000000394b47211 */ /* 0x080fe400078610ff */
[----:B------:R-:W-:Y:S02]  /*e7a0*/  ISETP.LT.AND P6, PT, R0, UR15, !P0 ;  /* 0x0000000f00007c0c */ /* 0x000fe4000c7c1270 */
[----:B------:R-:W-:Y:S02]  /*e7b0*/  LEA.HI.X.SX32 R181, R148, R2, 0x2, P3 ;  /* 0x0000000294b57211 */ /* 0x000fe400018f16ff */
[----:B------:R-:W-:-:S04]  /*e7c0*/  LEA R176, P3, R150, R3, 0x2 ;  /* 0x0000000396b07211 */ /* 0x000fc800078610ff */
[-C--:B------:R-:W-:Y:S02]  /*e7d0*/  LEA.HI.X.SX32 R177, R150, R2.reuse, 0x2, P3 ;  /* 0x0000000296b17211 */ /* 0x080fe400018f16ff */
[-C--:B------:R-:W-:Y:S01]  /*e7e0*/  LEA R172, P3, R152, R3.reuse, 0x2 ;  /* 0x0000000398ac7211 */ /* 0x080fe200078610ff */
[----:B------:R-:W4:Y:S01]  /*e7f0*/  @!P2 SYNCS.CCTL.IV [UR9+0x1c008] ;  /* 0x01c00800ff00a9b1 */ /* 0x000f220008000009 */
[-C--:B------:R-:W-:Y:S01]  /*e800*/  LEA R140, P2, R8, R3.reuse, 0x2 ;  /* 0x00000003088c7211 */ /* 0x080fe200078410ff */
[----:B------:R-:W5:Y:S01]  /*e810*/  LDCU UR9, c[0x0][0x39c] ;  /* 0x00007380ff0977ac */ /* 0x000f620008000800 */
[-C--:B------:R-:W-:Y:S02]  /*e820*/  LEA.HI.X.SX32 R173, R152, R2.reuse, 0x2, P3 ;  /* 0x0000000298ad7211 */ /* 0x080fe400018f16ff */
[-C--:B------:R-:W-:Y:S02]  /*e830*/  LEA.HI.X.SX32 R141, R8, R2.reuse, 0x2, P2 ;  /* 0x00000002088d7211 */ /* 0x080fe400010f16ff */
[CC--:B------:R-:W-:Y:S01]  /*e840*/  LEA R190, P2, R143.reuse, R3.reuse, 0x2 ;  /* 0x000000038fbe7211 */ /* 0x0c0fe200078410ff */
[----:B------:R-:W1:Y:S01]  /*e850*/  LDTM.x128 R4, tmem[UR10] ;  /* 0x0000000a000479ee */ /* 0x000e6200083c0000 */
[----:B------:R-:W-:Y:S01]  /*e860*/  NOP ;  /* 0x0000000000007918 */ /* 0x000fe20000000000 */
[----:B------:R-:W1:Y:S01]  /*e870*/  LDCU UR10, c[0x0][0x39c] ;  /* 0x00007380ff0a77ac */ /* 0x000e620008000800 */
[----:B------:R-:W-:Y:S01]  /*e880*/  LEA.HI.X.SX32 R191, R143, R2, 0x2, P2 ;  /* 0x000000028fbf7211 */ /* 0x000fe200010f16ff */
[----:B------:R-:W-:Y:S01]  /*e890*/  VIADD R143, R142, UR5 ;  /* 0x000000058e8f7c36 */ /* 0x000fe20008000000 */
[----:B------:R-:W-:-:S03]  /*e8a0*/  LEA R188, P2, R145, R3, 0x2 ;  /* 0x0000000391bc7211 */ /* 0x000fc600078410ff */
[----:B------:R-:W-:Y:S01]  /*e8b0*/  VIADD R144, R143, UR5 ;  /* 0x000000058f907c36 */ /* 0x000fe20008000000 */
[-C--:B------:R-:W-:Y:S02]  /*e8c0*/  LEA.HI.X.SX32 R189, R145, R2.reuse, 0x2, P2 ;  /* 0x0000000291bd7211 */ /* 0x080fe400010f16ff */
[-C--:B------:R-:W-:Y:S01]  /*e8d0*/  LEA R182, P2, R147, R3.reuse, 0x2 ;  /* 0x0000000393b67211 */ /* 0x080fe200078410ff */
[----:B------:R-:W-:Y:S01]  /*e8e0*/  VIADD R145, R144, UR5 ;  /* 0x0000000590917c36 */ /* 0x000fe20008000000 */
[-C--:B------:R-:W-:Y:S02]  /*e8f0*/  LEA R168, P3, R143, R3.reuse, 0x2 ;  /* 0x000000038fa87211 */ /* 0x080fe400078610ff */
[-C--:B------:R-:W-:Y:S01]  /*e900*/  LEA.HI.X.SX32 R183, R147, R2.reuse, 0x2, P2 ;  /* 0x0000000293b77211 */ /* 0x080fe200010f16ff */
[----:B------:R-:W-:Y:S01]  /*e910*/  VIADD R146, R145, UR5 ;  /* 0x0000000591927c36 */ /* 0x000fe20008000000 */
[----:B------:R-:W-:Y:S02]  /*e920*/  LEA R178, P2, R149, R3, 0x2 ;  /* 0x0000000395b27211 */ /* 0x000fe400078410ff */
[-C--:B------:R-:W-:Y:S01]  /*e930*/  LEA.HI.X.SX32 R169, R143, R2.reuse, 0x2, P3 ;  /* 0x000000028fa97211 */ /* 0x080fe200018f16ff */
[----:B------:R-:W-:Y:S01]  /*e940*/  VIADD R147, R146, UR5 ;  /* 0x0000000592937c36 */ /* 0x000fe20008000000 */
[----:B------:R-:W-:-:S02]  /*e950*/  LEA.HI.X.SX32 R179, R149, R2, 0x2, P2 ;  /* 0x0000000295b37211 */ /* 0x000fc400010f16ff */
[-C--:B------:R-:W-:Y:S01]  /*e960*/  LEA R174, P2, R151, R3.reuse, 0x2 ;  /* 0x0000000397ae7211 */ /* 0x080fe200078410ff */
[----:B------:R-:W-:Y:S01]  /*e970*/  VIADD R148, R147, UR5 ;  /* 0x0000000593947c36 */ /* 0x000fe20008000000 */
[-C--:B------:R-:W-:Y:S01]  /*e980*/  LEA R164, P3, R145, R3.reuse, 0x2 ;  /* 0x0000000391a47211 */ /* 0x080fe200078610ff */
[----:B-1----:R1:W-:Y:S01]  /*e990*/  @P6 STG.E desc[UR28][R132.64], R4 ;  /* 0x0000000484006986 */ /* 0x0023e2000c10191c */
[-C--:B------:R-:W-:Y:S02]  /*e9a0*/  LEA.HI.X.SX32 R175, R151, R2.reuse, 0x2, P2 ;  /* 0x0000000297af7211 */ /* 0x080fe400010f16ff */
[CC--:B------:R-:W-:Y:S01]  /*e9b0*/  LEA R170, P2, R142.reuse, R3.reuse, 0x2 ;  /* 0x000000038eaa7211 */ /* 0x0c0fe200078410ff */
[----:B------:R2:W-:Y:S01]  /*e9c0*/  @P1 STG.E desc[UR28][R134.64], R5 ;  /* 0x0000000586001986 */ /* 0x0005e2000c10191c */
[-C--:B------:R-:W-:Y:S02]  /*e9d0*/  LEA.HI.X.SX32 R165, R145, R2.reuse, 0x2, P3 ;  /* 0x0000000291a57211 */ /* 0x080fe400018f16ff */
[-C--:B------:R-:W-:Y:S01]  /*e9e0*/  LEA.HI.X.SX32 R171, R142, R2.reuse, 0x2, P2 ;  /* 0x000000028eab7211 */ /* 0x080fe200010f16ff */
[----:B------:R-:W-:Y:S01]  /*e9f0*/  VIADD R142, R148, UR5 ;  /* 0x00000005948e7c36 */ /* 0x000fe20008000000 */
[-C--:B------:R-:W-:Y:S01]  /*ea00*/  LEA R166, P2, R144, R3.reuse, 0x2 ;  /* 0x0000000390a67211 */ /* 0x080fe200078410ff */
[----:B------:R-:W-:Y:S01]  /*ea10*/  @P5 STG.E desc[UR28][R136.64], R6 ;  /* 0x0000000688005986 */ /* 0x000fe2000c10191c */
[-C--:B------:R-:W-:Y:S01]  /*ea20*/  LEA R160, P3, R147, R3.reuse, 0x2 ;  /* 0x0000000393a07211 */ /* 0x080fe200078610ff */
[----:B------:R-:W-:Y:S01]  /*ea30*/  VIADD R143, R142, UR5 ;  /* 0x000000058e8f7c36 */ /* 0x000fe20008000000 */
[-C--:B------:R-:W-:Y:S01]  /*ea40*/  LEA.HI.X.SX32 R167, R144, R2.reuse, 0x2, P2 ;  /* 0x0000000290a77211 */ /* 0x080fe200010f16ff */
[----:B-1----:R-:W-:Y:S01]  /*ea50*/  VIADD R4, R0, 0xc ;  /* 0x0000000c00047836 */ /* 0x002fe20000000000 */
[CC--:B------:R-:W-:Y:S01]  /*ea60*/  LEA R162, P2, R146.reuse, R3.reuse, 0x2 ;  /* 0x0000000392a27211 */ /* 0x0c0fe200078410ff */
[----:B------:R-:W-:Y:S01]  /*ea70*/  VIADD R144, R143, UR5 ;  /* 0x000000058f907c36 */ /* 0x000fe20008000000 */
[-C--:B------:R-:W-:Y:S01]  /*ea80*/  LEA.HI.X.SX32 R161, R147, R2.reuse, 0x2, P3 ;  /* 0x0000000293a17211 */ /* 0x080fe200018f16ff */
[----:B------:R1:W-:Y:S01]  /*ea90*/  @P4 STG.E desc[UR28][R138.64], R7 ;  /* 0x000000078a004986 */ /* 0x0003e2000c10191c */
[-C--:B------:R-:W-:Y:S01]  /*eaa0*/  LEA.HI.X.SX32 R163, R146, R2.reuse, 0x2, P2 ;  /* 0x0000000292a37211 */ /* 0x080fe200010f16ff */
[----:B------:R-:W-:Y:S01]  /*eab0*/  VIADD R145, R144, UR5 ;  /* 0x0000000590917c36 */ /* 0x000fe20008000000 */
[-C--:B------:R-:W-:Y:S01]  /*eac0*/  LEA R156, P2, R148, R3.reuse, 0x2 ;  /* 0x00000003949c7211 */ /* 0x080fe200078410ff */
[----:B--2---:R-:W-:Y:S01]  /*ead0*/  VIADD R5, R0, 0xb ;  /* 0x0000000b00057836 */ /* 0x004fe20000000000 */
[----:B------:R-:W-:Y:S01]  /*eae0*/  LEA R158, P3, R142, R3, 0x2 ;  /* 0x000000038e9e7211 */ /* 0x000fe200078610ff */
[----:B------:R-:W-:Y:S01]  /*eaf0*/  VIADD R147, R145, UR5 ;  /* 0x0000000591937c36 */ /* 0x000fe20008000000 */
[----:B------:R-:W-:-:S02]  /*eb00*/  LEA.HI.X.SX32 R157, R148, R2, 0x2, P2 ;  /* 0x00000002949d7211 */ /* 0x000fc400010f16ff */
[-C--:B------:R-:W-:Y:S02]  /*eb10*/  LEA R154, P2, R143, R3.reuse, 0x2 ;  /* 0x000000038f9a7211 */ /* 0x080fe400078410ff */
[-C--:B------:R-:W-:Y:S01]  /*eb20*/  LEA.HI.X.SX32 R159, R142, R2.reuse, 0x2, P3 ;  /* 0x000000028e9f7211 */ /* 0x080fe200018f16ff */
[----:B------:R-:W-:Y:S01]  /*eb30*/  VIADD R142, R147, UR5 ;  /* 0x00000005938e7c36 */ /* 0x000fe20008000000 */
[-C--:B------:R-:W-:Y:S01]  /*eb40*/  LEA R150, P3, R144, R3.reuse, 0x2 ;  /* 0x0000000390967211 */ /* 0x080fe200078610ff */
[----:B-1----:R-:W-:Y:S01]  /*eb50*/  VIADD R7, R0, 0x23 ;  /* 0x0000002300077836 */ /* 0x002fe20000000000 */
[-C--:B------:R-:W-:Y:S01]  /*eb60*/  LEA.HI.X.SX32 R155, R143, R2.reuse, 0x2, P2 ;  /* 0x000000028f9b7211 */ /* 0x080fe200010f16ff */
[----:B------:R-:W-:Y:S01]  /*eb70*/  VIADD R143, R142, UR5 ;  /* 0x000000058e8f7c36 */ /* 0x000fe20008000000 */
[-C--:B------:R-:W-:Y:S02]  /*eb80*/  LEA R152, P2, R145, R3.reuse, 0x2 ;  /* 0x0000000391987211 */ /* 0x080fe400078410ff */
[----:B------:R-:W-:Y:S01]  /*eb90*/  LEA.HI.X.SX32 R151, R144, R2, 0x2, P3 ;  /* 0x0000000290977211 */ /* 0x000fe200018f16ff */
[----:B------:R-:W-:Y:S01]  /*eba0*/  VIADD R194, R143, UR5 ;  /* 0x000000058fc27c36 */ /* 0x000fe20008000000 */
[----:B------:R-:W-:-:S02]  /*ebb0*/  LEA R146, P3, R147, R3, 0x2 ;  /* 0x0000000393927211 */ /* 0x000fc400078610ff */
[-C--:B------:R-:W-:Y:S02]  /*ebc0*/  LEA.HI.X.SX32 R153, R145, R2.reuse, 0x2, P2 ;  /* 0x0000000291997211 */ /* 0x080fe400010f16ff */
[CC--:B------:R-:W-:Y:S02]  /*ebd0*/  LEA R148, P2, R142.reuse, R3.reuse, 0x2 ;  /* 0x000000038e947211 */ /* 0x0c0fe400078410ff */
[-C--:B------:R-:W-:Y:S02]  /*ebe0*/  LEA.HI.X.SX32 R147, R147, R2.reuse, 0x2, P3 ;  /* 0x0000000293937211 */ /* 0x080fe400018f16ff */
[-C--:B------:R-:W-:Y:S02]  /*ebf0*/  LEA R144, P3, R143, R3.reuse, 0x2 ;  /* 0x000000038f907211 */ /* 0x080fe400078610ff */
[----:B------:R-:W-:Y:S02]  /*ec00*/  LEA.HI.X.SX32 R149, R142, R2, 0x2, P2 ;  /* 0x000000028e957211 */ /* 0x000fe400010f16ff */
[----:B------:R-:W-:-:S02]  /*ec10*/  LEA R142, P2, R194, R3, 0x2 ;  /* 0x00000003c28e7211 */ /* 0x000fc400078410ff */
[-C--:B------:R-:W-:Y:S02]  /*ec20*/  LEA.HI.X.SX32 R145, R143, R2.reuse, 0x2, P3 ;  /* 0x000000028f917211 */ /* 0x080fe400018f16ff */
[C---:B------:R-:W-:Y:S01]  /*ec30*/  LEA.HI.X.SX32 R143, R194.reuse, R2, 0x2, P2 ;  /* 0x00000002c28f7211 */ /* 0x040fe200010f16ff */
[----:B------:R-:W-:Y:S01]  /*ec40*/  VIADD R194, R194, UR5 ;  /* 0x00000005c2c27c36 */ /* 0x000fe20008000000 */
[----:B------:R-:W-:Y:S01]  /*ec50*/  ISETP.LT.AND P2, PT, R195, UR15, !P0 ;  /* 0x0000000fc3007c0c */ /* 0x000fe2000c741270 */
[----:B------:R-:W-:Y:S01]  /*ec60*/  VIADD R195, R0, 0x6 ;  /* 0x0000000600c37836 */ /* 0x000fe20000000000 */
[----:B------:R-:W-:Y:S01]  /*ec70*/  ISETP.LT.AND P3, PT, R196, UR15, !P0 ;  /* 0x0000000fc4007c0c */ /* 0x000fe2000c761270 */
[----:B------:R-:W-:-:S03]  /*ec80*/  VIADD R196, R0, 0x7 ;  /* 0x0000000700c47836 */ /* 0x000fc60000000000 */
[----:B------:R-:W-:Y:S01]  /*ec90*/  ISETP.LT.AND P6, PT, R195, UR15, !P0 ;  /* 0x0000000fc3007c0c */ /* 0x000fe2000c7c1270 */
[----:B------:R-:W-:Y:S01]  /*eca0*/  VIADD R195, R0, 0x8 ;  /* 0x0000000800c37836 */ /* 0x000fe20000000000 */
[----:B------:R-:W-:Y:S01]  /*ecb0*/  ISETP.LT.AND P1, PT, R196, UR15, !P0 ;  /* 0x0000000fc4007c0c */ /* 0x000fe2000c721270 */
[----:B------:R-:W-:-:S03]  /*ecc0*/  VIADD R196, R0, 0x9 ;  /* 0x0000000900c47836 */ /* 0x000fc60000000000 */
[----:B------:R-:W-:Y:S01]  /*ecd0*/  ISETP.LT.AND P5, PT, R195, UR15, !P0 ;  /* 0x0000000fc3007c0c */ /* 0x000fe2000c7a1270 */
[----:B------:R-:W-:Y:S01]  /*ece0*/  VIADD R195, R0, 0xa ;  /* 0x0000000a00c37836 */ /* 0x000fe20000000000 */
[----:B------:R-:W-:Y:S01]  /*ecf0*/  ISETP.LT.AND P4, PT, R196, UR15, !P0 ;  /* 0x0000000fc4007c0c */ /* 0x000fe2000c781270 */
[----:B------:R-:W-:Y:S03]  /*ed00*/  @P3 STG.E desc[UR28][R140.64], R8 ;  /* 0x000000088c003986 */ /* 0x000fe6000c10191c */
[----:B------:R-:W-:Y:S01]  /*ed10*/  ISETP.LT.AND P3, PT, R195, UR15, !P0 ;  /* 0x0000000fc3007c0c */ /* 0x000fe2000c761270 */
[----:B------:R1:W-:Y:S01]  /*ed20*/  @P2 STG.E desc[UR28][R192.64], R9 ;  /* 0x00000009c0002986 */ /* 0x0003e2000c10191c */
[----:B------:R-:W-:Y:S01]  /*ed30*/  ISETP.LT.AND P2, PT, R5, UR15, !P0 ;  /* 0x0000000f05007c0c */ /* 0x000fe2000c741270 */
[----:B------:R-:W-:Y:S02]  /*ed40*/  VIADD R5, R0, 0xd ;  /* 0x0000000d00057836 */ /* 0x000fe40000000000 */
[----:B------:R-:W-:Y:S01]  /*ed50*/  @P6 STG.E desc[UR28][R190.64], R10 ;  /* 0x0000000abe006986 */ /* 0x000fe2000c10191c */
[----:B------:R-:W-:Y:S01]  /*ed60*/  ISETP.LT.AND P6, PT, R4, UR15, !P0 ;  /* 0x0000000f04007c0c */ /* 0x000fe2000c7c1270 */
[----:B------:R-:W-:-:S02]  /*ed70*/  VIADD R4, R0, 0xe ;  /* 0x0000000e00047836 */ /* 0x000fc40000000000 */
[----:B------:R2:W-:Y:S01]  /*ed80*/  @P1 STG.E desc[UR28][R186.64], R11 ;  /* 0x0000000bba001986 */ /* 0x0005e2000c10191c */
[----:B------:R-:W-:Y:S01]  /*ed90*/  ISETP.LT.AND P1, PT, R5, UR15, !P0 ;  /* 0x0000000f05007c0c */ /* 0x000fe2000c721270 */
[----:B------:R-:W-:Y:S02]  /*eda0*/  VIADD R5, R0, 0x1c ;  /* 0x0000001c00057836 */ /* 0x000fe40000000000 */
[----:B------:R2:W-:Y:S01]  /*edb0*/  @P5 STG.E desc[UR28][R188.64], R12 ;  /* 0x0000000cbc005986 */ /* 0x0005e2000c10191c */
[----:B------:R-:W-:Y:S01]  /*edc0*/  ISETP.LT.AND P5, PT, R4, UR15, !P0 ;  /* 0x0000000f04007c0c */ /* 0x000fe2000c7a1270 */
[C---:B------:R-:W-:Y:S02]  /*edd0*/  VIADD R4, R0.reuse, 0xf ;  /* 0x0000000f00047836 */ /* 0x040fe40000000000 */
[----:B------:R3:W-:Y:S01]  /*ede0*/  @P4 STG.E desc[UR28][R184.64], R13 ;  /* 0x0000000db8004986 */ /* 0x0007e2000c10191c */
[----:B-1----:R-:W-:Y:S02]  /*edf0*/  VIADD R9, R0, 0x24 ;  /* 0x0000002400097836 */ /* 0x002fe40000000000 */
[----:B------:R-:W-:Y:S01]  /*ee00*/  ISETP.LT.AND P4, PT, R4, UR15, !P0 ;  /* 0x0000000f04007c0c */ /* 0x000fe2000c781270 */
[----:B------:R-:W-:Y:S01]  /*ee10*/  VIADD R4, R0, 0x10 ;  /* 0x0000001000047836 */ /* 0x000fe20000000000 */
[----:B------:R-:W-:Y:S01]  /*ee20*/  @P3 STG.E desc[UR28][R182.64], R14 ;  /* 0x0000000eb6003986 */ /* 0x000fe2000c10191c */
[----:B------:R-:W-:-:S02]  /*ee30*/  VIADD R8, R194, UR5 ;  /* 0x00000005c2087c36 */ /* 0x000fc40008000000 */
[----:B--2---:R-:W-:Y:S01]  /*ee40*/  VIADD R11, R0, 0x25 ;  /* 0x00000025000b7836 */ /* 0x004fe20000000000 */
[----:B------:R-:W-:Y:S01]  /*ee50*/  ISETP.LT.AND P3, PT, R4, UR15, !P0 ;  /* 0x0000000f04007c0c */ /* 0x000fe2000c761270 */
[C---:B------:R-:W-:Y:S01]  /*ee60*/  VIADD R4, R0.reuse, 0x11 ;  /* 0x0000001100047836 */ /* 0x040fe20000000000 */
[----:B------:R-:W-:Y:S01]  /*ee70*/  @P2 STG.E desc[UR28][R180.64], R15 ;  /* 0x0000000fb4002986 */ /* 0x000fe2000c10191c */
[C---:B------:R-:W-:Y:S02]  /*ee80*/  VIADD R12, R0.reuse, 0x26 ;  /* 0x00000026000c7836 */ /* 0x040fe40000000000 */
[----:B---3--:R-:W-:Y:S01]  /*ee90*/  VIADD R13, R0, 0x27 ;  /* 0x00000027000d7836 */ /* 0x008fe20000000000 */
[----:B------:R-:W-:Y:S01]  /*eea0*/  ISETP.LT.AND P2, PT, R4, UR15, !P0 ;  /* 0x0000000f04007c0c */ /* 0x000fe2000c741270 */
[----:B------:R-:W-:Y:S01]  /*eeb0*/  VIADD R4, R0, 0x12 ;  /* 0x0000001200047836 */ /* 0x000fe20000000000 */
[----:B------:R-:W-:Y:S04]  /*eec0*/  @P6 STG.E desc[UR28][R178.64], R16 ;  /* 0x00000010b2006986 */ /* 0x000fe8000c10191c */
[----:B------:R-:W-:Y:S01]  /*eed0*/  ISETP.LT.AND P6, PT, R4, UR4, !P0 ;  /* 0x0000000404007c0c */ /* 0x000fe2000c7c1270 */
[----:B------:R-:W-:Y:S01]  /*eee0*/  VIADD R4, R0, 0x13 ;  /* 0x0000001300047836 */ /* 0x000fe20000000000 */
[----:B------:R-:W-:Y:S01]  /*eef0*/  @P1 STG.E desc[UR28][R176.64], R17 ;  /* 0x00000011b0001986 */ /* 0x000fe2000c10191c */
[----:B------:R-:W1:Y:S03]  /*ef00*/  LDCU UR4, c[0x0][0x39c] ;  /* 0x00007380ff0477ac */ /* 0x000e660008000800 */
[----:B------:R-:W-:Y:S01]  /*ef10*/  ISETP.LT.AND P1, PT, R4, UR6, !P0 ;  /* 0x0000000604007c0c */ /* 0x000fe2000c721270 */
[----:B------:R-:W-:Y:S01]  /*ef20*/  VIADD R4, R0, 0x14 ;  /* 0x0000001400047836 */ /* 0x000fe20000000000 */
[----:B------:R2:W-:Y:S01]  /*ef30*/  @P5 STG.E desc[UR28][R174.64], R18 ;  /* 0x00000012ae005986 */ /* 0x0005e2000c10191c */
[----:B------:R-:W3:Y:S03]  /*ef40*/  LDCU UR6, c[0x0][0x39c] ;  /* 0x00007380ff0677ac */ /* 0x000ee60008000800 */
[----:B------:R-:W-:Y:S01]  /*ef50*/  ISETP.LT.AND P5, PT, R4, UR7, !P0 ;  /* 0x0000000704007c0c */ /* 0x000fe2000c7a1270 */
[----:B------:R-:W-:Y:S01]  /*ef60*/  VIADD R4, R0, 0x15 ;  /* 0x0000001500047836 */ /* 0x000fe20000000000 */
[----:B------:R-:W-:Y:S01]  /*ef70*/  @P4 STG.E desc[UR28][R172.64], R19 ;  /* 0x00000013ac004986 */ /* 0x000fe2000c10191c */
[----:B------:R-:W4:Y:S03]  /*ef80*/  LDCU UR7, c[0x0][0x39c] ;  /* 0x00007380ff0777ac */ /* 0x000f260008000800 */
[----:B-----5:R-:W-:Y:S01]  /*ef90*/  ISETP.LT.AND P4, PT, R4, UR9, !P0 ;  /* 0x0000000904007c0c */ /* 0x020fe2000c781270 */
[C---:B------:R-:W-:Y:S01]  /*efa0*/  VIADD R4, R0.reuse, 0x16 ;  /* 0x0000001600047836 */ /* 0x040fe20000000000 */
[----:B------:R-:W-:Y:S01]  /*efb0*/  @P3 STG.E desc[UR28][R170.64], R20 ;  /* 0x00000014aa003986 */ /* 0x000fe2000c10191c */
[----:B------:R-:W5:Y:S01]  /*efc0*/  LDCU UR9, c[0x0][0x39c] ;  /* 0x00007380ff0977ac */ /* 0x000f620008000800 */
[----:B--2---:R-:W-:-:S02]  /*efd0*/  VIADD R18, R0, 0x7e ;  /* 0x0000007e00127836 */ /* 0x004fc40000000000 */
[----:B-1----:R-:W-:Y:S01]  /*efe0*/  ISETP.LT.AND P3, PT, R4, UR4, !P0 ;  /* 0x0000000404007c0c */ /* 0x002fe2000c761270 */
[----:B------:R-:W-:Y:S01]  /*eff0*/  VIADD R4, R0, 0x17 ;  /* 0x0000001700047836 */ /* 0x000fe20000000000 */
[----:B------:R-:W-:Y:S01]  /*f000*/  @P2 STG.E desc[UR28][R168.64], R21 ;  /* 0x00000015a8002986 */ /* 0x000fe2000c10191c */
[----:B------:R-:W1:Y:S03]  /*f010*/  LDCU UR4, c[0x0][0x39c] ;  /* 0x00007380ff0477ac */ /* 0x000e660008000800 */
[----:B---3--:R-:W-:Y:S01]  /*f020*/  ISETP.LT.AND P2, PT, R4, UR6, !P0 ;  /* 0x0000000604007c0c */ /* 0x008fe2000c741270 */
[----:B------:R-:W-:Y:S01]  /*f030*/  VIADD R4, R0, 0x18 ;  /* 0x0000001800047836 */ /* 0x000fe20000000000 */
[----:B------:R-:W-:Y:S01]  /*f040*/  @P6 STG.E desc[UR28][R166.64], R22 ;  /* 0x00000016a6006986 */ /* 0x000fe2000c10191c */
[----:B------:R-:W2:Y:S03]  /*f050*/  LDCU UR6, c[0x0][0x39c] ;  /* 0x00007380ff0677ac */ /* 0x000ea60008000800 */
[----:B----4-:R-:W-:Y:S01]  /*f060*/  ISETP.LT.AND P6, PT, R4, UR7, !P0 ;  /* 0x0000000704007c0c */ /* 0x010fe2000c7c1270 */
[----:B------:R-:W-:Y:S01]  /*f070*/  VIADD R4, R0, 0x19 ;  /* 0x0000001900047836 */ /* 0x000fe20000000000 */
[----:B------:R-:W-:Y:S01]  /*f080*/  @P1 STG.E desc[UR28][R164.64], R23 ;  /* 0x00000017a4001986 */ /* 0x000fe2000c10191c */
[----:B------:R-:W3:Y:S03]  /*f090*/  LDCU UR7, c[0x0][0x39c] ;  /* 0x00007380ff0777ac */ /* 0x000ee60008000800 */
[----:B-----5:R-:W-:Y:S01]  /*f0a0*/  ISETP.LT.AND P1, PT, R4, UR9, !P0 ;  /* 0x0000000904007c0c */ /* 0x020fe2000c721270 */
[----:B------:R-:W-:Y:S01]  /*f0b0*/  VIADD R4, R0, 0x1a ;  /* 0x0000001a00047836 */ /* 0x000fe20000000000 */
[----:B------:R-:W4:Y:S01]  /*f0c0*/  LDCU UR9, c[0x0][0x39c] ;  /* 0x00007380ff0977ac */ /* 0x000f220008000800 */
[----:B------:R-:W-:Y:S03]  /*f0d0*/  @P5 STG.E desc[UR28][R162.64], R24 ;  /* 0x00000018a2005986 */ /* 0x000fe6000c10191c */
[----:B-1----:R-:W-:Y:S01]  /*f0e0*/  ISETP.LT.AND P5, PT, R4, UR4, !P0 ;  /* 0x0000000404007c0c */ /* 0x002fe2000c7a1270 */
[----:B------:R-:W-:Y:S01]  /*f0f0*/  VIADD R4, R0, 0x1b ;  /* 0x0000001b00047836 */ /* 0x000fe20000000000 */
[----:B------:R-:W1:Y:S01]  /*f100*/  LDCU UR4, c[0x0][0x39c] ;  /* 0x00007380ff0477ac */ /* 0x000e620008000800 */
[----:B------:R-:W-:Y:S03]  /*f110*/  @P4 STG.E desc[UR28][R160.64], R25 ;  /* 0x00000019a0004986 */ /* 0x000fe6000c10191c */
[----:B--2---:R-:W-:Y:S01]  /*f120*/  ISETP.LT.AND P4, PT, R4, UR6, !P0 ;  /* 0x0000000604007c0c */ /* 0x004fe2000c781270 */
[----:B------:R-:W2:Y:S01]  /*f130*/  LDCU UR6, c[0x0][0x39c] ;  /* 0x00007380ff0677ac */ /* 0x000ea20008000800 */
[C---:B------:R-:W-:Y:S01]  /*f140*/  VIADD R4, R0.reuse, 0x1d ;  /* 0x0000001d00047836 */ /* 0x040fe20000000000 */
[----:B------:R-:W-:Y:S01]  /*f150*/  @P3 STG.E desc[UR28][R156.64], R26 ;  /* 0x0000001a9c003986 */ /* 0x000fe2000c10191c */
[----:B---3--:R-:W-:Y:S01]  /*f160*/  ISETP.LT.AND P3, PT, R5, UR7, !P0 ;  /* 0x0000000705007c0c */ /* 0x008fe2000c761270 */
[----:B------:R-:W3:Y:S01]  /*f170*/  LDCU UR7, c[0x0][0x39c] ;  /* 0x00007380ff0777ac */ /* 0x000ee20008000800 */
[----:B------:R-:W-:Y:S01]  /*f180*/  VIADD R5, R0, 0x1f ;  /* 0x0000001f00057836 */ /* 0x000fe20000000000 */
[----:B------:R-:W-:Y:S01]  /*f190*/  @P2 STG.E desc[UR28][R158.64], R27 ;  /* 0x0000001b9e002986 */ /* 0x000fe2000c10191c */
[----:B----4-:R-:W-:Y:S01]  /*f1a0*/  ISETP.LT.AND P2, PT, R4, UR9, !P0 ;  /* 0x0000000904007c0c */ /* 0x010fe2000c741270 */
[----:B------:R-:W4:Y:S01]  /*f1b0*/  LDCU UR9, c[0x0][0x39c] ;  /* 0x00007380ff0977ac */ /* 0x000f220008000800 */
[----:B------:R-:W-:Y:S01]  /*f1c0*/  VIADD R4, R0, 0x1e ;  /* 0x0000001e00047836 */ /* 0x000fe20000000000 */
[----:B------:R-:W-:Y:S04]  /*f1d0*/  @P6 STG.E desc[UR28][R154.64], R28 ;  /* 0x0000001c9a006986 */ /* 0x000fe8000c10191c */
[----:B-1----:R-:W-:Y:S01]  /*f1e0*/  ISETP.LT.AND P6, PT, R4, UR4, !P0 ;  /* 0x0000000404007c0c */ /* 0x002fe2000c7c1270 */
[C---:B------:R-:W-:Y:S01]  /*f1f0*/  VIADD R4, R0.reuse, 0x20 ;  /* 0x0000002000047836 */ /* 0x040fe20000000000 */
[----:B------:R-:W1:Y:S01]  /*f200*/  LDCU UR4, c[0x0][0x39c] ;  /* 0x00007380ff0477ac */ /* 0x000e620008000800 */
[----:B------:R-:W-:Y:S01]  /*f210*/  @P1 STG.E desc[UR28][R150.64], R29 ;  /* 0x0000001d96001986 */ /* 0x000fe2000c10191c */
[----:B--2---:R-:W-:Y:S01]  /*f220*/  ISETP.LT.AND P1, PT, R5, UR6, !P0 ;  /* 0x0000000605007c0c */ /* 0x004fe2000c721270 */
[----:B------:R-:W-:Y:S01]  /*f230*/  VIADD R5, R0, 0x21 ;  /* 0x0000002100057836 */ /* 0x000fe20000000000 */
[----:B------:R-:W2:Y:S01]  /*f240*/  LDCU UR6, c[0x0][0x39c] ;  /* 0x00007380ff0677ac */ /* 0x000ea20008000800 */
[----:B------:R-:W-:Y:S01]  /*f250*/  @P5 STG.E desc[UR28][R152.64], R30 ;  /* 0x0000001e98005986 */ /* 0x000fe2000c10191c */
[----:B------:R-:W-:Y:S01]  /*f260*/  ISETP.LT.AND P5, PT, R4, UR10, !P0 ;  /* 0x0000000a04007c0c */ /* 0x000fe2000c7a1270 */
[----:B------:R-:W-:-:S02]  /*f270*/  VIADD R4, R0, 0x22 ;  /* 0x0000002200047836 */ /* 0x000fc40000000000 */
[----:B------:R-:W-:Y:S01]  /*f280*/  @P4 STG.E desc[UR28][R146.64], R31 ;  /* 0x0000001f92004986 */ /* 0x000fe2000c10191c */
[----:B---3--:R-:W-:Y:S01]  /*f290*/  ISETP.LT.AND P4, PT, R5, UR7, !P0 ;  /* 0x0000000705007c0c */ /* 0x008fe2000c781270 */
[----:B------:R-:W3:Y:S02]  /*f2a0*/  LDCU UR7, c[0x0][0x39c] ;  /* 0x00007380ff0777ac */ /* 0x000ee40008000800 */
[----:B------:R-:W-:Y:S01]  /*f2b0*/  @P3 STG.E desc[UR28][R148.64], R32 ;  /* 0x0000002094003986 */ /* 0x000fe2000c10191c */
[----:B----4-:R-:W-:-:S03]  /*f2c0*/  ISETP.LT.AND P3, PT, R4, UR9, !P0 ;  /* 0x0000000904007c0c */ /* 0x010fc6000c761270 */
[----:B------:R-:W-:Y:S01]  /*f2d0*/  @P2 STG.E desc[UR28][R144.64], R33 ;  /* 0x0000002190002986 */ /* 0x000fe2000c10191c */
[----:B------:R-:W-:-:S03]  /*f2e0*/  LEA R4, P2, R194, R3, 0x2 ;  /* 0x00000003c2047211 */ /* 0x000fc600078410ff */
[----:B------:R-:W-:Y:S01]  /*f2f0*/  @P6 STG.E desc[UR28][R142.64], R34 ;  /* 0x000000228e006986 */ /* 0x000fe2000c10191c */
[-C--:B------:R-:W-:Y:S02]  /*f300*/  LEA.HI.X.SX32 R5, R194, R2.reuse, 0x2, P2 ;  /* 0x00000002c2057211 */ /* 0x080fe400010f16ff */
[----:B-1----:R-:W-:Y:S01]  /*f310*/  ISETP.LT.AND P2, PT, R7, UR4, !P0 ;  /* 0x0000000407007c0c */ /* 0x002fe2000c741270 */
[----:B------:R-:W1:Y:S01]  /*f320*/  LDCU UR4, c[0x0][0x39c] ;  /* 0x00007380ff0477ac */ /* 0x000e620008000800 */
[CC--:B------:R-:W-:Y:S01]  /*f330*/  LEA R6, P6, R8.reuse, R3.reuse, 0x2 ;  /* 0x0000000308067211 */ /* 0x0c0fe200078c10ff */
[----:B------:R4:W-:Y:S01]  /*f340*/  @P1 STG.E desc[UR28][R4.64], R35 ;  /* 0x0000002304001986 */ /* 0x0009e2000c10191c */
[----:B--2---:R-:W-:Y:S01]  /*f350*/  ISETP.LT.AND P1, PT, R9, UR6, !P0 ;  /* 0x0000000609007c0c */ /* 0x004fe2000c721270 */
[C---:B------:R-:W-:Y:S01]  /*f360*/  VIADD R9, R8.reuse, UR5 ;  /* 0x0000000508097c36 */ /* 0x040fe20008000000 */
[-C--:B------:R-:W-:Y:S01]  /*f370*/  LEA.HI.X.SX32 R7, R8, R2.reuse, 0x2, P6 ;  /* 0x0000000208077211 */ /* 0x080fe200030f16ff */
[----:B------:R-:W2:Y:S02]  /*f380*/  LDCU UR6, c[0x0][0x39c] ;  /* 0x00007380ff0677ac */ /* 0x000ea40008000800 */
[C---:B------:R-:W-:Y:S01]  /*f390*/  VIADD R10, R9.reuse, UR5 ;  /* 0x00000005090a7c36 */ /* 0x040fe20008000000 */
[-C--:B------:R-:W-:Y:S01]  /*f3a0*/  LEA R8, P6, R9, R3.reuse, 0x2 ;  /* 0x0000000309087211 */ /* 0x080fe200078c10ff */
[----:B------:R5:W-:Y:S01]  /*f3b0*/  @P5 STG.E desc[UR28][R6.64], R36 ;  /* 0x0000002406005986 */ /* 0x000be2000c10191c */
[----:B---3--:R-:W-:Y:S01]  /*f3c0*/  ISETP.LT.AND P5, PT, R11, UR7, !P0 ;  /* 0x000000070b007c0c */ /* 0x008fe2000c7a1270 */
[----:B------:R-:W3:Y:S01]  /*f3d0*/  LDCU UR7, c[0x0][0x39c] ;  /* 0x00007380ff0777ac */ /* 0x000ee20008000800 */
[----:B------:R-:W-:Y:S01]  /*f3e0*/  LEA.HI.X.SX32 R9, R9, R2, 0x2, P6 ;  /* 0x0000000209097211 */ /* 0x000fe200030f16ff */
[C---:B------:R-:W-:Y:S01]  /*f3f0*/  VIADD R11, R10.reuse, UR5 ;  /* 0x000000050a0b7c36 */ /* 0x040fe20008000000 */
[----:B----4-:R-:W-:-:S03]  /*f400*/  LEA R4, P6, R10, R3, 0x2 ;  /* 0x000000030a047211 */ /* 0x010fc600078c10ff */
[----:B------:R4:W-:Y:S01]  /*f410*/  @P4 STG.E desc[UR28][R8.64], R37 ;  /* 0x0000002508004986 */ /* 0x0009e2000c10191c */
[-C--:B------:R-:W-:Y:S02]  /*f420*/  LEA.HI.X.SX32 R5, R10, R2.reuse, 0x2, P6 ;  /* 0x000000020a057211 */ /* 0x080fe400030f16ff */
[----:B-1----:R-:W-:Y:S01]  /*f430*/  ISETP.LT.AND P4, PT, R12, UR4, !P0 ;  /* 0x000000040c007c0c */ /* 0x002fe2000c781270 */
[C---:B------:R-:W-:Y:S01]  /*f440*/  VIADD R12, R11.reuse, UR5 ;  /* 0x000000050b0c7c36 */ /* 0x040fe20008000000 */
[-C--:B-----5:R-:W-:Y:S01]  /*f450*/  LEA R6, P6, R11, R3.reuse, 0x2 ;  /* 0x000000030b067211 */ /* 0x0a0fe200078c10ff */
[----:B------:R-:W1:Y:S01]  /*f460*/  LDCU UR4, c[0x0][0x39c] ;  /* 0x00007380ff0477ac */ /* 0x000e620008000800 */
[----:B------:R5:W-:Y:S01]  /*f470*/  @P3 STG.E desc[UR28][R4.64], R38 ;  /* 0x0000002604003986 */ /* 0x000be2000c10191c */
[----:B--2---:R-:W-:Y:S01]  /*f480*/  ISETP.LT.AND P3, PT, R13, UR6, !P0 ;  /* 0x000000060d007c0c */ /* 0x004fe2000c761270 */
[----:B------:R-:W-:Y:S01]  /*f490*/  VIADD R13, R0, 0x28 ;  /* 0x00000028000d7836 */ /* 0x000fe20000000000 */
[----:B------:R-:W-:Y:S01]  /*f4a0*/  LEA.HI.X.SX32 R7, R11, R2, 0x2, P6 ;  /* 0x000000020b077211 */ /* 0x000fe200030f16ff */
[----:B------:R-:W2:Y:S01]  /*f4b0*/  LDCU UR6, c[0x0][0x39c] ;  /* 0x00007380ff0677ac */ /* 0x000ea20008000800 */
[----:B------:R-:W-:Y:S01]  /*f4c0*/  LEA R10, P6, R12, R3, 0x2 ;  /* 0x000000030c0a7211 */ /* 0x000fe200078c10ff */
[----:B----4-:R-:W-:-:S02]  /*f4d0*/  VIADD R9, R0, 0x29 ;  /* 0x0000002900097836 */ /* 0x010fc40000000000 */
[----:B------:R4:W-:Y:S01]  /*f4e0*/  @P2 STG.E desc[UR28][R6.64], R39 ;  /* 0x0000002706002986 */ /* 0x0009e2000c10191c */
[C---:B------:R-:W-:Y:S01]  /*f4f0*/  LEA.HI.X.SX32 R11, R12.reuse, R2, 0x2, P6 ;  /* 0x000000020c0b7211 */ /* 0x040fe200030f16ff */
[----:B------:R-:W-:Y:S01]  /*f500*/  VIADD R12, R12, UR5 ;  /* 0x000000050c0c7c36 */ /* 0x000fe20008000000 */
[----:B---3--:R-:W-:Y:S01]  /*f510*/  ISETP.LT.AND P2, PT, R13, UR7, !P0 ;  /* 0x000000070d007c0c */ /* 0x008fe2000c741270 */
[----:B------:R-:W3:Y:S02]  /*f520*/  LDCU UR7, c[0x0][0x39c] ;  /* 0x00007380ff0777ac */ /* 0x000ee40008000800 */
[----:B------:R2:W-:Y:S01]  /*f530*/  @P1 STG.E desc[UR28][R10.64], R40 ;  /* 0x000000280a001986 */ /* 0x0005e2000c10191c */
[C---:B------:R-:W-:Y:S01]  /*f540*/  VIADD R13, R12.reuse, UR5 ;  /* 0x000000050c0d7c36 */ /* 0x040fe20008000000 */
[----:B-----5:R-:W-:-:S04]  /*f550*/  LEA R4, P1, R12, R3, 0x2 ;  /* 0x000000030c047211 */ /* 0x020fc800078210ff */
[-C--:B------:R-:W-:Y:S01]  /*f560*/  LEA.HI.X.SX32 R5, R12, R2.reuse, 0x2, P1 ;  /* 0x000000020c057211 */ /* 0x080fe200008f16ff */
[----:B----4-:R-:W-:Y:S01]  /*f570*/  VIADD R6, R0, 0x2a ;  /* 0x0000002a00067836 */ /* 0x010fe20000000000 */
[-C--:B------:R-:W-:Y:S02]  /*f580*/  LEA R8, P6, R13, R3.reuse, 0x2 ;  /* 0x000000030d087211 */ /* 0x080fe400078c10ff */
[----:B-1----:R-:W-:Y:S01]  /*f590*/  ISETP.LT.AND P1, PT, R9, UR4, !P0 ;  /* 0x0000000409007c0c */ /* 0x002fe2000c721270 */
[----:B------:R-:W1:Y:S01]  /*f5a0*/  LDCU UR4, c[0x0][0x39c] ;  /* 0x00007380ff0477ac */ /* 0x000e620008000800 */
[C---:B------:R-:W-:Y:S01]  /*f5b0*/  LEA.HI.X.SX32 R9, R13.reuse, R2, 0x2, P6 ;  /* 0x000000020d097211 */ /* 0x040fe200030f16ff */
[----:B------:R-:W-:Y:S01]  /*f5c0*/  VIADD R13, R13, UR5 ;  /* 0x000000050d0d7c36 */ /* 0x000fe20008000000 */
[----:B------:R4:W-:Y:S01]  /*f5d0*/  @P5 STG.E desc[UR28][R4.64], R41 ;  /* 0x0000002904005986 */ /* 0x0009e2000c10191c */
[----:B--2---:R-:W-:Y:S01]  /*f5e0*/  ISETP.LT.AND P5, PT, R6, UR6, !P0 ;  /* 0x0000000606007c0c */ /* 0x004fe2000c7a1270 */
[----:B------:R-:W-:Y:S01]  /*f5f0*/  VIADD R11, R0, 0x2b ;  /* 0x0000002b000b7836 */ /* 0x000fe20000000000 */
[----:B------:R-:W2:Y:S01]  /*f600*/  LDCU UR6, c[0x0][0x39c] ;  /* 0x00007380ff0677ac */ /* 0x000ea20008000800 */
[----:B------:R5:W-:Y:S01]  /*f610*/  @P4 STG.E desc[UR28][R8.64], R42 ;  /* 0x0000002a08004986 */ /* 0x000be2000c10191c */
[C---:B------:R-:W-:Y:S01]  /*f620*/  LEA R6, P4, R13.reuse, R3, 0x2 ;  /* 0x000000030d067211 */ /* 0x040fe200078810ff */
[----:B------:R-:W-:-:S03]  /*f630*/  VIADD R10, R13, UR5 ;  /* 0x000000050d0a7c36 */ /* 0x000fc60008000000 */
[-C--:B------:R-:W-:Y:S01]  /*f640*/  LEA.HI.X.SX32 R7, R13, R2.reuse, 0x2, P4 ;  /* 0x000000020d077211 */ /* 0x080fe200020f16ff */
[C---:B------:R-:W-:Y:S01]  /*f650*/  VIADD R13, R0.reuse, 0x34 ;  /* 0x00000034000d7836 */ /* 0x040fe20000000000 */
[----:B---3--:R-:W-:Y:S01]  /*f660*/  ISETP.LT.AND P4, PT, R11, UR7, !P0 ;  /* 0x000000070b007c0c */ /* 0x008fe2000c781270 */
[----:B----4-:R-:W-:Y:S01]  /*f670*/  VIADD R5, R0, 0x2c ;  /* 0x0000002c00057836 */ /* 0x010fe20000000000 */
[----:B------:R-:W3:Y:S01]  /*f680*/  LDCU UR7, c[0x0][0x39c] ;  /* 0x00007380ff0777ac */ /* 0x000ee20008000800 */
[CC--:B------:R-:W-:Y:S01]  /*f690*/  LEA R4, P6, R10.reuse, R3.reuse, 0x2 ;  /* 0x000000030a047211 */ /* 0x0c0fe200078c10ff */
[----:B------:R4:W-:Y:S01]  /*f6a0*/  @P3 STG.E desc[UR28][R6.64], R43 ;  /* 0x0000002b06003986 */ /* 0x0009e2000c10191c */
[C---:B-----5:R-:W-:Y:S01]  /*f6b0*/  VIADD R9, R10.reuse, UR5 ;  /* 0x000000050a097c36 */ /* 0x060fe20008000000 */
[----:B-1----:R-:W-:Y:S01]  /*f6c0*/  ISETP.LT.AND P3, PT, R5, UR4, !P0 ;  /* 0x0000000405007c0c */ /* 0x002fe2000c761270 */
[----:B------:R-:W1:Y:S01]  /*f6d0*/  LDCU UR4, c[0x0][0x39c] ;  /* 0x00007380ff0477ac */ /* 0x000e620008000800 */
[----:B------:R-:W-:Y:S01]  /*f6e0*/  LEA.HI.X.SX32 R5, R10, R2, 0x2, P6 ;  /* 0x000000020a057211 */ /* 0x000fe200030f16ff */
[C---:B------:R-:W-:Y:S01]  /*f6f0*/  VIADD R12, R9.reuse, UR5 ;  /* 0x00000005090c7c36 */ /* 0x040fe20008000000 */
[----:B------:R-:W-:Y:S01]  /*f700*/  LEA R8, P6, R9, R3, 0x2 ;  /* 0x0000000309087211 */ /* 0x000fe200078c10ff */
[----:B------:R-:W-:-:S02]  /*f710*/  VIADD R11, R0, 0x2d ;  /* 0x0000002d000b7836 */ /* 0x000fc40000000000 */
[----:B------:R5:W-:Y:S01]  /*f720*/  @P2 STG.E desc[UR28][R4.64], R44 ;  /* 0x0000002c04002986 */ /* 0x000be2000c10191c */
[-C--:B------:R-:W-:Y:S02]  /*f730*/  LEA.HI.X.SX32 R9, R9, R2.reuse, 0x2, P6 ;  /* 0x0000000209097211 */ /* 0x080fe400030f16ff */
[-C--:B------:R-:W-:Y:S01]  /*f740*/  LEA R10, P6, R12, R3.reuse, 0x2 ;  /* 0x000000030c0a7211 */ /* 0x080fe200078c10ff */
[----:B----4-:R-:W-:Y:S01]  /*f750*/  VIADD R6, R0, 0x2e ;  /* 0x0000002e00067836 */ /* 0x010fe20000000000 */
[----:B--2---:R-:W-:Y:S01]  /*f760*/  ISETP.LT.AND P2, PT, R11, UR6, !P0 ;  /* 0x000000060b007c0c */ /* 0x004fe2000c741270 */
[----:B------:R-:W2:Y:S01]  /*f770*/  LDCU UR6, c[0x0][0x39c] ;  /* 0x00007380ff0677ac */ /* 0x000ea20008000800 */
[CC--:B------:R-:W-:Y:S01]  /*f780*/  LEA.HI.X.SX32 R11, R12.reuse, R2.reuse, 0x2, P6 ;  /* 0x000000020c0b7211 */ /* 0x0c0fe200030f16ff */
[----:B------:R-:W-:Y:S01]  /*f790*/  VIADD R12, R12, UR5 ;  /* 0x000000050c0c7c36 */ /* 0x000fe20008000000 */
[----:B------:R4:W-:Y:S01]  /*f7a0*/  @P1 STG.E desc[UR28][R8.64], R45 ;  /* 0x0000002d08001986 */ /* 0x0009e2000c10191c */
[----:B---3--:R-:W-:Y:S01]  /*f7b0*/  ISETP.LT.AND P1, PT, R6, UR7, !P0 ;  /* 0x0000000706007c0c */ /* 0x008fe2000c721270 */
[----:B------:R-:W-:Y:S01]  /*f7c0*/  VIADD R6, R0, 0x2f ;  /* 0x0000002f00067836 */ /* 0x000fe20000000000 */
[----:B------:R-:W3:Y:S01]  /*f7d0*/  LDCU UR7, c[0x0][0x39c] ;  /* 0x00007380ff0777ac */ /* 0x000ee20008000800 */
[CC--:B-----5:R-:W-:Y:S01]  /*f7e0*/  LEA R4, P6, R12.reuse, R3.reuse, 0x2 ;  /* 0x000000030c047211 */ /* 0x0e0fe200078c10ff */
[----:B------:R-:W-:Y:S01]  /*f7f0*/  VIADD R7, R12, UR5 ;  /* 0x000000050c077c36 */ /* 0x000fe20008000000 */
[----:B------:R5:W-:Y:S01]  /*f800*/  @P5 STG.E desc[UR28][R10.64], R46 ;  /* 0x0000002e0a005986 */ /* 0x000be2000c10191c */
[----:B-1----:R-:W-:Y:S01]  /*f810*/  ISETP.LT.AND P5, PT, R6, UR4, !P0 ;  /* 0x0000000406007c0c */ /* 0x002fe2000c7a1270 */
[----:B------:R-:W1:Y:S01]  /*f820*/  LDCU UR4, c[0x0][0x39c] ;  /* 0x00007380ff0477ac */ /* 0x000e620008000800 */
[----:B------:R-:W-:Y:S01]  /*f830*/  LEA.HI.X.SX32 R5, R12, R2, 0x2, P6 ;  /* 0x000000020c057211 */ /* 0x000fe200030f16ff */
[C---:B------:R-:W-:Y:S01]  /*f840*/  VIADD R12, R7.reuse, UR5 ;  /* 0x00000005070c7c36 */ /* 0x040fe20008000000 */
[----:B------:R-:W-:Y:S01]  /*f850*/  LEA R6, P6, R7, R3, 0x2 ;  /* 0x0000000307067211 */ /* 0x000fe200078c10ff */
[----:B----4-:R-:W-:-:S02]  /*f860*/  VIADD R9, R0, 0x30 ;  /* 0x0000003000097836 */ /* 0x010fc40000000000 */
[----:B------:R4:W-:Y:S01]  /*f870*/  @P4 STG.E desc[UR28][R4.64], R47 ;  /* 0x0000002f04004986 */ /* 0x0009e2000c10191c */
[-C--:B------:R-:W-:Y:S02]  /*f880*/  LEA.HI.X.SX32 R7, R7, R2.reuse, 0x2, P6 ;  /* 0x0000000207077211 */ /* 0x080fe400030f16ff */
[-C--:B------:R-:W-:Y:S01]  /*f890*/  LEA R8, P6, R12, R3.reuse, 0x2 ;  /* 0x000000030c087211 */ /* 0x080fe200078c10ff */
[----:B-----5:R-:W-:Y:S01]  /*f8a0*/  VIADD R10, R0, 0x31 ;  /* 0x00000031000a7836 */ /* 0x020fe20000000000 */
        /* <DEDUP_REMOVED lines=8> */
[CC--:B----4-:R-:W-:Y:S01]  /*f930*/  LEA R4, P6, R12.reuse, R3.reuse, 0x2 ;  /* 0x000000030c047211 */ /* 0x0d0fe200078c10ff */
[C---:B------:R-:W-:Y:S01]  /*f940*/  VIADD R10, R12.reuse, UR5 ;  /* 0x000000050c0a7c36 */ /* 0x040fe20008000000 */
[----:B------:R4:W-:Y:S01]  /*f950*/  @P2 STG.E desc[UR28][R8.64], R49 ;  /* 0x0000003108002986 */ /* 0x0009e2000c10191c */
[----:B-1----:R-:W-:Y:S01]  /*f960*/  ISETP.LT.AND P2, PT, R11, UR4, !P0 ;  /* 0x000000040b007c0c */ /* 0x002fe2000c741270 */
[----:B------:R-:W1:Y:S01]  /*f970*/  LDCU UR4, c[0x0][0x39c] ;  /* 0x00007380ff0477ac */ /* 0x000e620008000800 */
[----:B------:R-:W-:Y:S01]  /*f980*/  LEA.HI.X.SX32 R5, R12, R2, 0x2, P6 ;  /* 0x000000020c057211 */ /* 0x000fe200030f16ff */
[----:B------:R-:W-:Y:S01]  /*f990*/  VIADD R12, R0, 0x33 ;  /* 0x00000033000c7836 */ /* 0x000fe20000000000 */
[C---:B-----5:R-:W-:Y:S01]  /*f9a0*/  LEA R6, P6, R10.reuse, R3, 0x2 ;  /* 0x000000030a067211 */ /* 0x060fe200078c10ff */
[----:B------:R-:W-:-:S02]  /*f9b0*/  VIADD R11, R10, UR5 ;  /* 0x000000050a0b7c36 */ /* 0x000fc40008000000 */
[----:B------:R5:W-:Y:S01]  /*f9c0*/  @P1 STG.E desc[UR28][R4.64], R50 ;  /* 0x0000003204001986 */ /* 0x000be2000c10191c */
[----:B--2---:R-:W-:Y:S01]  /*f9d0*/  ISETP.LT.AND P1, PT, R12, UR6, !P0 ;  /* 0x000000060c007c0c */ /* 0x004fe2000c721270 */
[----:B------:R-:W2:Y:S01]  /*f9e0*/  LDCU UR6, c[0x0][0x39c] ;  /* 0x00007380ff0677ac */ /* 0x000ea20008000800 */
[----:B------:R-:W-:Y:S01]  /*f9f0*/  LEA.HI.X.SX32 R7, R10, R2, 0x2, P6 ;  /* 0x000000020a077211 */ /* 0x000fe200030f16ff */
[C---:B------:R-:W-:Y:S01]  /*fa00*/  VIADD R12, R11.reuse, UR5 ;  /* 0x000000050b0c7c36 */ /* 0x040fe20008000000 */
[----:B----4-:R-:W-:-:S03]  /*fa10*/  LEA R8, P6, R11, R3, 0x2 ;  /* 0x000000030b087211 */ /* 0x010fc600078c10ff */
[----:B------:R4:W-:Y:S01]  /*fa20*/  @P5 STG.E desc[UR28][R6.64], R51 ;  /* 0x0000003306005986 */ /* 0x0009e2000c10191c */
[-C--:B------:R-:W-:Y:S02]  /*fa30*/  LEA.HI.X.SX32 R9, R11, R2.reuse, 0x2, P6 ;  /* 0x000000020b097211 */ /* 0x080fe400030f16ff */
[-C--:B------:R-:W-:Y:S02]  /*fa40*/  LEA R10, P6, R12, R3.reuse, 0x2 ;  /* 0x000000030c0a7211 */ /* 0x080fe400078c10ff */
[----:B---3--:R-:W-:Y:S01]  /*fa50*/  ISETP.LT.AND P5, PT, R13, UR7, !P0 ;  /* 0x000000070d007c0c */ /* 0x008fe2000c7a1270 */
[----:B------:R-:W-:Y:S01]  /*fa60*/  VIADD R13, R0, 0x35 ;  /* 0x00000035000d7836 */ /* 0x000fe20000000000 */
[C---:B------:R-:W-:Y:S01]  /*fa70*/  LEA.HI.X.SX32 R11, R12.reuse, R2, 0x2, P6 ;  /* 0x000000020c0b7211 */ /* 0x040fe200030f16ff */
[----:B------:R-:W3:Y:S01]  /*fa80*/  LDCU UR7, c[0x0][0x39c] ;  /* 0x00007380ff0777ac */ /* 0x000ee20008000800 */
[----:B------:R-:W-:Y:S01]  /*fa90*/  VIADD R12, R12, UR5 ;  /* 0x000000050c0c7c36 */ /* 0x000fe20008000000 */
[----:B------:R2:W-:Y:S01]  /*faa0*/  @P4 STG.E desc[UR28][R8.64], R52 ;  /* 0x0000003408004986 */ /* 0x0005e2000c10191c */
[----:B-1----:R-:W-:Y:S01]  /*fab0*/  ISETP.LT.AND P4, PT, R13, UR4, !P0 ;  /* 0x000000040d007c0c */ /* 0x002fe2000c781270 */
[----:B------:R-:W1:Y:S01]  /*fac0*/  LDCU UR4, c[0x0][0x39c] ;  /* 0x00007380ff0477ac */ /* 0x000e620008000800 */
[C---:B------:R-:W-:Y:S01]  /*fad0*/  VIADD R13, R12.reuse, UR5 ;  /* 0x000000050c0d7c36 */ /* 0x040fe20008000000 */
[----:B------:R3:W-:Y:S01]  /*fae0*/  @P3 STG.E desc[UR28][R10.64], R53 ;  /* 0x000000350a003986 */ /* 0x0007e2000c10191c */
[----:B-----5:R-:W-:Y:S01]  /*faf0*/  LEA R4, P3, R12, R3, 0x2 ;  /* 0x000000030c047211 */ /* 0x020fe200078610ff */
[----:B----4-:R-:W-:-:S02]  /*fb00*/  VIADD R7, R0, 0x36 ;  /* 0x0000003600077836 */ /* 0x010fc40000000000 */
[-C--:B------:R-:W-:Y:S02]  /*fb10*/  LEA R6, P6, R13, R3.reuse, 0x2 ;  /* 0x000000030d067211 */ /* 0x080fe400078c10ff */
[-C--:B------:R-:W-:Y:S02]  /*fb20*/  LEA.HI.X.SX32 R5, R12, R2.reuse, 0x2, P3 ;  /* 0x000000020c057211 */ /* 0x080fe400018f16ff */
[----:B--2---:R-:W-:Y:S01]  /*fb30*/  ISETP.LT.AND P3, PT, R7, UR6, !P0 ;  /* 0x0000000607007c0c */ /* 0x004fe2000c761270 */
[----:B------:R-:W2:Y:S01]  /*fb40*/  LDCU UR6, c[0x0][0x39c] ;  /* 0x00007380ff0677ac */ /* 0x000ea20008000800 */
[C---:B------:R-:W-:Y:S01]  /*fb50*/  VIADD R8, R0.reuse, 0x37 ;  /* 0x0000003700087836 */ /* 0x040fe20000000000 */
[CC--:B------:R-:W-:Y:S01]  /*fb60*/  LEA.HI.X.SX32 R7, R13.reuse, R2.reuse, 0x2, P6 ;  /* 0x000000020d077211 */ /* 0x0c0fe200030f16ff */
[----:B------:R-:W-:Y:S01]  /*fb70*/  VIADD R13, R13, UR5 ;  /* 0x000000050d0d7c36 */ /* 0x000fe20008000000 */
[----:B------:R4:W-:Y:S01]  /*fb80*/  @P2 STG.E desc[UR28][R4.64], R54 ;  /* 0x0000003604002986 */ /* 0x0009e2000c10191c */
[----:B---3--:R-:W-:Y:S01]  /*fb90*/  VIADD R11, R0, 0x38 ;  /* 0x00000038000b7836 */ /* 0x008fe20000000000 */
[----:B------:R-:W-:Y:S01]  /*fba0*/  ISETP.LT.AND P2, PT, R8, UR7, !P0 ;  /* 0x0000000708007c0c */ /* 0x000fe2000c741270 */
[C---:B------:R-:W-:Y:S01]  /*fbb0*/  VIADD R10, R13.reuse, UR5 ;  /* 0x000000050d0a7c36 */ /* 0x040fe20008000000 */
[----:B------:R3:W-:Y:S01]  /*fbc0*/  @P1 STG.E desc[UR28][R6.64], R55 ;  /* 0x0000003706001986 */ /* 0x0007e2000c10191c */
[CC--:B------:R-:W-:Y:S01]  /*fbd0*/  LEA R8, P1, R13.reuse, R3.reuse, 0x2 ;  /* 0x000000030d087211 */ /* 0x0c0fe200078210ff */
[----:B------:R-:W5:Y:S03]  /*fbe0*/  LDCU UR7, c[0x0][0x39c] ;  /* 0x00007380ff0777ac */ /* 0x000f660008000800 */
[----:B------:R-:W-:Y:S01]  /*fbf0*/  LEA.HI.X.SX32 R9, R13, R2, 0x2, P1 ;  /* 0x000000020d097211 */ /* 0x000fe200008f16ff */
[C---:B------:R-:W-:Y:S01]  /*fc00*/  VIADD R13, R0.reuse, 0x41 ;  /* 0x00000041000d7836 */ /* 0x040fe20000000000 */
[----:B-1----:R-:W-:Y:S01]  /*fc10*/  ISETP.LT.AND P1, PT, R11, UR4, !P0 ;  /* 0x000000040b007c0c */ /* 0x002fe2000c721270 */
[----:B------:R-:W1:Y:S01]  /*fc20*/  LDCU UR4, c[0x0][0x39c] ;  /* 0x00007380ff0477ac */ /* 0x000e620008000800 */
[----:B----4-:R-:W-:Y:S01]  /*fc30*/  VIADD R5, R0, 0x39 ;  /* 0x0000003900057836 */ /* 0x010fe20000000000 */
[C---:B------:R-:W-:Y:S01]  /*fc40*/  LEA R4, P6, R10.reuse, R3, 0x2 ;  /* 0x000000030a047211 */ /* 0x040fe200078c10ff */
[----:B------:R4:W-:Y:S01]  /*fc50*/  @P5 STG.E desc[UR28][R8.64], R56 ;  /* 0x0000003808005986 */ /* 0x0009e2000c10191c */
[----:B---3--:R-:W-:-:S02]  /*fc60*/  VIADD R7, R10, UR5 ;  /* 0x000000050a077c36 */ /* 0x008fc40008000000 */
[----:B--2---:R-:W-:Y:S01]  /*fc70*/  ISETP.LT.AND P5, PT, R5, UR6, !P0 ;  /* 0x0000000605007c0c */ /* 0x004fe2000c7a1270 */
[----:B------:R-:W2:Y:S01]  /*fc80*/  LDCU UR6, c[0x0][0x39c] ;  /* 0x00007380ff0677ac */ /* 0x000ea20008000800 */
[-C--:B------:R-:W-:Y:S01]  /*fc90*/  LEA.HI.X.SX32 R5, R10, R2.reuse, 0x2, P6 ;  /* 0x000000020a057211 */ /* 0x080fe200030f16ff */
[C---:B------:R-:W-:Y:S01]  /*fca0*/  VIADD R12, R7.reuse, UR5 ;  /* 0x00000005070c7c36 */ /* 0x040fe20008000000 */
[CC--:B------:R-:W-:Y:S01]  /*fcb0*/  LEA R6, P6, R7.reuse, R3.reuse, 0x2 ;  /* 0x0000000307067211 */ /* 0x0c0fe200078c10ff */
[C---:B------:R-:W-:Y:S02]  /*fcc0*/  VIADD R11, R0.reuse, 0x3a ;  /* 0x0000003a000b7836 */ /* 0x040fe40000000000 */
[----:B------:R3:W-:Y:S01]  /*fcd0*/  @P4 STG.E desc[UR28][R4.64], R57 ;  /* 0x0000003904004986 */ /* 0x0007e2000c10191c */
[-C--:B------:R-:W-:Y:S01]  /*fce0*/  LEA.HI.X.SX32 R7, R7, R2.reuse, 0x2, P6 ;  /* 0x0000000207077211 */ /* 0x080fe200030f16ff */
[----:B----4-:R-:W-:Y:S01]  /*fcf0*/  VIADD R8, R0, 0x3b ;  /* 0x0000003b00087836 */ /* 0x010fe20000000000 */
[-C--:B------:R-:W-:Y:S01]  /*fd00*/  LEA R10, P6, R12, R3.reuse, 0x2 ;  /* 0x000000030c0a7211 */ /* 0x080fe200078c10ff */
[----:B------:R-:W-:Y:S01]  /*fd10*/  VIADD R9, R0, 0x3c ;  /* 0x0000003c00097836 */ /* 0x000fe20000000000 */
[----:B-----5:R-:W-:Y:S01]  /*fd20*/  ISETP.LT.AND P4, PT, R11, UR7, !P0 ;  /* 0x000000070b007c0c */ /* 0x020fe2000c781270 */
[----:B------:R4:W-:Y:S01]  /*fd30*/  @P3 STG.E desc[UR28][R6.64], R58 ;  /* 0x0000003a06003986 */ /* 0x0009e2000c10191c */
[----:B-1----:R-:W-:Y:S01]  /*fd40*/  ISETP.LT.AND P3, PT, R8, UR4, !P0 ;  /* 0x0000000408007c0c */ /* 0x002fe2000c761270 */
[----:B------:R-:W1:Y:S01]  /*fd50*/  LDCU UR4, c[0x0][0x39c] ;  /* 0x00007380ff0477ac */ /* 0x000e620008000800 */
[CC--:B------:R-:W-:Y:S01]  /*fd60*/  LEA.HI.X.SX32 R11, R12.reuse, R2.reuse, 0x2, P6 ;  /* 0x000000020c0b7211 */ /* 0x0c0fe200030f16ff */
[----:B------:R-:W-:Y:S01]  /*fd70*/  VIADD R12, R12, UR5 ;  /* 0x000000050c0c7c36 */ /* 0x000fe20008000000 */
[----:B------:R-:W5:Y:S03]  /*fd80*/  LDCU UR7, c[0x0][0x39c] ;  /* 0x00007380ff0777ac */ /* 0x000f660008000800 */
[C---:B------:R-:W-:Y:S01]  /*fd90*/  VIADD R8, R12.reuse, UR5 ;  /* 0x000000050c087c36 */ /* 0x040fe20008000000 */
[-C--:B---3--:R-:W-:Y:S01]  /*fda0*/  LEA R4, P6, R12, R3.reuse, 0x2 ;  /* 0x000000030c047211 */ /* 0x088fe200078c10ff */
[----:B------:R3:W-:Y:S01]  /*fdb0*/  @P2 STG.E desc[UR28][R10.64], R59 ;  /* 0x0000003b0a002986 */ /* 0x0007e2000c10191c */
[----:B--2---:R-:W-:Y:S01]  /*fdc0*/  ISETP.LT.AND P2, PT, R9, UR6, !P0 ;  /* 0x0000000609007c0c */ /* 0x004fe2000c741270 */
[----:B------:R-:W-:Y:S01]  /*fdd0*/  VIADD R9, R0, 0x3d ;  /* 0x0000003d00097836 */ /* 0x000fe20000000000 */
[-C--:B------:R-:W-:Y:S01]  /*fde0*/  LEA.HI.X.SX32 R5, R12, R2.reuse, 0x2, P6 ;  /* 0x000000020c057211 */ /* 0x080fe200030f16ff */
[C---:B------:R-:W-:Y:S01]  /*fdf0*/  VIADD R12, R8.reuse, UR5 ;  /* 0x00000005080c7c36 */ /* 0x040fe20008000000 */
[C---:B----4-:R-:W-:Y:S01]  /*fe00*/  LEA R6, P6, R8.reuse, R3, 0x2 ;  /* 0x0000000308067211 */ /* 0x050fe200078c10ff */
[----:B------:R-:W2:Y:S02]  /*fe10*/  LDCU UR6, c[0x0][0x39c] ;  /* 0x00007380ff0677ac */ /* 0x000ea40008000800 */
[----:B------:R4:W-:Y:S01]  /*fe20*/  @P1 STG.E desc[UR28][R4.64], R60 ;  /* 0x0000003c04001986 */ /* 0x0009e2000c10191c */
[----:B------:R-:W-:-:S02]  /*fe30*/  LEA.HI.X.SX32 R7, R8, R2, 0x2, P6 ;  /* 0x0000000208077211 */ /* 0x000fc400030f16ff */
[-C--:B------:R-:W-:Y:S01]  /*fe40*/  LEA R8, P6, R12, R3.reuse, 0x2 ;  /* 0x000000030c087211 */ /* 0x080fe200078c10ff */
[----:B---3--:R-:W-:Y:S01]  /*fe50*/  VIADD R10, R0, 0x3e ;  /* 0x0000003e000a7836 */ /* 0x008fe20000000000 */
[----:B-1----:R-:W-:Y:S01]  /*fe60*/  ISETP.LT.AND P1, PT, R9, UR4, !P0 ;  /* 0x0000000409007c0c */ /* 0x002fe2000c721270 */
[----:B------:R-:W1:Y:S01]  /*fe70*/  LDCU UR4, c[0x0][0x39c] ;  /* 0x00007380ff0477ac */ /* 0x000e620008000800 */
[CC--:B------:R-:W-:Y:S01]  /*fe80*/  LEA.HI.X.SX32 R9, R12.reuse, R2.reuse, 0x2, P6 ;  /* 0x000000020c097211 */ /* 0x0c0fe200030f16ff */
[----:B------:R-:W-:Y:S01]  /*fe90*/  VIADD R12, R12, UR5 ;  /* 0x000000050c0c7c36 */ /* 0x000fe20008000000 */
[----:B------:R3:W-:Y:S01]  /*fea0*/  @P5 STG.E desc[UR28][R6.64], R61 ;  /* 0x0000003d06005986 */ /* 0x0007e2000c10191c */
[----:B-----5:R-:W-:Y:S01]  /*feb0*/  ISETP.LT.AND P5, PT, R10, UR7, !P0 ;  /* 0x000000070a007c0c */ /* 0x020fe2000c7a1270 */
[----:B------:R-:W-:Y:S01]  /*fec0*/  VIADD R11, R0, 0x3f ;  /* 0x0000003f000b7836 */ /* 0x000fe20000000000 */
[----:B------:R-:W5:Y:S01]  /*fed0*/  LDCU UR7, c[0x0][0x39c] ;  /* 0x00007380ff0777ac */ /* 0x000f620008000800 */
[CC--:B----4-:R-:W-:Y:S01]  /*fee0*/  LEA R4, P6, R12.reuse, R3.reuse, 0x2 ;  /* 0x000000030c047211 */ /* 0x0d0fe200078c10ff */
[C---:B------:R-:W-:Y:S01]  /*fef0*/  VIADD R10, R12.reuse, UR5 ;  /* 0x000000050c0a7c36 */ /* 0x040fe20008000000 */
[----:B------:R4:W-:Y:S01]  /*ff00*/  @P4 STG.E desc[UR28][R8.64], R62 ;  /* 0x0000003e08004986 */ /* 0x0009e2000c10191c */
[----:B--2---:R-:W-:Y:S01]  /*ff10*/  ISETP.LT.AND P4, PT, R11, UR6, !P0 ;  /* 0x000000060b007c0c */ /* 0x004fe2000c781270 */
[----:B------:R-:W2:Y:S01]  /*ff20*/  LDCU UR6, c[0x0][0x39c] ;  /* 0x00007380ff0677ac */ /* 0x000ea20008000800 */
[----:B------:R-:W-:Y:S01]  /*ff30*/  LEA.HI.X.SX32 R5, R12, R2, 0x2, P6 ;  /* 0x000000020c057211 */ /* 0x000fe200030f16ff */
[----:B------:R-:W-:Y:S01]  /*ff40*/  VIADD R12, R0, 0x40 ;  /* 0x00000040000c7836 */ /* 0x000fe20000000000 */
[C---:B---3--:R-:W-:Y:S01]  /*ff50*/  LEA R6, P6, R10.reuse, R3, 0x2 ;  /* 0x000000030a067211 */ /* 0x048fe200078c10ff */
[----:B------:R-:W-:-:S02]  /*ff60*/  VIADD R11, R10, UR5 ;  /* 0x000000050a0b7c36 */ /* 0x000fc40008000000 */
[----:B------:R3:W-:Y:S01]  /*ff70*/  @P3 STG.E desc[UR28][R4.64], R63 ;  /* 0x0000003f04003986 */ /* 0x0007e2000c10191c */
[----:B-1----:R-:W-:Y:S01]  /*ff80*/  ISETP.LT.AND P3, PT, R12, UR4, !P0 ;  /* 0x000000040c007c0c */ /* 0x002fe2000c761270 */
[----:B------:R-:W1:Y:S01]  /*ff90*/  LDCU UR4, c[0x0][0x39c] ;  /* 0x00007380ff0477ac */ /* 0x000e620008000800 */
[----:B------:R-:W-:Y:S01]  /*ffa0*/  LEA.HI.X.SX32 R7, R10, R2, 0x2, P6 ;  /* 0x000000020a077211 */ /* 0x000fe200030f16ff */
[C---:B------:R-:W-:Y:S01]  /*ffb0*/  VIADD R12, R11.reuse, UR5 ;  /* 0x000000050b0c7c36 */ /* 0x040fe20008000000 */
[----:B----4-:R-:W-:-:S03]  /*ffc0*/  LEA R8, P6, R11, R3, 0x2 ;  /* 0x000000030b087211 */ /* 0x010fc600078c10ff */
[----:B------:R4:W-:Y:S01]  /*ffd0*/  @P2 STG.E desc[UR28][R6.64], R64 ;  /* 0x0000004006002986 */ /* 0x0009e2000c10191c */
[-C--:B------:R-:W-:Y:S02]  /*ffe0*/  LEA.HI.X.SX32 R9, R11, R2.reuse, 0x2, P6 ;  /* 0x000000020b097211 */ /* 0x080fe400030f16ff */
[-C--:B------:R-:W-:Y:S02]  /*fff0*/  LEA R10, P6, R12, R3.reuse, 0x2 ;  /* 0x000000030c0a7211 */ /* 0x080fe400078c10ff */
[----:B-----5:R-:W-:Y:S01]  /*10000*/  ISETP.LT.AND P2, PT, R13, UR7, !P0 ;  /* 0x000000070d007c0c */ /* 0x020fe2000c741270 */
[----:B------:R-:W-:Y:S01]  /*10010*/  VIADD R13, R0, 0x42 ;  /* 0x00000042000d7836 */ /* 0x000fe20000000000 */
[C---:B------:R-:W-:Y:S01]  /*10020*/  LEA.HI.X.SX32 R11, R12.reuse, R2, 0x2, P6 ;  /* 0x000000020c0b7211 */ /* 0x040fe200030f16ff */
[----:B------:R-:W5:Y:S01]  /*10030*/  LDCU UR7, c[0x0][0x39c] ;  /* 0x00007380ff0777ac */ /* 0x000f620008000800 */
[----:B------:R-:W-:Y:S01]  /*10040*/  VIADD R12, R12, UR5 ;  /* 0x000000050c0c7c36 */ /* 0x000fe20008000000 */
[----:B------:R1:W-:Y:S01]  /*10050*/  @P1 STG.E desc[UR28][R8.64], R65 ;  /* 0x0000004108001986 */ /* 0x0003e2000c10191c */
[----:B--2---:R-:W-:Y:S01]  /*10060*/  ISETP.LT.AND P1, PT, R13, UR6, !P0 ;  /* 0x000000060d007c0c */ /* 0x004fe2000c721270 */
[----:B------:R-:W2:Y:S01]  /*10070*/  LDCU UR6, c[0x0][0x39c] ;  /* 0x00007380ff0677ac */ /* 0x000ea20008000800 */
[C---:B------:R-:W-:Y:S01]  /*10080*/  VIADD R13, R12.reuse, UR5 ;  /* 0x000000050c0d7c36 */ /* 0x040fe20008000000 */
[----:B------:R5:W-:Y:S01]  /*10090*/  @P5 STG.E desc[UR28][R10.64], R66 ;  /* 0x000000420a005986 */ /* 0x000be2000c10191c */
[----:B---3--:R-:W-:Y:S01]  /*100a0*/  LEA R4, P5, R12, R3, 0x2 ;  /* 0x000000030c047211 */ /* 0x008fe200078a10ff */
[----:B----4-:R-:W-:-:S02]  /*100b0*/  VIADD R7, R0, 0x43 ;  /* 0x0000004300077836 */ /* 0x010fc40000000000 */
[-C--:B------:R-:W-:Y:S02]  /*100c0*/  LEA R6, P6, R13, R3.reuse, 0x2 ;  /* 0x000000030d067211 */ /* 0x080fe400078c10ff */
[-C--:B------:R-:W-:Y:S02]  /*100d0*/  LEA.HI.X.SX32 R5, R12, R2.reuse, 0x2, P5 ;  /* 0x000000020c057211 */ /* 0x080fe400028f16ff */
[----:B-1----:R-:W-:Y:S01]  /*100e0*/  ISETP.LT.AND P5, PT, R7, UR4, !P0 ;  /* 0x0000000407007c0c */ /* 0x002fe2000c7a1270 */
[----:B------:R-:W1:Y:S01]  /*100f0*/  LDCU UR4, c[0x0][0x39c] ;  /* 0x00007380ff0477ac */ /* 0x000e620008000800 */
[C---:B------:R-:W-:Y:S01]  /*10100*/  VIADD R8, R0.reuse, 0x44 ;  /* 0x0000004400087836 */ /* 0x040fe20000000000 */
[CC--:B------:R-:W-:Y:S01]  /*10110*/  LEA.HI.X.SX32 R7, R13.reuse, R2.reuse, 0x2, P6 ;  /* 0x000000020d077211 */ /* 0x0c0fe200030f16ff */
[----:B------:R-:W-:Y:S01]  /*10120*/  VIADD R13, R13, UR5 ;  /* 0x000000050d0d7c36 */ /* 0x000fe20008000000 */
[----:B------:R3:W-:Y:S01]  /*10130*/  @P4 STG.E desc[UR28][R4.64], R67 ;  /* 0x0000004304004986 */ /* 0x0007e2000c10191c */
[----:B-----5:R-:W-:Y:S01]  /*10140*/  VIADD R11, R0, 0x45 ;  /* 0x00000045000b7836 */ /* 0x020fe20000000000 */
[----:B------:R-:W-:Y:S01]  /*10150*/  ISETP.LT.AND P4, PT, R8, UR7, !P0 ;  /* 0x0000000708007c0c */ /* 0x000fe2000c781270 */
[C---:B------:R-:W-:Y:S01]  /*10160*/  VIADD R10, R13.reuse, UR5 ;  /* 0x000000050d0a7c36 */ /* 0x040fe20008000000 */
[----:B------:R4:W-:Y:S01]  /*10170*/  @P3 STG.E desc[UR28][R6.64], R68 ;  /* 0x0000004406003986 */ /* 0x0009e2000c10191c */
[CC--:B------:R-:W-:Y:S01]  /*10180*/  LEA R8, P3, R13.reuse, R3.reuse, 0x2 ;  /* 0x000000030d087211 */ /* 0x0c0fe200078610ff */
[----:B------:R-:W5:Y:S03]  /*10190*/  LDCU UR7, c[0x0][0x39c] ;  /* 0x00007380ff0777ac */ /* 0x000f660008000800 */
[----:B------:R-:W-:Y:S01]  /*101a0*/  LEA.HI.X.SX32 R9, R13, R2, 0x2, P3 ;  /* 0x000000020d097211 */ /* 0x000fe200018f16ff */
[C---:B------:R-:W-:Y:S01]  /*101b0*/  VIADD R13, R0.reuse, 0x4e ;  /* 0x0000004e000d7836 */ /* 0x040fe20000000000 */
[----:B--2---:R-:W-:Y:S01]  /*101c0*/  ISETP.LT.AND P3, PT, R11, UR6, !P0 ;  /* 0x000000060b007c0c */ /* 0x004fe2000c761270 */
[----:B------:R-:W2:Y:S01]  /*101d0*/  LDCU UR6, c[0x0][0x39c] ;  /* 0x00007380ff0677ac */ /* 0x000ea20008000800 */
[----:B---3--:R-:W-:Y:S01]  /*101e0*/  VIADD R5, R0, 0x46 ;  /* 0x0000004600057836 */ /* 0x008fe20000000000 */
[C---:B------:R-:W-:Y:S01]  /*101f0*/  LEA R4, P6, R10.reuse, R3, 0x2 ;  /* 0x000000030a047211 */ /* 0x040fe200078c10ff */
[----:B------:R3:W-:Y:S01]  /*10200*/  @P2 STG.E desc[UR28][R8.64], R69 ;  /* 0x0000004508002986 */ /* 0x0007e2000c10191c */
[----:B----4-:R-:W-:-:S02]  /*10210*/  VIADD R7, R10, UR5 ;  /* 0x000000050a077c36 */ /* 0x010fc40008000000 */
[----:B-1----:R-:W-:Y:S01]  /*10220*/  ISETP.LT.AND P2, PT, R5, UR4, !P0 ;  /* 0x0000000405007c0c */ /* 0x002fe2000c741270 */
[----:B------:R-:W1:Y:S01]  /*10230*/  LDCU UR4, c[0x0][0x39c] ;  /* 0x00007380ff0477ac */ /* 0x000e620008000800 */
[-C--:B------:R-:W-:Y:S01]  /*10240*/  LEA.HI.X.SX32 R5, R10, R2.reuse, 0x2, P6 ;  /* 0x000000020a057211 */ /* 0x080fe200030f16ff */
[C---:B------:R-:W-:Y:S01]  /*10250*/  VIADD R12, R7.reuse, UR5 ;  /* 0x00000005070c7c36 */ /* 0x040fe20008000000 */
[CC--:B------:R-:W-:Y:S01]  /*10260*/  LEA R6, P6, R7.reuse, R3.reuse, 0x2 ;  /* 0x0000000307067211 */ /* 0x0c0fe200078c10ff */
[C---:B------:R-:W-:Y:S02]  /*10270*/  VIADD R11, R0.reuse, 0x47 ;  /* 0x00000047000b7836 */ /* 0x040fe40000000000 */
[----:B------:R4:W-:Y:S01]  /*10280*/  @P1 STG.E desc[UR28][R4.64], R70 ;  /* 0x0000004604001986 */ /* 0x0009e2000c10191c */
[-C--:B------:R-:W-:Y:S01]  /*10290*/  LEA.HI.X.SX32 R7, R7, R2.reuse, 0x2, P6 ;  /* 0x0000000207077211 */ /* 0x080fe200030f16ff */
[----:B---3--:R-:W-:Y:S01]  /*102a0*/  VIADD R8, R0, 0x48 ;  /* 0x0000004800087836 */ /* 0x008fe20000000000 */
[-C--:B------:R-:W-:Y:S01]  /*102b0*/  LEA R10, P6, R12, R3.reuse, 0x2 ;  /* 0x000000030c0a7211 */ /* 0x080fe200078c10ff */
[----:B------:R-:W-:Y:S01]  /*102c0*/  VIADD R9, R0, 0x49 ;  /* 0x0000004900097836 */ /* 0x000fe20000000000 */
[----:B-----5:R-:W-:Y:S01]  /*102d0*/  ISETP.LT.AND P1, PT, R11, UR7, !P0 ;  /* 0x000000070b007c0c */ /* 0x020fe2000c721270 */
[----:B------:R3:W-:Y:S01]  /*102e0*/  @P5 STG.E desc[UR28][R6.64], R71 ;  /* 0x0000004706005986 */ /* 0x0007e2000c10191c */
[----:B--2---:R-:W-:Y:S01]  /*102f0*/  ISETP.LT.AND P5, PT, R8, UR6, !P0 ;  /* 0x0000000608007c0c */ /* 0x004fe2000c7a1270 */
[----:B------:R-:W2:Y:S01]  /*10300*/  LDCU UR6, c[0x0][0x39c] ;  /* 0x00007380ff0677ac */ /* 0x000ea20008000800 */
[CC--:B------:R-:W-:Y:S01]  /*10310*/  LEA.HI.X.SX32 R11, R12.reuse, R2.reuse, 0x2, P6 ;  /* 0x000000020c0b7211 */ /* 0x0c0fe200030f16ff */
[----:B------:R-:W-:Y:S01]  /*10320*/  VIADD R12, R12, UR5 ;  /* 0x000000050c0c7c36 */ /* 0x000fe20008000000 */
[----:B------:R-:W5:Y:S03]  /*10330*/  LDCU UR7, c[0x0][0x39c] ;  /* 0x00007380ff0777ac */ /* 0x000f660008000800 */
[C---:B------:R-:W-:Y:S01]  /*10340*/  VIADD R8, R12.reuse, UR5 ;  /* 0x000000050c087c36 */ /* 0x040fe20008000000 */
[-C--:B----4-:R-:W-:Y:S01]  /*10350*/  LEA R4, P6, R12, R3.reuse, 0x2 ;  /* 0x000000030c047211 */ /* 0x090fe200078c10ff */
[----:B------:R4:W-:Y:S01]  /*10360*/  @P4 STG.E desc[UR28][R10.64], R72 ;  /* 0x000000480a004986 */ /* 0x0009e2000c10191c */
[----:B-1----:R-:W-:Y:S01]  /*10370*/  ISETP.LT.AND P4, PT, R9, UR4, !P0 ;  /* 0x0000000409007c0c */ /* 0x002fe2000c781270 */
[----:B------:R-:W-:Y:S01]  /*10380*/  VIADD R9, R0, 0x4a ;  /* 0x0000004a00097836 */ /* 0x000fe20000000000 */
[-C--:B------:R-:W-:Y:S01]  /*10390*/  LEA.HI.X.SX32 R5, R12, R2.reuse, 0x2, P6 ;  /* 0x000000020c057211 */ /* 0x080fe200030f16ff */
[C---:B------:R-:W-:Y:S01]  /*103a0*/  VIADD R12, R8.reuse, UR5 ;  /* 0x00000005080c7c36 */ /* 0x040fe20008000000 */
[C---:B---3--:R-:W-:Y:S01]  /*103b0*/  LEA R6, P6, R8.reuse, R3, 0x2 ;  /* 0x0000000308067211 */ /* 0x048fe200078c10ff */
[----:B------:R-:W1:Y:S02]  /*103c0*/  LDCU UR4, c[0x0][0x39c] ;  /* 0x00007380ff0477ac */ /* 0x000e640008000800 */
[----:B------:R3:W-:Y:S01]  /*103d0*/  @P3 STG.E desc[UR28][R4.64], R73 ;  /* 0x0000004904003986 */ /* 0x0007e2000c10191c */
[----:B------:R-:W-:-:S02]  /*103e0*/  LEA.HI.X.SX32 R7, R8, R2, 0x2, P6 ;  /* 0x0000000208077211 */ /* 0x000fc400030f16ff */
[-C--:B------:R-:W-:Y:S01]  /*103f0*/  LEA R8, P6, R12, R3.reuse, 0x2 ;  /* 0x000000030c087211 */ /* 0x080fe200078c10ff */
[----:B----4-:R-:W-:Y:S01]  /*10400*/  VIADD R10, R0, 0x4b ;  /* 0x0000004b000a7836 */ /* 0x010fe20000000000 */
[----:B--2---:R-:W-:Y:S01]  /*10410*/  ISETP.LT.AND P3, PT, R9, UR6, !P0 ;  /* 0x0000000609007c0c */ /* 0x004fe2000c761270 */
[----:B------:R-:W2:Y:S01]  /*10420*/  LDCU UR6, c[0x0][0x39c] ;  /* 0x00007380ff0677ac */ /* 0x000ea20008000800 */
[CC--:B------:R-:W-:Y:S01]  /*10430*/  LEA.HI.X.SX32 R9, R12.reuse, R2.reuse, 0x2, P6 ;  /* 0x000000020c097211 */ /* 0x0c0fe200030f16ff */
[----:B------:R-:W-:Y:S01]  /*10440*/  VIADD R12, R12, UR5 ;  /* 0x000000050c0c7c36 */ /* 0x000fe20008000000 */
[----:B------:R4:W-:Y:S01]  /*10450*/  @P2 STG.E desc[UR28][R6.64], R74 ;  /* 0x0000004a06002986 */ /* 0x0009e2000c10191c */
[----:B-----5:R-:W-:Y:S01]  /*10460*/  ISETP.LT.AND P2, PT, R10, UR7, !P0 ;  /* 0x000000070a007c0c */ /* 0x020fe2000c741270 */
[----:B------:R-:W-:Y:S01]  /*10470*/  VIADD R11, R0, 0x4c ;  /* 0x0000004c000b7836 */ /* 0x000fe20000000000 */
[----:B------:R-:W5:Y:S01]  /*10480*/  LDCU UR7, c[0x0][0x39c] ;  /* 0x00007380ff0777ac */ /* 0x000f620008000800 */
[CC--:B---3--:R-:W-:Y:S01]  /*10490*/  LEA R4, P6, R12.reuse, R3.reuse, 0x2 ;  /* 0x000000030c047211 */ /* 0x0c8fe200078c10ff */
[C---:B------:R-:W-:Y:S01]  /*104a0*/  VIADD R10, R12.reuse, UR5 ;  /* 0x000000050c0a7c36 */ /* 0x040fe20008000000 */
[----:B------:R3:W-:Y:S01]  /*104b0*/  @P1 STG.E desc[UR28][R8.64], R75 ;  /* 0x0000004b08001986 */ /* 0x0007e2000c10191c */
[----:B-1----:R-:W-:Y:S01]  /*104c0*/  ISETP.LT.AND P1, PT, R11, UR4, !P0 ;  /* 0x000000040b007c0c */ /* 0x002fe2000c721270 */
[----:B------:R-:W1:Y:S01]  /*104d0*/  LDCU UR4, c[0x0][0x39c] ;  /* 0x00007380ff0477ac */ /* 0x000e620008000800 */
[----:B------:R-:W-:Y:S01]  /*104e0*/  LEA.HI.X.SX32 R5, R12, R2, 0x2, P6 ;  /* 0x000000020c057211 */ /* 0x000fe200030f16ff */
[----:B------:R-:W-:Y:S01]  /*104f0*/  VIADD R12, R0, 0x4d ;  /* 0x0000004d000c7836 */ /* 0x000fe20000000000 */
[C---:B----4-:R-:W-:Y:S01]  /*10500*/  LEA R6, P6, R10.reuse, R3, 0x2 ;  /* 0x000000030a067211 */ /* 0x050fe200078c10ff */
[----:B------:R-:W-:-:S02]  /*10510*/  VIADD R11, R10, UR5 ;  /* 0x000000050a0b7c36 */ /* 0x000fc40008000000 */
[----:B------:R4:W-:Y:S01]  /*10520*/  @P5 STG.E desc[UR28][R4.64], R76 ;  /* 0x0000004c04005986 */ /* 0x0009e2000c10191c */
[----:B--2---:R-:W-:Y:S01]  /*10530*/  ISETP.LT.AND P5, PT, R12, UR6, !P0 ;  /* 0x000000060c007c0c */ /* 0x004fe2000c7a1270 */
[----:B------:R-:W2:Y:S01]  /*10540*/  LDCU UR6, c[0x0][0x39c] ;  /* 0x00007380ff0677ac */ /* 0x000ea20008000800 */
[----:B------:R-:W-:Y:S01]  /*10550*/  LEA.HI.X.SX32 R7, R10, R2, 0x2, P6 ;  /* 0x000000020a077211 */ /* 0x000fe200030f16ff */
[C---:B------:R-:W-:Y:S01]  /*10560*/  VIADD R12, R11.reuse, UR5 ;  /* 0x000000050b0c7c36 */ /* 0x040fe20008000000 */
[----:B---3--:R-:W-:-:S03]  /*10570*/  LEA R8, P6, R11, R3, 0x2 ;  /* 0x000000030b087211 */ /* 0x008fc600078c10ff */
        /* <DEDUP_REMOVED lines=9> */
[----:B-1----:R-:W-:Y:S01]  /*10610*/  ISETP.LT.AND P3, PT, R13, UR4, !P0 ;  /* 0x000000040d007c0c */ /* 0x002fe2000c761270 */
[----:B------:R-:W1:Y:S01]  /*10620*/  LDCU UR4, c[0x0][0x39c] ;  /* 0x00007380ff0477ac */ /* 0x000e620008000800 */
[C---:B------:R-:W-:Y:S01]  /*10630*/  VIADD R13, R12.reuse, UR5 ;  /* 0x000000050c0d7c36 */ /* 0x040fe20008000000 */
[----:B------:R5:W-:Y:S01]  /*10640*/  @P2 STG.E desc[UR28][R10.64], R79 ;  /* 0x0000004f0a002986 */ /* 0x000be2000c10191c */
[----:B----4-:R-:W-:Y:S01]  /*10650*/  LEA R4, P2, R12, R3, 0x2 ;  /* 0x000000030c047211 */ /* 0x010fe200078410ff */
[----:B---3--:R-:W-:-:S02]  /*10660*/  VIADD R7, R0, 0x50 ;  /* 0x0000005000077836 */ /* 0x008fc40000000000 */
        /* <DEDUP_REMOVED lines=18> */
[----:B---3--:R-:W-:Y:S01]  /*10790*/  VIADD R5, R0, 0x53 ;  /* 0x0000005300057836 */ /* 0x008fe20000000000 */
[C---:B------:R-:W-:Y:S01]  /*107a0*/  LEA R4, P6, R10.reuse, R3, 0x2 ;  /* 0x000000030a047211 */ /* 0x040fe200078c10ff */
[----:B------:R3:W-:Y:S01]  /*107b0*/  @P4 STG.E desc[UR28][R8.64], R82 ;  /* 0x0000005208004986 */ /* 0x0007e2000c10191c */
[----:B----4-:R-:W-:-:S02]  /*107c0*/  VIADD R7, R10, UR5 ;  /* 0x000000050a077c36 */ /* 0x010fc40008000000 */
        /* <DEDUP_REMOVED lines=19> */
[-C--:B----4-:R-:W-:Y:S01]  /*10900*/  LEA R4, P6, R12, R3.reuse, 0x2 ;  /* 0x000000030c047211 */ /* 0x090fe200078c10ff */
[----:B------:R4:W-:Y:S01]  /*10910*/  @P1 STG.E desc[UR28][R10.64], R85 ;  /* 0x000000550a001986 */ /* 0x0009e2000c10191c */
[----:B--2---:R-:W-:Y:S01]  /*10920*/  ISETP.LT.AND P1, PT, R9, UR6, !P0 ;  /* 0x0000000609007c0c */ /* 0x004fe2000c721270 */
[----:B------:R-:W-:Y:S01]  /*10930*/  VIADD R9, R0, 0x57 ;  /* 0x0000005700097836 */ /* 0x000fe20000000000 */
[-C--:B------:R-:W-:Y:S01]  /*10940*/  LEA.HI.X.SX32 R5, R12, R2.reuse, 0x2, P6 ;  /* 0x000000020c057211 */ /* 0x080fe200030f16ff */
[C---:B------:R-:W-:Y:S01]  /*10950*/  VIADD R12, R8.reuse, UR5 ;  /* 0x00000005080c7c36 */ /* 0x040fe20008000000 */
[C---:B---3--:R-:W-:Y:S01]  /*10960*/  LEA R6, P6, R8.reuse, R3, 0x2 ;  /* 0x0000000308067211 */ /* 0x048fe200078c10ff */
[----:B------:R-:W2:Y:S02]  /*10970*/  LDCU UR6, c[0x0][0x39c] ;  /* 0x00007380ff0677ac */ /* 0x000ea40008000800 */
[----:B------:R3:W-:Y:S01]  /*10980*/  @P5 STG.E desc[UR28][R4.64], R86 ;  /* 0x0000005604005986 */ /* 0x0007e2000c10191c */
[----:B------:R-:W-:-:S02]  /*10990*/  LEA.HI.X.SX32 R7, R8, R2, 0x2, P6 ;  /* 0x0000000208077211 */ /* 0x000fc400030f16ff */
[-C--:B------:R-:W-:Y:S01]  /*109a0*/  LEA R8, P6, R12, R3.reuse, 0x2 ;  /* 0x000000030c087211 */ /* 0x080fe200078c10ff */
[----:B----4-:R-:W-:Y:S01]  /*109b0*/  VIADD R10, R0, 0x58 ;  /* 0x00000058000a7836 */ /* 0x010fe20000000000 */
        /* <DEDUP_REMOVED lines=11> */
[----:B--2---:R-:W-:Y:S01]  /*10a70*/  ISETP.LT.AND P3, PT, R11, UR6, !P0 ;  /* 0x000000060b007c0c */ /* 0x004fe2000c761270 */
[----:B------:R-:W2:Y:S01]  /*10a80*/  LDCU UR6, c[0x0][0x39c] ;  /* 0x00007380ff0677ac */ /* 0x000ea20008000800 */
[----:B------:R-:W-:Y:S01]  /*10a90*/  LEA.HI.X.SX32 R5, R12, R2, 0x2, P6 ;  /* 0x000000020c057211 */ /* 0x000fe200030f16ff */
[----:B------:R-:W-:Y:S01]  /*10aa0*/  VIADD R12, R0, 0x5a ;  /* 0x0000005a000c7836 */ /* 0x000fe20000000000 */
[C---:B----4-:R-:W-:Y:S01]  /*10ab0*/  LEA R6, P6, R10.reuse, R3, 0x2 ;  /* 0x000000030a067211 */ /* 0x050fe200078c10ff */
[----:B------:R-:W-:-:S02]  /*10ac0*/  VIADD R11, R10, UR5 ;  /* 0x000000050a0b7c36 */ /* 0x000fc40008000000 */
[----:B------:R4:W-:Y:S01]  /*10ad0*/  @P2 STG.E desc[UR28][R4.64], R89 ;  /* 0x0000005904002986 */ /* 0x0009e2000c10191c */
[----:B-1----:R-:W-:Y:S01]  /*10ae0*/  ISETP.LT.AND P2, PT, R12, UR4, !P0 ;  /* 0x000000040c007c0c */ /* 0x002fe2000c741270 */
[----:B------:R-:W1:Y:S01]  /*10af0*/  LDCU UR4, c[0x0][0x39c] ;  /* 0x00007380ff0477ac */ /* 0x000e620008000800 */
        /* <DEDUP_REMOVED lines=16> */
[----:B----4-:R-:W-:Y:S01]  /*10c00*/  LEA R4, P4, R12, R3, 0x2 ;  /* 0x000000030c047211 */ /* 0x010fe200078810ff */
[----:B---3--:R-:W-:-:S02]  /*10c10*/  VIADD R7, R0, 0x5d ;  /* 0x0000005d00077836 */ /* 0x008fc40000000000 */
        /* <DEDUP_REMOVED lines=161> */
[----:B------:R-:W-:Y:S01]  /*11630*/  @P1 STG.E desc[UR28][R4.64], R115 ;  /* 0x0000007304001986 */ /* 0x000fe2000c10191c */
        /* <DEDUP_REMOVED lines=11> */
[----:B------:R-:W4:Y:S01]  /*116f0*/  LDCU UR7, c[0x0][0x39c] ;  /* 0x00007380ff0777ac */ /* 0x000f220008000800 */
[----:B------:R-:W-:Y:S01]  /*11700*/  VIADD R12, R12, UR5 ;  /* 0x000000050c0c7c36 */ /* 0x000fe20008000000 */
[----:B------:R5:W-:Y:S01]  /*11710*/  @P4 STG.E desc[UR28][R8.64], R117 ;  /* 0x0000007508004986 */ /* 0x000be2000c10191c */
[----:B--2---:R-:W-:Y:S01]  /*11720*/  ISETP.LT.AND P4, PT, R13, UR6, !P0 ;  /* 0x000000060d007c0c */ /* 0x004fe2000c781270 */
[----:B---3--:R-:W-:Y:S01]  /*11730*/  VIADD R7, R0, 0x77 ;  /* 0x0000007700077836 */ /* 0x008fe20000000000 */
[----:B------:R-:W2:Y:S01]  /*11740*/  LDCU UR6, c[0x0][0x39c] ;  /* 0x00007380ff0677ac */ /* 0x000ea20008000800 */
[C---:B------:R-:W-:Y:S01]  /*11750*/  VIADD R13, R12.reuse, UR5 ;  /* 0x000000050c0d7c36 */ /* 0x040fe20008000000 */
[----:B------:R3:W-:Y:S01]  /*11760*/  @P3 STG.E desc[UR28][R10.64], R118 ;  /* 0x000000760a003986 */ /* 0x0007e2000c10191c */
[----:B------:R-:W-:-:S03]  /*11770*/  LEA R4, P3, R12, R3, 0x2 ;  /* 0x000000030c047211 */ /* 0x000fc600078610ff */
[-C--:B------:R-:W-:Y:S02]  /*11780*/  LEA R6, P6, R13, R3.reuse, 0x2 ;  /* 0x000000030d067211 */ /* 0x080fe400078c10ff */
[-C--:B------:R-:W-:Y:S01]  /*11790*/  LEA.HI.X.SX32 R5, R12, R2.reuse, 0x2, P3 ;  /* 0x000000020c057211 */ /* 0x080fe200018f16ff */
[----:B-----5:R-:W-:Y:S01]  /*117a0*/  VIADD R8, R0, 0x78 ;  /* 0x0000007800087836 */ /* 0x020fe20000000000 */
[----:B-1----:R-:W-:Y:S01]  /*117b0*/  ISETP.LT.AND P3, PT, R7, UR4, !P0 ;  /* 0x0000000407007c0c */ /* 0x002fe2000c761270 */
[----:B------:R-:W1:Y:S01]  /*117c0*/  LDCU UR4, c[0x0][0x39c] ;  /* 0x00007380ff0477ac */ /* 0x000e620008000800 */
[C---:B------:R-:W-:Y:S01]  /*117d0*/  LEA.HI.X.SX32 R7, R13.reuse, R2, 0x2, P6 ;  /* 0x000000020d077211 */ /* 0x040fe200030f16ff */
[----:B------:R-:W-:Y:S01]  /*117e0*/  VIADD R13, R13, UR5 ;  /* 0x000000050d0d7c36 */ /* 0x000fe20008000000 */
[----:B------:R5:W-:Y:S01]  /*117f0*/  @P2 STG.E desc[UR28][R4.64], R119 ;  /* 0x0000007704002986 */ /* 0x000be2000c10191c */
[----:B----4-:R-:W-:Y:S01]  /*11800*/  ISETP.LT.AND P2, PT, R8, UR7, !P0 ;  /* 0x0000000708007c0c */ /* 0x010fe2000c741270 */
[----:B---3--:R-:W-:Y:S01]  /*11810*/  VIADD R11, R0, 0x79 ;  /* 0x00000079000b7836 */ /* 0x008fe20000000000 */
[----:B------:R-:W3:Y:S01]  /*11820*/  LDCU UR7, c[0x0][0x39c] ;  /* 0x00007380ff0777ac */ /* 0x000ee20008000800 */
[----:B------:R4:W-:Y:S01]  /*11830*/  @P1 STG.E desc[UR28][R6.64], R120 ;  /* 0x0000007806001986 */ /* 0x0009e2000c10191c */
[C---:B------:R-:W-:Y:S01]  /*11840*/  LEA R8, P1, R13.reuse, R3, 0x2 ;  /* 0x000000030d087211 */ /* 0x040fe200078210ff */
[----:B------:R-:W-:-:S03]  /*11850*/  VIADD R10, R13, UR5 ;  /* 0x000000050d0a7c36 */ /* 0x000fc60008000000 */
[-C--:B------:R-:W-:Y:S02]  /*11860*/  LEA.HI.X.SX32 R9, R13, R2.reuse, 0x2, P1 ;  /* 0x000000020d097211 */ /* 0x080fe400008f16ff */
[----:B--2---:R-:W-:Y:S01]  /*11870*/  ISETP.LT.AND P1, PT, R11, UR6, !P0 ;  /* 0x000000060b007c0c */ /* 0x004fe2000c721270 */
[----:B------:R-:W2:Y:S01]  /*11880*/  LDCU UR6, c[0x0][0x39c] ;  /* 0x00007380ff0677ac */ /* 0x000ea20008000800 */
[----:B-----5:R-:W-:Y:S01]  /*11890*/  VIADD R5, R0, 0x7a ;  /* 0x0000007a00057836 */ /* 0x020fe20000000000 */
[CC--:B------:R-:W-:Y:S01]  /*118a0*/  LEA R4, P6, R10.reuse, R3.reuse, 0x2 ;  /* 0x000000030a047211 */ /* 0x0c0fe200078c10ff */
[----:B------:R5:W-:Y:S01]  /*118b0*/  @P5 STG.E desc[UR28][R8.64], R121 ;  /* 0x0000007908005986 */ /* 0x000be2000c10191c */
[C---:B----4-:R-:W-:Y:S02]  /*118c0*/  VIADD R7, R10.reuse, UR5 ;  /* 0x000000050a077c36 */ /* 0x050fe40008000000 */
[----:B-1----:R-:W-:Y:S01]  /*118d0*/  ISETP.LT.AND P5, PT, R5, UR4, !P0 ;  /* 0x0000000405007c0c */ /* 0x002fe2000c7a1270 */
[----:B------:R-:W1:Y:S01]  /*118e0*/  LDCU UR4, c[0x0][0x39c] ;  /* 0x00007380ff0477ac */ /* 0x000e620008000800 */
[----:B------:R-:W-:Y:S01]  /*118f0*/  LEA.HI.X.SX32 R5, R10, R2, 0x2, P6 ;  /* 0x000000020a057211 */ /* 0x000fe200030f16ff */
[----:B------:R-:W-:Y:S01]  /*11900*/  VIADD R11, R0, 0x7b ;  /* 0x0000007b000b7836 */ /* 0x000fe20000000000 */
[C---:B------:R-:W-:Y:S01]  /*11910*/  LEA R6, P6, R7.reuse, R3, 0x2 ;  /* 0x0000000307067211 */ /* 0x040fe200078c10ff */
[----:B------:R-:W-:-:S02]  /*11920*/  VIADD R10, R7, UR5 ;  /* 0x00000005070a7c36 */ /* 0x000fc40008000000 */
[----:B------:R4:W-:Y:S01]  /*11930*/  @P4 STG.E desc[UR28][R4.64], R122 ;  /* 0x0000007a04004986 */ /* 0x0009e2000c10191c */
[-C--:B------:R-:W-:Y:S01]  /*11940*/  LEA.HI.X.SX32 R7, R7, R2.reuse, 0x2, P6 ;  /* 0x0000000207077211 */ /* 0x080fe200030f16ff */
[----:B-----5:R-:W-:Y:S01]  /*11950*/  VIADD R9, R0, 0x7c ;  /* 0x0000007c00097836 */ /* 0x020fe20000000000 */
[----:B---3--:R-:W-:Y:S01]  /*11960*/  ISETP.LT.AND P4, PT, R11, UR7, !P0 ;  /* 0x000000070b007c0c */ /* 0x008fe2000c781270 */
[C---:B------:R-:W-:Y:S01]  /*11970*/  VIADD R11, R10.reuse, UR5 ;  /* 0x000000050a0b7c36 */ /* 0x040fe20008000000 */
[CC--:B------:R-:W-:Y:S01]  /*11980*/  LEA R8, P6, R10.reuse, R3.reuse, 0x2 ;  /* 0x000000030a087211 */ /* 0x0c0fe200078c10ff */
[----:B------:R3:W-:Y:S01]  /*11990*/  @P3 STG.E desc[UR28][R6.64], R123 ;  /* 0x0000007b06003986 */ /* 0x0007e2000c10191c */
[----:B--2---:R-:W-:Y:S01]  /*119a0*/  ISETP.LT.AND P3, PT, R9, UR6, !P0 ;  /* 0x0000000609007c0c */ /* 0x004fe2000c761270 */
[C---:B------:R-:W-:Y:S01]  /*119b0*/  VIADD R12, R11.reuse, UR5 ;  /* 0x000000050b0c7c36 */ /* 0x040fe20008000000 */
[----:B------:R-:W-:Y:S01]  /*119c0*/  LEA.HI.X.SX32 R9, R10, R2, 0x2, P6 ;  /* 0x000000020a097211 */ /* 0x000fe200030f16ff */
[----:B------:R-:W2:Y:S01]  /*119d0*/  LDCU UR6, c[0x0][0x39c] ;  /* 0x00007380ff0677ac */ /* 0x000ea20008000800 */
[----:B------:R-:W-:Y:S01]  /*119e0*/  LEA R10, P6, R11, R3, 0x2 ;  /* 0x000000030b0a7211 */ /* 0x000fe200078c10ff */
[----:B----4-:R-:W-:-:S02]  /*119f0*/  VIADD R4, R0, 0x7d ;  /* 0x0000007d00047836 */ /* 0x010fc40000000000 */
[----:B------:R-:W-:Y:S01]  /*11a00*/  VIADD R13, R12, UR5 ;  /* 0x000000050c0d7c36 */ /* 0x000fe20008000000 */
[----:B------:R4:W-:Y:S01]  /*11a10*/  @P2 STG.E desc[UR28][R8.64], R124 ;  /* 0x0000007c08002986 */ /* 0x0009e2000c10191c */
[----:B------:R-:W-:Y:S01]  /*11a20*/  LEA.HI.X.SX32 R11, R11, R2, 0x2, P6 ;  /* 0x000000020b0b7211 */ /* 0x000fe200030f16ff */
[----:B------:R-:W-:Y:S01]  /*11a30*/  VIADD R0, R0, 0x7f ;  /* 0x0000007f00007836 */ /* 0x000fe20000000000 */
[----:B-1----:R-:W-:Y:S01]  /*11a40*/  ISETP.LT.AND P2, PT, R4, UR4, !P0 ;  /* 0x0000000404007c0c */ /* 0x002fe2000c741270 */
[C---:B------:R-:W-:Y:S01]  /*11a50*/  VIADD R14, R13.reuse, UR5 ;  /* 0x000000050d0e7c36 */ /* 0x040fe20008000000 */
[----:B------:R-:W1:Y:S01]  /*11a60*/  LDCU UR4, c[0x0][0x39c] ;  /* 0x00007380ff0477ac */ /* 0x000e620008000800 */
[----:B------:R5:W-:Y:S01]  /*11a70*/  @P1 STG.E desc[UR28][R10.64], R125 ;  /* 0x0000007d0a001986 */ /* 0x000be2000c10191c */
[-C--:B---3--:R-:W-:Y:S01]  /*11a80*/  LEA R6, P6, R13, R3.reuse, 0x2 ;  /* 0x000000030d067211 */ /* 0x088fe200078c10ff */
[----:B------:R-:W-:Y:S01]  /*11a90*/  VIADD R15, R14, UR5 ;  /* 0x000000050e0f7c36 */ /* 0x000fe20008000000 */
[----:B------:R-:W-:-:S02]  /*11aa0*/  LEA R4, P1, R12, R3, 0x2 ;  /* 0x000000030c047211 */ /* 0x000fc400078210ff */
[-C--:B------:R-:W-:Y:S01]  /*11ab0*/  LEA.HI.X.SX32 R7, R13, R2.reuse, 0x2, P6 ;  /* 0x000000020d077211 */ /* 0x080fe200030f16ff */
[C---:B------:R-:W-:Y:S01]  /*11ac0*/  VIADD R16, R15.reuse, UR5 ;  /* 0x000000050f107c36 */ /* 0x040fe20008000000 */
[-C--:B------:R-:W-:Y:S02]  /*11ad0*/  LEA.HI.X.SX32 R5, R12, R2.reuse, 0x2, P1 ;  /* 0x000000020c057211 */ /* 0x080fe400008f16ff */
[-C--:B----4-:R-:W-:Y:S01]  /*11ae0*/  LEA R8, P6, R14, R3.reuse, 0x2 ;  /* 0x000000030e087211 */ /* 0x090fe200078c10ff */
[----:B------:R-:W-:Y:S01]  /*11af0*/  VIADD R17, R16, UR5 ;  /* 0x0000000510117c36 */ /* 0x000fe20008000000 */
[-C--:B------:R-:W-:Y:S01]  /*11b00*/  LEA R12, P1, R15, R3.reuse, 0x2 ;  /* 0x000000030f0c7211 */ /* 0x080fe200078210ff */
[----:B------:R3:W-:Y:S01]  /*11b10*/  @P5 STG.E desc[UR28][R4.64], R126 ;  /* 0x0000007e04005986 */ /* 0x0007e2000c10191c */
[-C--:B------:R-:W-:Y:S02]  /*11b20*/  LEA.HI.X.SX32 R9, R14, R2.reuse, 0x2, P6 ;  /* 0x000000020e097211 */ /* 0x080fe400030f16ff */
[----:B------:R-:W-:Y:S01]  /*11b30*/  LEA R14, P6, R17, R3, 0x2 ;  /* 0x00000003110e7211 */ /* 0x000fe200078c10ff */
[----:B------:R3:W-:Y:S01]  /*11b40*/  @P4 STG.E desc[UR28][R6.64], R127 ;  /* 0x0000007f06004986 */ /* 0x0007e2000c10191c */
[----:B------:R-:W-:-:S02]  /*11b50*/  LEA.HI.X.SX32 R13, R15, R2, 0x2, P1 ;  /* 0x000000020f0d7211 */ /* 0x000fc400008f16ff */
[----:B--2---:R-:W-:Y:S01]  /*11b60*/  ISETP.LT.AND P1, PT, R18, UR6, !P0 ;  /* 0x0000000612007c0c */ /* 0x004fe2000c721270 */
[----:B------:R3:W-:Y:S01]  /*11b70*/  @P3 STG.E desc[UR28][R8.64], R128 ;  /* 0x0000008008003986 */ /* 0x0007e2000c10191c */
[----:B-1----:R-:W-:Y:S02]  /*11b80*/  ISETP.LT.AND P0, PT, R0, UR4, !P0 ;  /* 0x0000000400007c0c */ /* 0x002fe4000c701270 */
[----:B------:R-:W-:Y:S01]  /*11b90*/  LEA.HI.X.SX32 R15, R17, R2, 0x2, P6 ;  /* 0x00000002110f7211 */ /* 0x000fe200030f16ff */
[----:B------:R3:W-:Y:S01]  /*11ba0*/  @P2 STG.E desc[UR28][R12.64], R129 ;  /* 0x000000810c002986 */ /* 0x0007e2000c10191c */
[----:B-----5:R-:W-:-:S04]  /*11bb0*/  LEA R10, P6, R16, R3, 0x2 ;  /* 0x00000003100a7211 */ /* 0x020fc800078c10ff */
[----:B------:R-:W-:-:S05]  /*11bc0*/  LEA.HI.X.SX32 R11, R16, R2, 0x2, P6 ;  /* 0x00000002100b7211 */ /* 0x000fca00030f16ff */
[----:B------:R3:W-:Y:S04]  /*11bd0*/  @P1 STG.E desc[UR28][R10.64], R130 ;  /* 0x000000820a001986 */ /* 0x0007e8000c10191c */
[----:B------:R3:W-:Y:S01]  /*11be0*/  @P0 STG.E desc[UR28][R14.64], R131 ;  /* 0x000000830e000986 */ /* 0x0007e2000c10191c */
[----:B------:R-:W-:Y:S06]  /*11bf0*/  BAR.SYNC.DEFER_BLOCKING 0x0 ;  /* 0x0000000000007b1d */ /* 0x000fec0000010000 */
[----:B------:R-:W-:Y:S05]  /*11c00*/  BRA.U UP0, `(.L_x_20) ;  /* 0x0000000100a07547 */ /* 0x000fea000b800000 */
[----:B------:R-:W1:Y:S01]  /*11c10*/  S2UR UR5, SR_CgaCtaId ;  /* 0x00000000000579c3 */ /* 0x000e620000008800 */
[----:B------:R-:W-:Y:S01]  /*11c20*/  NOP ;  /* 0x0000000000007918 */ /* 0x000fe20000000000 */
[----:B------:R-:W-:Y:S01]  /*11c30*/  UMOV UR4, 0x50 ;  /* 0x0000005000047882 */ /* 0x000fe20000000000 */
[----:B------:R-:W-:Y:S02]  /*11c40*/  IMAD.U32 R0, RZ, RZ, UR8 ;  /* 0x00000008ff007e24 */ /* 0x000fe4000f8e00ff */
[----:B------:R-:W-:Y:S02]  /*11c50*/  IMAD.MOV.U32 R3, RZ, RZ, 0xff ;  /* 0x000000ffff037424 */ /* 0x000fe400078e00ff */
[----:B---3--:R-:W-:Y:S01]  /*11c60*/  IMAD.MOV.U32 R7, RZ, RZ, 0x1 ;  /* 0x00000001ff077424 */ /* 0x008fe200078e00ff */
[----:B------:R-:W-:-:S04]  /*11c70*/  LOP3.LUT R0, R0, 0xffff, RZ, 0xc0, !PT ;  /* 0x0000ffff00007812 */ /* 0x000fc800078ec0ff */
[----:B------:R-:W-:-:S05]  /*11c80*/  SHF.R.U32.HI R0, RZ, 0x5, R0 ;  /* 0x00000005ff007819 */ /* 0x000fca0000011600 */
[----:B------:R-:W-:Y:S01]  /*11c90*/  VIADD R2, R0, 0x10 ;  /* 0x0000001000027836 */ /* 0x000fe20000000000 */
[----:B------:R-:W-:Y:S01]  /*11ca0*/  SHF.L.U32 R0, R3, R0, RZ ;  /* 0x0000000003007219 */ /* 0x000fe200000006ff */
[----:B-1----:R-:W-:-:S03]  /*11cb0*/  ULEA UR6, UR5, UR4, 0x18 ;  /* 0x0000000405067291 */ /* 0x002fc6000f8ec0ff */
[----:B------:R-:W-:-:S04]  /*11cc0*/  SHF.L.U32 R3, R7, R2, RZ ;  /* 0x0000000207037219 */ /* 0x000fc800000006ff */
[----:B------:R-:W-:Y:S02]  /*11cd0*/  LOP3.LUT R0, R3, R0, RZ, 0xfc, !PT ;  /* 0x0000000003007212 */ /* 0x000fe400078efcff */
[----:B------:R-:W1:Y:S02]  /*11ce0*/  LDS R5, [UR6] ;  /* 0x00000006ff057984 */ /* 0x000e640008000800 */
[C---:B------:R-:W-:Y:S02]  /*11cf0*/  LOP3.LUT R2, R0.reuse, 0xffff, RZ, 0xc0, !PT ;  /* 0x0000ffff00027812 */ /* 0x040fe400078ec0ff */
[----:B-1----:R-:W-:-:S04]  /*11d00*/  LOP3.LUT R3, R0, 0xffff, R5, 0x80, !PT ;  /* 0x0000ffff00037812 */ /* 0x002fc800078e8005 */
[----:B------:R-:W-:-:S13]  /*11d10*/  ISETP.NE.AND P0, PT, R3, R2, PT ;  /* 0x000000020300720c */ /* 0x000fda0003f05270 */
[----:B------:R-:W-:Y:S05]  /*11d20*/  @P0 BRA `(.L_x_21) ;  /* 0x0000000000500947 */ /* 0x000fea0003800000 */
[----:B------:R-:W-:Y:S02]  /*11d30*/  SHF.R.U32.HI R5, RZ, 0x10, R5 ;  /* 0x00000010ff057819 */ /* 0x000fe40000011605 */
[----:B------:R-:W-:-:S04]  /*11d40*/  SHF.R.U32.HI R2, RZ, 0x10, R0 ;  /* 0x00000010ff027819 */ /* 0x000fc80000011600 */
[----:B------:R-:W-:-:S04]  /*11d50*/  LOP3.LUT R5, R5, R2, RZ, 0xc0, !PT ;  /* 0x0000000205057212 */ /* 0x000fc800078ec0ff */
[----:B------:R-:W-:-:S13]  /*11d60*/  ISETP.NE.AND P0, PT, R5, R2, PT ;  /* 0x000000020500720c */ /* 0x000fda0003f05270 */
[----:B------:R-:W-:Y:S05]  /*11d70*/  @P0 BRA `(.L_x_22) ;  /* 0x0000000000300947 */ /* 0x000fea0003800000 */
[----:B------:R-:W-:Y:S01]  /*11d80*/  R2UR UR4, R0 ;  /* 0x00000000000472ca */ /* 0x000fe200000e0000 */
[----:B------:R-:W-:Y:S01]  /*11d90*/  VOTEU.ANY UR5, UPT, PT ;  /* 0x0000000000057886 */ /* 0x000fe200038e0100 */
[----:B------:R-:W1:Y:S01]  /*11da0*/  S2R R0, SR_LANEID ;  /* 0x0000000000007919 */ /* 0x000e620000000000 */
[----:B------:R-:W-:-:S10]  /*11db0*/  UFLO.U32 UR5, UR5 ;  /* 0x00000005000572bd */ /* 0x000fd400080e0000 */
[----:B------:R-:W-:-:S06]  /*11dc0*/  ULOP3.LUT UR4, URZ, UR4, URZ, 0x33, !UPT ;  /* 0x00000004ff047292 */ /* 0x000fcc000f8e33ff */
[----:B------:R-:W-:-:S04]  /*11dd0*/  IMAD.U32 R2, RZ, RZ, UR4 ;  /* 0x00000004ff027e24 */ /* 0x000fc8000f8e00ff */
[----:B------:R-:W2:Y:S02]  /*11de0*/  REDUX UR7, R2 ;  /* 0x00000000020773c4 */ /* 0x000ea40000000000 */
[----:B------:R4:W-:Y:S01]  /*11df0*/  UTCATOMSWS.AND URZ, UR4 ;  /* 0x0000000400ff79e3 */ /* 0x0009e20008000000 */
[----:B-1----:R-:W-:Y:S01]  /*11e00*/  ISETP.EQ.U32.AND P0, PT, R0, UR5, PT ;  /* 0x0000000500007c0c */ /* 0x002fe2000bf02070 */
[----:B--2---:R-:W-:-:S12]  /*11e10*/  IMAD.U32 R0, RZ, RZ, UR7 ;  /* 0x00000007ff007e24 */ /* 0x004fd8000f8e00ff */
[----:B------:R4:W-:Y:S01]  /*11e20*/  @P0 ATOMS.AND RZ, [UR6], R0 ;  /* 0x00000000ffff098c */ /* 0x0009e2000a800006 */
[----:B------:R-:W-:Y:S05]  /*11e30*/  BRA `(.L_x_20) ;  /* 0x0000000000147947 */ /* 0x000fea0003800000 */
.L_x_22:
[----:B------:R-:W-:-:S07]  /*11e40*/  MOV R2, 0x11e60 ;  /* 0x00011e6000027802 */ /* 0x000fce0000000f00 */
[----:B------:R-:W-:Y:S05]  /*11e50*/  CALL.REL.NOINC `($__internal_0_$__cuda_sm10x_tcgen05_guardrail_trap_col_being_dealloced_not_returned_by_alloc) ;  /* 0x00000000005c7944 */ /* 0x000fea0003c00000 */
[----:B------:R-:W-:Y:S05]  /*11e60*/  BRA `(.L_x_20) ;  /* 0x0000000000087947 */ /* 0x000fea0003800000 */
.L_x_21:
[----:B------:R-:W-:-:S07]  /*11e70*/  MOV R2, 0x11e90 ;  /* 0x00011e9000027802 */ /* 0x000fce0000000f00 */
[----:B------:R-:W-:Y:S05]  /*11e80*/  CALL.REL.NOINC `($__internal_2_$__cuda_sm10x_tcgen05_guardrail_trap_unallocated_columns_being_dealloced) ;  /* 0x0000000000687944 */ /* 0x000fea0003c00000 */
.L_x_20:
[----:B------:R-:W-:Y:S01]  /*11e90*/  NOP ;  /* 0x0000000000007918 */ /* 0x000fe20000000000 */
[----:B----4-:R-:W-:Y:S05]  /*11ea0*/  EXIT ;  /* 0x000000000000794d */ /* 0x010fea0003800000 */
.L_x_7:
[----:B------:R-:W-:-:S07]  /*11eb0*/  IMAD.MOV.U32 R3, RZ, RZ, R2 ;  /* 0x000000ffff037224 */ /* 0x000fce00078e0002 */
.L_x_23:
[----:B-1----:R1:W2:Y:S02]  /*11ec0*/  SYNCS.PHASECHK.TRANS64.TRYWAIT P1, [R9+URZ], R3 ;  /* 0x00000003090075a7 */ /* 0x0022a400080211ff */
[----:B--2---:R-:W-:Y:S05]  /*11ed0*/  @!P1 NANOSLEEP.SYNCS 0x989680 ;  /* 0x009896800000995d */ /* 0x004fea0003900000 */
[----:B------:R-:W2:Y:S02]  /*11ee0*/  @!P1 SYNCS.PHASECHK.TRANS64 P1, [R9+URZ], R3 ;  /* 0x00000003090095a7 */ /* 0x000ea400080210ff */
[----:B--2---:R-:W-:Y:S05]  /*11ef0*/  @!P1 BRA `(.L_x_23) ;  /* 0xfffffffc00f09947 */ /* 0x004fea000383ffff */
[----:B------:R-:W-:Y:S05]  /*11f00*/  BRA `(.L_x_6) ;  /* 0xfffffee400087947 */ /* 0x000fea000383ffff */
.L_x_10:
[----:B------:R-:W-:-:S07]  /*11f10*/  IMAD.MOV.U32 R3, RZ, RZ, R2 ;  /* 0x000000ffff037224 */ /* 0x000fce00078e0002 */
.L_x_24:
[----:B-1----:R1:W2:Y:S02]  /*11f20*/  SYNCS.PHASECHK.TRANS64.TRYWAIT P0, [R9+URZ], R3 ;  /* 0x00000003090075a7 */ /* 0x0022a400080011ff */
[----:B--2---:R-:W-:Y:S05]  /*11f30*/  @!P0 NANOSLEEP.SYNCS 0x989680 ;  /* 0x009896800000895d */ /* 0x004fea0003900000 */
[----:B------:R-:W2:Y:S02]  /*11f40*/  @!P0 SYNCS.PHASECHK.TRANS64 P0, [R9+URZ], R3 ;  /* 0x00000003090085a7 */ /* 0x000ea400080010ff */
[----:B--2---:R-:W-:Y:S05]  /*11f50*/  @!P0 BRA `(.L_x_24) ;  /* 0xfffffffc00f08947 */ /* 0x004fea000383ffff */
[----:B------:R-:W-:Y:S05]  /*11f60*/  BRA `(.L_x_9) ;  /* 0xfffffee4006c7947 */ /* 0x000fea000383ffff */
.L_x_15:
[----:B------:R-:W1:Y:S02]  /*11f70*/  SYNCS.PHASECHK.TRANS64.TRYWAIT P0, [UR11], R4 ;  /* 0x00000004ff0075a7 */ /* 0x000e64000800110b */
[----:B-1----:R-:W-:Y:S05]  /*11f80*/  @!P0 BRA `(.L_x_15) ;  /* 0xfffffffc00f88947 */ /* 0x002fea000383ffff */
[----:B------:R-:W-:Y:S05]  /*11f90*/  BRA `(.L_x_25) ;  /* 0xffffff98001c7947 */ /* 0x000fea000383ffff */
.L_x_19:
[----:B------:R-:W1:Y:S02]  /*11fa0*/  SYNCS.PHASECHK.TRANS64.TRYWAIT P3, [UR11], R9 ;  /* 0x00000009ff0075a7 */ /* 0x000e64000806110b */
[----:B-1----:R-:W-:Y:S05]  /*11fb0*/  @!P3 BRA `(.L_x_19) ;  /* 0xfffffffc00f8b947 */ /* 0x002fea000383ffff */
[----:B------:R-:W-:Y:S05]  /*11fc0*/  BRA `(.L_x_18) ;  /* 0xffffffc400747947 */ /* 0x000fea000383ffff */
        .weak           $__internal_0_$__cuda_sm10x_tcgen05_guardrail_trap_col_being_dealloced_not_returned_by_alloc
        .type           $__internal_0_$__cuda_sm10x_tcgen05_guardrail_trap_col_being_dealloced_not_returned_by_alloc,@function
        .size           $__internal_0_$__cuda_sm10x_tcgen05_guardrail_trap_col_being_dealloced_not_returned_by_alloc,($__internal_1_$__cuda_sm10x_tcgen05_guardrail_trap_phase_invalid_during_alloc - $__internal_0_$__cuda_sm10x_tcgen05_guardrail_trap_col_being_dealloced_not_returned_by_alloc)
$__internal_0_$__cuda_sm10x_tcgen05_guardrail_trap_col_being_dealloced_not_returned_by_alloc:
[----:B------:R-:W-:Y:S05]  /*11fd0*/  BPT.TRAP 0x1 ;  /* 0x000000040000795c */ /* 0x000fea0000300000 */
[----:B------:R-:W-:-:S04]  /*11fe0*/  IMAD.MOV.U32 R3, RZ, RZ, 0x0 ;  /* 0x00000000ff037424 */ /* 0x000fc800078e00ff */
[----:B------:R-:W-:Y:S05]  /*11ff0*/  RET.REL.NODEC R2 `(matmul_kernel) ;  /* 0xfffffee002007950 */ /* 0x000fea0003c3ffff */
        .weak           $__internal_1_$__cuda_sm10x_tcgen05_guardrail_trap_phase_invalid_during_alloc
        .type           $__internal_1_$__cuda_sm10x_tcgen05_guardrail_trap_phase_invalid_during_alloc,@function
        .size           $__internal_1_$__cuda_sm10x_tcgen05_guardrail_trap_phase_invalid_during_alloc,($__internal_2_$__cuda_sm10x_tcgen05_guardrail_trap_unallocated_columns_being_dealloced - $__internal_1_$__cuda_sm10x_tcgen05_guardrail_trap_phase_invalid_during_alloc)
$__internal_1_$__cuda_sm10x_tcgen05_guardrail_trap_phase_invalid_during_alloc:
[----:B------:R-:W-:Y:S05]  /*12000*/  BPT.TRAP 0x1 ;  /* 0x000000040000795c */ /* 0x000fea0000300000 */
[----:B------:R-:W-:-:S04]  /*12010*/  IMAD.MOV.U32 R3, RZ, RZ, 0x0 ;  /* 0x00000000ff037424 */ /* 0x000fc800078e00ff */
[----:B------:R-:W-:Y:S05]  /*12020*/  RET.REL.NODEC R2 `(matmul_kernel) ;  /* 0xfffffedc02f47950 */ /* 0x000fea0003c3ffff */
        .weak           $__internal_2_$__cuda_sm10x_tcgen05_guardrail_trap_unallocated_columns_being_dealloced
        .type           $__internal_2_$__cuda_sm10x_tcgen05_guardrail_trap_unallocated_columns_being_dealloced,@function
        .size           $__internal_2_$__cuda_sm10x_tcgen05_guardrail_trap_unallocated_columns_being_dealloced,(.L_x_29 - $__internal_2_$__cuda_sm10x_tcgen05_guardrail_trap_unallocated_columns_being_dealloced)
$__internal_2_$__cuda_sm10x_tcgen05_guardrail_trap_unallocated_columns_being_dealloced:
[----:B------:R-:W-:Y:S05]  /*12030*/  BPT.TRAP 0x1 ;  /* 0x000000040000795c */ /* 0x000fea0000300000 */
[----:B------:R-:W-:-:S04]  /*12040*/  IMAD.MOV.U32 R3, RZ, RZ, 0x0 ;  /* 0x00000000ff037424 */ /* 0x000fc800078e00ff */
[----:B------:R-:W-:Y:S05]  /*12050*/  RET.REL.NODEC R2 `(matmul_kernel) ;  /* 0xfffffedc02e87950 */ /* 0x000fea0003c3ffff */
.L_x_26:
[----:B------:R-:W-:-:S00]  /*12060*/  BRA `(.L_x_26) ;  /* 0xfffffffc00fc7947 */ /* 0x000fc0000383ffff */
[----:B------:R-:W-:-:S00]  /*12070*/  NOP ;  /* 0x0000000000007918 */ /* 0x000fc00000000000 */
        /* <DEDUP_REMOVED lines=8> */
.L_x_29:


//--------------------- .nv.shared.matmul_kernel  --------------------------
	.section	.nv.shared.matmul_kernel,"aw",@nobits
	.sectionflags	@""
	.align	16
	.zero		1024


//--------------------- .nv.shared.reserved.0     --------------------------
	.section	.nv.shared.reserved.0,"aw",@nobits
	.align	8
	.weak		__nv_reservedSMEM_offset_0_alias
	.size		__nv_reservedSMEM_offset_0_alias, 0, 64
	.other		__nv_reservedSMEM_offset_0_alias,@"STO_CUDA_RESERVED_SHARED STV_DEFAULT"
__nv_reservedSMEM_offset_0_alias:
	.zero		0
.nv.shared.reserved.0:
	.zero		64
	.weak		__nv_reservedSMEM_allocation_phase
	.type		__nv_reservedSMEM_allocation_phase,@object
	.size		__nv_reservedSMEM_allocation_phase,(.L_0 - __nv_reservedSMEM_allocation_phase)
__nv_reservedSMEM_allocation_phase:
	.zero		1
.L_0:
	.zero		7
	.weak		__nv_reservedSMEM_devtool_atexit_pc
	.type		__nv_reservedSMEM_devtool_atexit_pc,@object
	.size		__nv_reservedSMEM_devtool_atexit_pc,(__nv_reservedSMEM_allocation_mask - __nv_reservedSMEM_devtool_atexit_pc)
__nv_reservedSMEM_devtool_atexit_pc:
	.zero		8
	.weak		__nv_reservedSMEM_allocation_mask
	.type		__nv_reservedSMEM_allocation_mask,@object
	.size		__nv_reservedSMEM_allocation_mask,(.L_2 - __nv_reservedSMEM_allocation_mask)
__nv_reservedSMEM_allocation_mask:
	.zero		4
.L_2:
	.zero		4
	.weak		__nv_reservedSMEM_tmem_allocation_pipeline_mbarrier
	.type		__nv_reservedSMEM_tmem_allocation_pipeline_mbarrier,@object
	.size		__nv_reservedSMEM_tmem_allocation_pipeline_mbarrier,(__nv_reservedSMEM_tmem_allocation_pipeline_mbarrier_parity - __nv_reservedSMEM_tmem_allocation_pipeline_mbarrier)
__nv_reservedSMEM_tmem_allocation_pipeline_mbarrier:
	.zero		8
	.weak		__nv_reservedSMEM_tmem_allocation_pipeline_mbarrier_parity
	.type		__nv_reservedSMEM_tmem_allocation_pipeline_mbarrier_parity,@object
	.size		__nv_reservedSMEM_tmem_allocation_pipeline_mbarrier_parity,(.L_4 - __nv_reservedSMEM_tmem_allocation_pipeline_mbarrier_parity)
__nv_reservedSMEM_tmem_allocation_pipeline_mbarrier_parity:
	.zero		4
.L_4:


//--------------------- .nv.constant0.matmul_kernel --------------------------
	.section	.nv.constant0.matmul_kernel,"a",@progbits
	.sectionflags	@""
	.align	4
.nv.constant0.matmul_kernel:
	.zero		976


//--------------------- SYMBOLS --------------------------

	.type		.nv.reservedSmem.offset0,@object
	.size		.nv.reservedSmem.offset0,0x4
	.type		.nv.reservedSmem.cap,@object
	.size		.nv.reservedSmem.cap,0x4
